	.target	sm_90a

	.elftype	@"ET_EXEC"


//--------------------- .note.nv.tkinfo           --------------------------
	.section	.note.nv.tkinfo,"",@"SHT_NOTE"
	.sectionflags	@"SHF_NOTE_NV_TKINFO"
	.tkinfo
        /*0018*/ 	.word	0x00000002
        /*0030*/ 	.string	""
        /*0030*/ 	.string	"ptxas"
        /*0030*/ 	.string	"Cuda compilation tools, release 13.0, V13.0.88"
        /*0030*/ 	.string	"Build cuda_13.0.r13.0/compiler.36424714_0"
        /*0030*/ 	.string	"-arch sm_90a -m 64 "



//--------------------- .note.nv.cuinfo           --------------------------
	.section	.note.nv.cuinfo,"",@"SHT_NOTE"
	.sectionflags	@"SHF_NOTE_NV_CUINFO"
        /*0018*/ 	.short	0x0002
        /*001a*/ 	.short	0x005a
        /*001c*/ 	.short	0x0082
	.zero		2


//--------------------- .nv.info                  --------------------------
	.section	.nv.info,"",@"SHT_CUDA_INFO"
	.align	4


	//----- nvinfo : EIATTR_REGCOUNT
	.align		4
        /*0000*/ 	.byte	0x04, 0x2f
        /*0002*/ 	.short	(.L_18 - .L_17)
	.align		4
.L_17:
        /*0004*/ 	.word	index@(_ZN7cutlass13device_kernelINS_4gemm6kernel13GemmUniversalIN4cute5tupleIJiiiiEEENS1_10collective13CollectiveMmaINS1_34MainloopSm90TmaGmmaWarpSpecializedILi4ENS5_IJNS4_1CILi2EEENSA_ILi1EEESC_EEENS1_35KernelTmaWarpSpecializedCooperativeEEENS5_IJNSA_ILi128EEENSA_ILi256EEENSA_ILi64EEEEEENS_10bfloat16_tENS5_IJlSC_lEEESK_SL_NS4_8TiledMMAINS4_8MMA_AtomIJNS4_4SM904GMMA28MMA_64x256x16_F32BF16BF16_SSILNSP_5MajorE0ELSR_0ELNSP_7ScaleInE1ELSS_1EEEEEENS4_6LayoutISD_NS5_IJSC_NSA_ILi0EEESW_EEEEENS5_IJNS4_10UnderscoreESZ_SZ_EEEEENS4_13SM90_TMA_LOADENS4_14ComposedLayoutINS4_7SwizzleILi3ELi4ELi3EEENS4_18smem_ptr_flag_bitsILi16EEENSV_INS5_IJNSA_ILi8EEESI_EEENS5_IJSI_SC_EEEEEEEvNS4_8identityENS4_23SM90_TMA_LOAD_MULTICASTES1C_vS1D_EENS_8epilogue10collective18CollectiveEpilogueINS1G_22Sm90TmaWarpSpecializedILi4ELi2ELi16ELb1ELb0EEEJSJ_NS5_IJSG_NSA_ILi32EEEEEESK_SL_SK_SL_NS1G_6fusion15FusionCallbacksIS1K_NS1N_13LinCombEltActINS1G_6thread4SiLuESK_fSK_fLNS_15FloatRoundStyleE2EEESJ_S1M_JEEES12_NS13_INS14_ILi2ELi4ELi3EEES17_NSV_INS5_IJS18_S1L_EEENS5_IJS1L_SC_EEEEEEENS4_17SM75_U32x4_LDSM_NENS4_14SM90_TMA_STOREES1Z_NS4_17SM90_U32x4_STSM_NENS4_9Copy_AtomIJS22_NS_6half_tEEEEvEEEvvEEEEvNT_6ParamsE)
        /*0008*/ 	.word	0x000000a8


	//----- nvinfo : EIATTR_FRAME_SIZE
	.align		4
.L_18:
        /*000c*/ 	.byte	0x04, 0x11
        /*000e*/ 	.short	(.L_20 - .L_19)
	.align		4
.L_19:
        /*0010*/ 	.word	index@($__internal_0_$__cuda_sm20_rcp_rn_f32_slowpath)
        /*0014*/ 	.word	0x00000000


	//----- nvinfo : EIATTR_FRAME_SIZE
	.align		4
.L_20:
        /*0018*/ 	.byte	0x04, 0x11
        /*001a*/ 	.short	(.L_22 - .L_21)
	.align		4
.L_21:
        /*001c*/ 	.word	index@(_ZN7cutlass13device_kernelINS_4gemm6kernel13GemmUniversalIN4cute5tupleIJiiiiEEENS1_10collective13CollectiveMmaINS1_34MainloopSm90TmaGmmaWarpSpecializedILi4ENS5_IJNS4_1CILi2EEENSA_ILi1EEESC_EEENS1_35KernelTmaWarpSpecializedCooperativeEEENS5_IJNSA_ILi128EEENSA_ILi256EEENSA_ILi64EEEEEENS_10bfloat16_tENS5_IJlSC_lEEESK_SL_NS4_8TiledMMAINS4_8MMA_AtomIJNS4_4SM904GMMA28MMA_64x256x16_F32BF16BF16_SSILNSP_5MajorE0ELSR_0ELNSP_7ScaleInE1ELSS_1EEEEEENS4_6LayoutISD_NS5_IJSC_NSA_ILi0EEESW_EEEEENS5_IJNS4_10UnderscoreESZ_SZ_EEEEENS4_13SM90_TMA_LOADENS4_14ComposedLayoutINS4_7SwizzleILi3ELi4ELi3EEENS4_18smem_ptr_flag_bitsILi16EEENSV_INS5_IJNSA_ILi8EEESI_EEENS5_IJSI_SC_EEEEEEEvNS4_8identityENS4_23SM90_TMA_LOAD_MULTICASTES1C_vS1D_EENS_8epilogue10collective18CollectiveEpilogueINS1G_22Sm90TmaWarpSpecializedILi4ELi2ELi16ELb1ELb0EEEJSJ_NS5_IJSG_NSA_ILi32EEEEEESK_SL_SK_SL_NS1G_6fusion15FusionCallbacksIS1K_NS1N_13LinCombEltActINS1G_6thread4SiLuESK_fSK_fLNS_15FloatRoundStyleE2EEESJ_S1M_JEEES12_NS13_INS14_ILi2ELi4ELi3EEES17_NSV_INS5_IJS18_S1L_EEENS5_IJS1L_SC_EEEEEEENS4_17SM75_U32x4_LDSM_NENS4_14SM90_TMA_STOREES1Z_NS4_17SM90_U32x4_STSM_NENS4_9Copy_AtomIJS22_NS_6half_tEEEEvEEEvvEEEEvNT_6ParamsE)
        /*0020*/ 	.word	0x00000000


	//----- nvinfo : EIATTR_MIN_STACK_SIZE
	.align		4
.L_22:
        /*0024*/ 	.byte	0x04, 0x12
        /*0026*/ 	.short	(.L_24 - .L_23)
	.align		4
.L_23:
        /*0028*/ 	.word	index@(_ZN7cutlass13device_kernelINS_4gemm6kernel13GemmUniversalIN4cute5tupleIJiiiiEEENS1_10collective13CollectiveMmaINS1_34MainloopSm90TmaGmmaWarpSpecializedILi4ENS5_IJNS4_1CILi2EEENSA_ILi1EEESC_EEENS1_35KernelTmaWarpSpecializedCooperativeEEENS5_IJNSA_ILi128EEENSA_ILi256EEENSA_ILi64EEEEEENS_10bfloat16_tENS5_IJlSC_lEEESK_SL_NS4_8TiledMMAINS4_8MMA_AtomIJNS4_4SM904GMMA28MMA_64x256x16_F32BF16BF16_SSILNSP_5MajorE0ELSR_0ELNSP_7ScaleInE1ELSS_1EEEEEENS4_6LayoutISD_NS5_IJSC_NSA_ILi0EEESW_EEEEENS5_IJNS4_10UnderscoreESZ_SZ_EEEEENS4_13SM90_TMA_LOADENS4_14ComposedLayoutINS4_7SwizzleILi3ELi4ELi3EEENS4_18smem_ptr_flag_bitsILi16EEENSV_INS5_IJNSA_ILi8EEESI_EEENS5_IJSI_SC_EEEEEEEvNS4_8identityENS4_23SM90_TMA_LOAD_MULTICASTES1C_vS1D_EENS_8epilogue10collective18CollectiveEpilogueINS1G_22Sm90TmaWarpSpecializedILi4ELi2ELi16ELb1ELb0EEEJSJ_NS5_IJSG_NSA_ILi32EEEEEESK_SL_SK_SL_NS1G_6fusion15FusionCallbacksIS1K_NS1N_13LinCombEltActINS1G_6thread4SiLuESK_fSK_fLNS_15FloatRoundStyleE2EEESJ_S1M_JEEES12_NS13_INS14_ILi2ELi4ELi3EEES17_NSV_INS5_IJS18_S1L_EEENS5_IJS1L_SC_EEEEEEENS4_17SM75_U32x4_LDSM_NENS4_14SM90_TMA_STOREES1Z_NS4_17SM90_U32x4_STSM_NENS4_9Copy_AtomIJS22_NS_6half_tEEEEvEEEvvEEEEvNT_6ParamsE)
        /*002c*/ 	.word	0x00000000
.L_24:


//--------------------- .nv.compat                --------------------------
	.section	.nv.compat,"",@"SHT_CUDA_COMPAT_INFO"
	.align	4
        /*0000*/ 	.byte	0x02, 0x09, 0x01, 0x00, 0x02, 0x02, 0x04, 0x00, 0x02, 0x05, 0x05, 0x00, 0x03, 0x07, 0x01, 0x01
        /*0010*/ 	.byte	0x02, 0x03, 0x01, 0x00, 0x02, 0x06, 0x01, 0x00, 0x04, 0x0b, 0x08, 0x00, 0x00, 0x00, 0x00, 0x00
        /*0020*/ 	.byte	0x00, 0x00, 0x00, 0x00


//--------------------- .nv.info._ZN7cutlass13device_kernelINS_4gemm6kernel13GemmUniversalIN4cute5tupleIJiiiiEEENS1_10collective13CollectiveMmaINS1_34MainloopSm90TmaGmmaWarpSpecializedILi4ENS5_IJNS4_1CILi2EEENSA_ILi1EEESC_EEENS1_35KernelTmaWarpSpecializedCooperativeEEENS5_IJNSA_ILi128EEENSA_ILi256EEENSA_ILi64EEEEEENS_10bfloat16_tENS5_IJlSC_lEEESK_SL_NS4_8TiledMMAINS4_8MMA_AtomIJNS4_4SM904GMMA28MMA_64x256x16_F32BF16BF16_SSILNSP_5MajorE0ELSR_0ELNSP_7ScaleInE1ELSS_1EEEEEENS4_6LayoutISD_NS5_IJSC_NSA_ILi0EEESW_EEEEENS5_IJNS4_10UnderscoreESZ_SZ_EEEEENS4_13SM90_TMA_LOADENS4_14ComposedLayoutINS4_7SwizzleILi3ELi4ELi3EEENS4_18smem_ptr_flag_bitsILi16EEENSV_INS5_IJNSA_ILi8EEESI_EEENS5_IJSI_SC_EEEEEEEvNS4_8identityENS4_23SM90_TMA_LOAD_MULTICASTES1C_vS1D_EENS_8epilogue10collective18CollectiveEpilogueINS1G_22Sm90TmaWarpSpecializedILi4ELi2ELi16ELb1ELb0EEEJSJ_NS5_IJSG_NSA_ILi32EEEEEESK_SL_SK_SL_NS1G_6fusion15FusionCallbacksIS1K_NS1N_13LinCombEltActINS1G_6thread4SiLuESK_fSK_fLNS_15FloatRoundStyleE2EEESJ_S1M_JEEES12_NS13_INS14_ILi2ELi4ELi3EEES17_NSV_INS5_IJS18_S1L_EEENS5_IJS1L_SC_EEEEEEENS4_17SM75_U32x4_LDSM_NENS4_14SM90_TMA_STOREES1Z_NS4_17SM90_U32x4_STSM_NENS4_9Copy_AtomIJS22_NS_6half_tEEEEvEEEvvEEEEvNT_6ParamsE --------------------------
	.section	.nv.info._ZN7cutlass13device_kernelINS_4gemm6kernel13GemmUniversalIN4cute5tupleIJiiiiEEENS1_10collective13CollectiveMmaINS1_34MainloopSm90TmaGmmaWarpSpecializedILi4ENS5_IJNS4_1CILi2EEENSA_ILi1EEESC_EEENS1_35KernelTmaWarpSpecializedCooperativeEEENS5_IJNSA_ILi128EEENSA_ILi256EEENSA_ILi64EEEEEENS_10bfloat16_tENS5_IJlSC_lEEESK_SL_NS4_8TiledMMAINS4_8MMA_AtomIJNS4_4SM904GMMA28MMA_64x256x16_F32BF16BF16_SSILNSP_5MajorE0ELSR_0ELNSP_7ScaleInE1ELSS_1EEEEEENS4_6LayoutISD_NS5_IJSC_NSA_ILi0EEESW_EEEEENS5_IJNS4_10UnderscoreESZ_SZ_EEEEENS4_13SM90_TMA_LOADENS4_14ComposedLayoutINS4_7SwizzleILi3ELi4ELi3EEENS4_18smem_ptr_flag_bitsILi16EEENSV_INS5_IJNSA_ILi8EEESI_EEENS5_IJSI_SC_EEEEEEEvNS4_8identityENS4_23SM90_TMA_LOAD_MULTICASTES1C_vS1D_EENS_8epilogue10collective18CollectiveEpilogueINS1G_22Sm90TmaWarpSpecializedILi4ELi2ELi16ELb1ELb0EEEJSJ_NS5_IJSG_NSA_ILi32EEEEEESK_SL_SK_SL_NS1G_6fusion15FusionCallbacksIS1K_NS1N_13LinCombEltActINS1G_6thread4SiLuESK_fSK_fLNS_15FloatRoundStyleE2EEESJ_S1M_JEEES12_NS13_INS14_ILi2ELi4ELi3EEES17_NSV_INS5_IJS18_S1L_EEENS5_IJS1L_SC_EEEEEEENS4_17SM75_U32x4_LDSM_NENS4_14SM90_TMA_STOREES1Z_NS4_17SM90_U32x4_STSM_NENS4_9Copy_AtomIJS22_NS_6half_tEEEEvEEEvvEEEEvNT_6ParamsE,"",@"SHT_CUDA_INFO"
	.sectionflags	@""
	.align	4


	//----- nvinfo : EIATTR_CUDA_API_VERSION
	.align		4
        /*0000*/ 	.byte	0x04, 0x37
        /*0002*/ 	.short	(.L_26 - .L_25)
.L_25:
        /*0004*/ 	.word	0x00000082


	//----- nvinfo : EIATTR_KPARAM_INFO
	.align		4
.L_26:
        /*0008*/ 	.byte	0x04, 0x17
        /*000a*/ 	.short	(.L_28 - .L_27)
.L_27:
        /*000c*/ 	.word	0x00000000
        /*0010*/ 	.short	0x0000
        /*0012*/ 	.short	0x0070
        /*0014*/ 	.byte	0x00, 0xf0, 0x01, 0x1c


	//----- nvinfo : EIATTR_SPARSE_MMA_MASK
	.align		4
.L_28:
        /*0018*/ 	.byte	0x03, 0x50
        /*001a*/ 	.short	0x0000


	//----- nvinfo : EIATTR_MAXREG_COUNT
	.align		4
        /*001c*/ 	.byte	0x03, 0x1b
        /*001e*/ 	.short	0x00a8


	//----- nvinfo : EIATTR_NUM_BARRIERS
	.align		4
        /*0020*/ 	.byte	0x02, 0x4c
        /*0022*/ 	.byte	0x02
	.zero		1


	//----- nvinfo : EIATTR_EXTERNS
	.align		4
        /*0024*/ 	.byte	0x04, 0x0f
        /*0026*/ 	.short	(.L_30 - .L_29)


	//   ....[0]....
	.align		4
.L_29:
        /*0028*/ 	.word	index@(__assertfail)


	//----- nvinfo : EIATTR_MERCURY_ISA_VERSION
	.align		4
.L_30:
        /*002c*/ 	.byte	0x03, 0x5f
        /*002e*/ 	.short	0x0101


	//----- nvinfo : EIATTR_INT_WARP_WIDE_INSTR_OFFSETS
	.align		4
        /*0030*/ 	.byte	0x04, 0x31
        /*0032*/ 	.short	(.L_32 - .L_31)


	//   ....[0]....
.L_31:
        /*0034*/ 	.word	0x000009c0


	//   ....[1]....
        /*0038*/ 	.word	0x00000a90


	//   ....[2]....
        /*003c*/ 	.word	0x00000b40


	//   ....[3]....
        /*0040*/ 	.word	0x000021a0


	//----- nvinfo : EIATTR_COOP_GROUP_MASK_REGIDS
	.align		4
.L_32:
        /*0044*/ 	.byte	0x04, 0x29
        /*0046*/ 	.short	(.L_34 - .L_33)


	//   ....[0]....
.L_33:
        /*0048*/ 	.word	0xffffffff


	//   ....[1]....
        /*004c*/ 	.word	0xffffffff


	//   ....[2]....
        /*0050*/ 	.word	0xffffffff


	//   ....[3]....
        /*0054*/ 	.word	0xffffffff


	//   ....[4]....
        /*0058*/ 	.word	0xffffffff


	//   ....[5]....
        /*005c*/ 	.word	0xffffffff


	//   ....[6]....
        /*0060*/ 	.word	0xffffffff


	//----- nvinfo : EIATTR_COOP_GROUP_INSTR_OFFSETS
	.align		4
.L_34:
        /*0064*/ 	.byte	0x04, 0x28
        /*0066*/ 	.short	(.L_36 - .L_35)


	//   ....[0]....
.L_35:
        /*0068*/ 	.word	0x00000070


	//   ....[1]....
        /*006c*/ 	.word	0x00000080


	//   ....[2]....
        /*0070*/ 	.word	0x00000440


	//   ....[3]....
        /*0074*/ 	.word	0x000005d0


	//   ....[4]....
        /*0078*/ 	.word	0x00000800


	//   ....[5]....
        /*007c*/ 	.word	0x00000c80


	//   ....[6]....
        /*0080*/ 	.word	0x00001740


	//----- nvinfo : EIATTR_REG_RECONFIG
	.align		4
.L_36:
        /*0084*/ 	.byte	0x01, 0x54
	.zero		2


	//----- nvinfo : EIATTR_SYSCALL_OFFSETS
	.align		4
        /*0088*/ 	.byte	0x04, 0x46
        /*008a*/ 	.short	(.L_38 - .L_37)


	//   ....[0]....
.L_37:
        /*008c*/ 	.word	0x00001900


	//   ....[1]....
        /*0090*/ 	.word	0x000023d0


	//   ....[2]....
        /*0094*/ 	.word	0x000024c0


	//----- nvinfo : EIATTR_MBARRIER_INSTR_OFFSETS
	.align		4
.L_38:
        /*0098*/ 	.byte	0x04, 0x39
        /*009a*/ 	.short	(.L_40 - .L_39)


	//   ....[0]....
.L_39:
        /*009c*/ 	.word	0x00000540
        /*00a0*/ 	.word	0x000000ff
        /*00a4*/ 	.word	0x00000000
        /*00a8*/ 	.short	0x0100
        /*00aa*/ 	.byte	0x08
	.zero		1


	//   ....[1]....
        /*00ac*/ 	.word	0x00000550
        /*00b0*/ 	.word	0x000000ff
        /*00b4*/ 	.word	0x00000020
        /*00b8*/ 	.short	0x0100
        /*00ba*/ 	.byte	0x08
	.zero		1


	//   ....[2]....
        /*00bc*/ 	.word	0x00000560
        /*00c0*/ 	.word	0x000000ff
        /*00c4*/ 	.word	0x00000008
        /*00c8*/ 	.short	0x0100
        /*00ca*/ 	.byte	0x08
	.zero		1


	//   ....[3]....
        /*00cc*/ 	.word	0x00000570
        /*00d0*/ 	.word	0x000000ff
        /*00d4*/ 	.word	0x00000028
        /*00d8*/ 	.short	0x0100
        /*00da*/ 	.byte	0x08
	.zero		1


	//   ....[4]....
        /*00dc*/ 	.word	0x00000580
        /*00e0*/ 	.word	0x000000ff
        /*00e4*/ 	.word	0x00000010
        /*00e8*/ 	.short	0x0100
        /*00ea*/ 	.byte	0x08
	.zero		1


	//   ....[5]....
        /*00ec*/ 	.word	0x00000590
        /*00f0*/ 	.word	0x000000ff
        /*00f4*/ 	.word	0x00000030
        /*00f8*/ 	.short	0x0100
        /*00fa*/ 	.byte	0x08
	.zero		1


	//   ....[6]....
        /*00fc*/ 	.word	0x000005a0
        /*0100*/ 	.word	0x000000ff
        /*0104*/ 	.word	0x00000018
        /*0108*/ 	.short	0x0100
        /*010a*/ 	.byte	0x08
	.zero		1


	//   ....[7]....
        /*010c*/ 	.word	0x000005b0
        /*0110*/ 	.word	0x000000ff
        /*0114*/ 	.word	0x00000038
        /*0118*/ 	.short	0x0100
        /*011a*/ 	.byte	0x08
	.zero		1


	//   ....[8]....
        /*011c*/ 	.word	0x00000710
        /*0120*/ 	.word	0x000000ff
        /*0124*/ 	.word	0x00000040
        /*0128*/ 	.short	0x0100
        /*012a*/ 	.byte	0x08
	.zero		1


	//   ....[9]....
        /*012c*/ 	.word	0x00000720
        /*0130*/ 	.word	0x000000ff
        /*0134*/ 	.word	0x00000060
        /*0138*/ 	.short	0x0100
        /*013a*/ 	.byte	0x08
	.zero		1


	//   ....[10]....
        /*013c*/ 	.word	0x00000730
        /*0140*/ 	.word	0x000000ff
        /*0144*/ 	.word	0x00000048
        /*0148*/ 	.short	0x0100
        /*014a*/ 	.byte	0x08
	.zero		1


	//   ....[11]....
        /*014c*/ 	.word	0x00000740
        /*0150*/ 	.word	0x000000ff
        /*0154*/ 	.word	0x00000068
        /*0158*/ 	.short	0x0100
        /*015a*/ 	.byte	0x08
	.zero		1


	//   ....[12]....
        /*015c*/ 	.word	0x00000750
        /*0160*/ 	.word	0x000000ff
        /*0164*/ 	.word	0x00000050
        /*0168*/ 	.short	0x0100
        /*016a*/ 	.byte	0x08
	.zero		1


	//   ....[13]....
        /*016c*/ 	.word	0x00000760
        /*0170*/ 	.word	0x000000ff
        /*0174*/ 	.word	0x00000070
        /*0178*/ 	.short	0x0100
        /*017a*/ 	.byte	0x08
	.zero		1


	//   ....[14]....
        /*017c*/ 	.word	0x00000770
        /*0180*/ 	.word	0x000000ff
        /*0184*/ 	.word	0x00000058
        /*0188*/ 	.short	0x0100
        /*018a*/ 	.byte	0x08
	.zero		1


	//   ....[15]....
        /*018c*/ 	.word	0x00000780
        /*0190*/ 	.word	0x000000ff
        /*0194*/ 	.word	0x00000078
        /*0198*/ 	.short	0x0100
        /*019a*/ 	.byte	0x08
	.zero		1


	//   ....[16]....
        /*019c*/ 	.word	0x00000bb0
        /*01a0*/ 	.word	0x000000ff
        /*01a4*/ 	.word	0x00000080
        /*01a8*/ 	.short	0x0100
        /*01aa*/ 	.byte	0x06
	.zero		1


	//   ....[17]....
        /*01ac*/ 	.word	0x00000c30
        /*01b0*/ 	.word	0x000000ff
        /*01b4*/ 	.word	0x00000088
        /*01b8*/ 	.short	0x0100
        /*01ba*/ 	.byte	0x06
	.zero		1


	//   ....[18]....
        /*01bc*/ 	.word	0x00001980
        /*01c0*/ 	.word	0x00000003
        /*01c4*/ 	.word	0x00000000
        /*01c8*/ 	.short	0x010a
        /*01ca*/ 	.byte	0x3f
	.zero		1


	//   ....[19]....
        /*01cc*/ 	.word	0x000019c0
        /*01d0*/ 	.word	0x00000003
        /*01d4*/ 	.word	0x00000000
        /*01d8*/ 	.short	0x010a
        /*01da*/ 	.byte	0x3f
	.zero		1


	//   ....[20]....
        /*01dc*/ 	.word	0x00001d60
        /*01e0*/ 	.word	0x000000ff
        /*01e4*/ 	.word	0x00000000
        /*01e8*/ 	.short	0x010a
        /*01ea*/ 	.byte	0x04
	.zero		1


	//   ....[21]....
        /*01ec*/ 	.word	0x00001da0
        /*01f0*/ 	.word	0x000000ff
        /*01f4*/ 	.word	0x00000000
        /*01f8*/ 	.short	0x010a
        /*01fa*/ 	.byte	0x04
	.zero		1


	//   ....[22]....
        /*01fc*/ 	.word	0x00002030
        /*0200*/ 	.word	0x00000004
        /*0204*/ 	.word	0x00000000
        /*0208*/ 	.short	0x0101
        /*020a*/ 	.byte	0x3f
	.zero		1


	//   ....[23]....
        /*020c*/ 	.word	0x00002220
        /*0210*/ 	.word	0x00000000
        /*0214*/ 	.word	0x00000000
        /*0218*/ 	.short	0x0101
        /*021a*/ 	.byte	0x3f
	.zero		1


	//   ....[24]....
        /*021c*/ 	.word	0x00002950
        /*0220*/ 	.word	0x000000ff
        /*0224*/ 	.word	0x00000040
        /*0228*/ 	.short	0x010a
        /*022a*/ 	.byte	0x2d
	.zero		1


	//   ....[25]....
        /*022c*/ 	.word	0x00004960
        /*0230*/ 	.word	0x000000ff
        /*0234*/ 	.word	0x00000000
        /*0238*/ 	.short	0x0101
        /*023a*/ 	.byte	0x04
	.zero		1


	//   ....[26]....
        /*023c*/ 	.word	0x00004a30
        /*0240*/ 	.word	0x00000000
        /*0244*/ 	.word	0x00000040
        /*0248*/ 	.short	0x010a
        /*024a*/ 	.byte	0x3f
	.zero		1


	//   ....[27]....
        /*024c*/ 	.word	0x00006890
        /*0250*/ 	.word	0x000000ff
        /*0254*/ 	.word	0x00000000
        /*0258*/ 	.short	0x0101
        /*025a*/ 	.byte	0x04
	.zero		1


	//   ....[28]....
        /*025c*/ 	.word	0x00006980
        /*0260*/ 	.word	0x00000000
        /*0264*/ 	.word	0x00000040
        /*0268*/ 	.short	0x010a
        /*026a*/ 	.byte	0x3f
	.zero		1


	//   ....[29]....
        /*026c*/ 	.word	0x00008800
        /*0270*/ 	.word	0x000000ff
        /*0274*/ 	.word	0x00000000
        /*0278*/ 	.short	0x0101
        /*027a*/ 	.byte	0x04
	.zero		1


	//   ....[30]....
        /*027c*/ 	.word	0x000088e0
        /*0280*/ 	.word	0x00000003
        /*0284*/ 	.word	0x00000040
        /*0288*/ 	.short	0x010a
        /*028a*/ 	.byte	0x3f
	.zero		1


	//   ....[31]....
        /*028c*/ 	.word	0x0000a770
        /*0290*/ 	.word	0x000000ff
        /*0294*/ 	.word	0x00000000
        /*0298*/ 	.short	0x0101
        /*029a*/ 	.byte	0x04
	.zero		1


	//   ....[32]....
        /*029c*/ 	.word	0x0000a850
        /*02a0*/ 	.word	0x00000000
        /*02a4*/ 	.word	0x00000040
        /*02a8*/ 	.short	0x010a
        /*02aa*/ 	.byte	0x3f
	.zero		1


	//   ....[33]....
        /*02ac*/ 	.word	0x0000c6b0
        /*02b0*/ 	.word	0x000000ff
        /*02b4*/ 	.word	0x00000000
        /*02b8*/ 	.short	0x0101
        /*02ba*/ 	.byte	0x04
	.zero		1


	//   ....[34]....
        /*02bc*/ 	.word	0x0000c790
        /*02c0*/ 	.word	0x00000000
        /*02c4*/ 	.word	0x00000040
        /*02c8*/ 	.short	0x010a
        /*02ca*/ 	.byte	0x3f
	.zero		1


	//   ....[35]....
        /*02cc*/ 	.word	0x0000e5f0
        /*02d0*/ 	.word	0x000000ff
        /*02d4*/ 	.word	0x00000000
        /*02d8*/ 	.short	0x0101
        /*02da*/ 	.byte	0x04
	.zero		1


	//   ....[36]....
        /*02dc*/ 	.word	0x0000e6d0
        /*02e0*/ 	.word	0x00000000
        /*02e4*/ 	.word	0x00000040
        /*02e8*/ 	.short	0x010a
        /*02ea*/ 	.byte	0x3f
	.zero		1


	//   ....[37]....
        /*02ec*/ 	.word	0x00010530
        /*02f0*/ 	.word	0x000000ff
        /*02f4*/ 	.word	0x00000000
        /*02f8*/ 	.short	0x0101
        /*02fa*/ 	.byte	0x04
	.zero		1


	//   ....[38]....
        /*02fc*/ 	.word	0x00010600
        /*0300*/ 	.word	0x00000003
        /*0304*/ 	.word	0x00000040
        /*0308*/ 	.short	0x010a
        /*030a*/ 	.byte	0x3f
	.zero		1


	//   ....[39]....
        /*030c*/ 	.word	0x00012420
        /*0310*/ 	.word	0x000000ff
        /*0314*/ 	.word	0x00000000
        /*0318*/ 	.short	0x0101
        /*031a*/ 	.byte	0x04
	.zero		1


	//   ....[40]....
        /*031c*/ 	.word	0x00012e10
        /*0320*/ 	.word	0x000000ff
        /*0324*/ 	.word	0x00000000
        /*0328*/ 	.short	0x0101
        /*032a*/ 	.byte	0x04
	.zero		1


	//   ....[41]....
        /*032c*/ 	.word	0x00013430
        /*0330*/ 	.word	0x000000ff
        /*0334*/ 	.word	0x00000088
        /*0338*/ 	.short	0x010a
        /*033a*/ 	.byte	0x04
	.zero		1


	//   ....[42]....
        /*033c*/ 	.word	0x00013830
        /*0340*/ 	.word	0x000000ff
        /*0344*/ 	.word	0x00000060
        /*0348*/ 	.short	0x010a
        /*034a*/ 	.byte	0x0d
	.zero		1


	//   ....[43]....
        /*034c*/ 	.word	0x00013920
        /*0350*/ 	.word	0x000000ff
        /*0354*/ 	.word	0x00000040
        /*0358*/ 	.short	0x010b
        /*035a*/ 	.byte	0x0d
	.zero		1


	//   ....[44]....
        /*035c*/ 	.word	0x00013980
        /*0360*/ 	.word	0x000000ff
        /*0364*/ 	.word	0x00000000
        /*0368*/ 	.short	0x0101
        /*036a*/ 	.byte	0x10
	.zero		1


	//   ....[45]....
        /*036c*/ 	.word	0x000139b0
        /*0370*/ 	.word	0x000000ff
        /*0374*/ 	.word	0x00000068
        /*0378*/ 	.short	0x010a
        /*037a*/ 	.byte	0x0d
	.zero		1


	//   ....[46]....
        /*037c*/ 	.word	0x00013ac0
        /*0380*/ 	.word	0x000000ff
        /*0384*/ 	.word	0x00000048
        /*0388*/ 	.short	0x010b
        /*038a*/ 	.byte	0x0d
	.zero		1


	//   ....[47]....
        /*038c*/ 	.word	0x00013b20
        /*0390*/ 	.word	0x000000ff
        /*0394*/ 	.word	0x00000000
        /*0398*/ 	.short	0x0101
        /*039a*/ 	.byte	0x12
	.zero		1


	//   ....[48]....
        /*039c*/ 	.word	0x00013b50
        /*03a0*/ 	.word	0x000000ff
        /*03a4*/ 	.word	0x00000070
        /*03a8*/ 	.short	0x010a
        /*03aa*/ 	.byte	0x0d
	.zero		1


	//   ....[49]....
        /*03ac*/ 	.word	0x00013c60
        /*03b0*/ 	.word	0x000000ff
        /*03b4*/ 	.word	0x00000050
        /*03b8*/ 	.short	0x010b
        /*03ba*/ 	.byte	0x0d
	.zero		1


	//   ....[50]....
        /*03bc*/ 	.word	0x00013cc0
        /*03c0*/ 	.word	0x000000ff
        /*03c4*/ 	.word	0x00000000
        /*03c8*/ 	.short	0x0101
        /*03ca*/ 	.byte	0x15
	.zero		1


	//   ....[51]....
        /*03cc*/ 	.word	0x00013cf0
        /*03d0*/ 	.word	0x000000ff
        /*03d4*/ 	.word	0x00000078
        /*03d8*/ 	.short	0x010a
        /*03da*/ 	.byte	0x0d
	.zero		1


	//   ....[52]....
        /*03dc*/ 	.word	0x00013e00
        /*03e0*/ 	.word	0x000000ff
        /*03e4*/ 	.word	0x00000058
        /*03e8*/ 	.short	0x010b
        /*03ea*/ 	.byte	0x0d
	.zero		1


	//   ....[53]....
        /*03ec*/ 	.word	0x00013e60
        /*03f0*/ 	.word	0x000000ff
        /*03f4*/ 	.word	0x00000000
        /*03f8*/ 	.short	0x0101
        /*03fa*/ 	.byte	0x1d
	.zero		1


	//   ....[54]....
        /*03fc*/ 	.word	0x00013ea0
        /*0400*/ 	.word	0x000000ff
        /*0404*/ 	.word	0x00000060
        /*0408*/ 	.short	0x010a
        /*040a*/ 	.byte	0x0d
	.zero		1


	//   ....[55]....
        /*040c*/ 	.word	0x00013fa0
        /*0410*/ 	.word	0x000000ff
        /*0414*/ 	.word	0x00000040
        /*0418*/ 	.short	0x010b
        /*041a*/ 	.byte	0x0d
	.zero		1


	//   ....[56]....
        /*041c*/ 	.word	0x00013fe0
        /*0420*/ 	.word	0x000000ff
        /*0424*/ 	.word	0x00000000
        /*0428*/ 	.short	0x0101
        /*042a*/ 	.byte	0x10
	.zero		1


	//   ....[57]....
        /*042c*/ 	.word	0x00014010
        /*0430*/ 	.word	0x000000ff
        /*0434*/ 	.word	0x00000068
        /*0438*/ 	.short	0x010a
        /*043a*/ 	.byte	0x0d
	.zero		1


	//   ....[58]....
        /*043c*/ 	.word	0x00014110
        /*0440*/ 	.word	0x000000ff
        /*0444*/ 	.word	0x00000048
        /*0448*/ 	.short	0x010b
        /*044a*/ 	.byte	0x0d
	.zero		1


	//   ....[59]....
        /*044c*/ 	.word	0x00014150
        /*0450*/ 	.word	0x000000ff
        /*0454*/ 	.word	0x00000000
        /*0458*/ 	.short	0x0101
        /*045a*/ 	.byte	0x12
	.zero		1


	//   ....[60]....
        /*045c*/ 	.word	0x00014180
        /*0460*/ 	.word	0x000000ff
        /*0464*/ 	.word	0x00000070
        /*0468*/ 	.short	0x010a
        /*046a*/ 	.byte	0x0d
	.zero		1


	//   ....[61]....
        /*046c*/ 	.word	0x00014280
        /*0470*/ 	.word	0x000000ff
        /*0474*/ 	.word	0x00000050
        /*0478*/ 	.short	0x010b
        /*047a*/ 	.byte	0x0d
	.zero		1


	//   ....[62]....
        /*047c*/ 	.word	0x000142c0
        /*0480*/ 	.word	0x000000ff
        /*0484*/ 	.word	0x00000000
        /*0488*/ 	.short	0x0101
        /*048a*/ 	.byte	0x15
	.zero		1


	//   ....[63]....
        /*048c*/ 	.word	0x000142f0
        /*0490*/ 	.word	0x000000ff
        /*0494*/ 	.word	0x00000078
        /*0498*/ 	.short	0x010a
        /*049a*/ 	.byte	0x0d
	.zero		1


	//   ....[64]....
        /*049c*/ 	.word	0x000143f0
        /*04a0*/ 	.word	0x000000ff
        /*04a4*/ 	.word	0x00000058
        /*04a8*/ 	.short	0x010b
        /*04aa*/ 	.byte	0x0d
	.zero		1


	//   ....[65]....
        /*04ac*/ 	.word	0x00014440
        /*04b0*/ 	.word	0x000000ff
        /*04b4*/ 	.word	0x00000000
        /*04b8*/ 	.short	0x0101
        /*04ba*/ 	.byte	0x1d
	.zero		1


	//   ....[66]....
        /*04bc*/ 	.word	0x00014b00
        /*04c0*/ 	.word	0x00000000
        /*04c4*/ 	.word	0x00000060
        /*04c8*/ 	.short	0x010a
        /*04ca*/ 	.byte	0x3f
	.zero		1


	//   ....[67]....
        /*04cc*/ 	.word	0x00014b40
        /*04d0*/ 	.word	0x00000000
        /*04d4*/ 	.word	0x00000068
        /*04d8*/ 	.short	0x010a
        /*04da*/ 	.byte	0x3f
	.zero		1


	//   ....[68]....
        /*04dc*/ 	.word	0x00014b80
        /*04e0*/ 	.word	0x00000000
        /*04e4*/ 	.word	0x00000070
        /*04e8*/ 	.short	0x010a
        /*04ea*/ 	.byte	0x3f
	.zero		1


	//   ....[69]....
        /*04ec*/ 	.word	0x00014be0
        /*04f0*/ 	.word	0x00000000
        /*04f4*/ 	.word	0x00000078
        /*04f8*/ 	.short	0x010a
        /*04fa*/ 	.byte	0x3f
	.zero		1


	//   ....[70]....
        /*04fc*/ 	.word	0x00014f20
        /*0500*/ 	.word	0x0000000f
        /*0504*/ 	.word	0x00000020
        /*0508*/ 	.short	0x010a
        /*050a*/ 	.byte	0x3f
	.zero		1


	//   ....[71]....
        /*050c*/ 	.word	0x000152d0
        /*0510*/ 	.word	0x00000004
        /*0514*/ 	.word	0x00000088
        /*0518*/ 	.short	0x0101
        /*051a*/ 	.byte	0x3f
	.zero		1


	//   ....[72]....
        /*051c*/ 	.word	0x00015a00
        /*0520*/ 	.word	0x00000005
        /*0524*/ 	.word	0x00000000
        /*0528*/ 	.short	0x010a
        /*052a*/ 	.byte	0x3f
	.zero		1


	//   ....[73]....
        /*052c*/ 	.word	0x00015a80
        /*0530*/ 	.word	0x00000007
        /*0534*/ 	.word	0x00000000
        /*0538*/ 	.short	0x010a
        /*053a*/ 	.byte	0x3f
	.zero		1


	//   ....[74]....
        /*053c*/ 	.word	0x00015b10
        /*0540*/ 	.word	0x00000006
        /*0544*/ 	.word	0x00000000
        /*0548*/ 	.short	0x010a
        /*054a*/ 	.byte	0x3f
	.zero		1


	//   ....[75]....
        /*054c*/ 	.word	0x00015ba0
        /*0550*/ 	.word	0x00000003
        /*0554*/ 	.word	0x00000000
        /*0558*/ 	.short	0x010a
        /*055a*/ 	.byte	0x3f
	.zero		1


	//   ....[76]....
        /*055c*/ 	.word	0x00015c00
        /*0560*/ 	.word	0x00000003
        /*0564*/ 	.word	0x00000000
        /*0568*/ 	.short	0x010a
        /*056a*/ 	.byte	0x3f
	.zero		1


	//   ....[77]....
        /*056c*/ 	.word	0x00015c60
        /*0570*/ 	.word	0x00000005
        /*0574*/ 	.word	0x00000000
        /*0578*/ 	.short	0x010a
        /*057a*/ 	.byte	0x3f
	.zero		1


	//   ....[78]....
        /*057c*/ 	.word	0x00015cc0
        /*0580*/ 	.word	0x00000003
        /*0584*/ 	.word	0x00000040
        /*0588*/ 	.short	0x010a
        /*058a*/ 	.byte	0x3f
	.zero		1


	//   ....[79]....
        /*058c*/ 	.word	0x00015d10
        /*0590*/ 	.word	0x00000000
        /*0594*/ 	.word	0x00000040
        /*0598*/ 	.short	0x010a
        /*059a*/ 	.byte	0x3f
	.zero		1


	//   ....[80]....
        /*059c*/ 	.word	0x00015d60
        /*05a0*/ 	.word	0x00000000
        /*05a4*/ 	.word	0x00000040
        /*05a8*/ 	.short	0x010a
        /*05aa*/ 	.byte	0x3f
	.zero		1


	//   ....[81]....
        /*05ac*/ 	.word	0x00015db0
        /*05b0*/ 	.word	0x00000003
        /*05b4*/ 	.word	0x00000040
        /*05b8*/ 	.short	0x010a
        /*05ba*/ 	.byte	0x3f
	.zero		1


	//   ....[82]....
        /*05bc*/ 	.word	0x00015e00
        /*05c0*/ 	.word	0x00000000
        /*05c4*/ 	.word	0x00000040
        /*05c8*/ 	.short	0x010a
        /*05ca*/ 	.byte	0x3f
	.zero		1


	//   ....[83]....
        /*05cc*/ 	.word	0x00015e50
        /*05d0*/ 	.word	0x00000000
        /*05d4*/ 	.word	0x00000040
        /*05d8*/ 	.short	0x010a
        /*05da*/ 	.byte	0x3f
	.zero		1


	//   ....[84]....
        /*05dc*/ 	.word	0x00015ea0
        /*05e0*/ 	.word	0x00000000
        /*05e4*/ 	.word	0x00000040
        /*05e8*/ 	.short	0x010a
        /*05ea*/ 	.byte	0x3f
	.zero		1


	//   ....[85]....
        /*05ec*/ 	.word	0x00015ef0
        /*05f0*/ 	.word	0x00000003
        /*05f4*/ 	.word	0x00000040
        /*05f8*/ 	.short	0x010a
        /*05fa*/ 	.byte	0x3f
	.zero		1


	//   ....[86]....
        /*05fc*/ 	.word	0x00015f50
        /*0600*/ 	.word	0x00000007
        /*0604*/ 	.word	0x00000088
        /*0608*/ 	.short	0x010a
        /*060a*/ 	.byte	0x3f
	.zero		1


	//   ....[87]....
        /*060c*/ 	.word	0x00015fb0
        /*0610*/ 	.word	0x00000004
        /*0614*/ 	.word	0x00000060
        /*0618*/ 	.short	0x010a
        /*061a*/ 	.byte	0x3f
	.zero		1


	//   ....[88]....
        /*061c*/ 	.word	0x00016010
        /*0620*/ 	.word	0x00000004
        /*0624*/ 	.word	0x00000068
        /*0628*/ 	.short	0x010a
        /*062a*/ 	.byte	0x3f
	.zero		1


	//   ....[89]....
        /*062c*/ 	.word	0x00016070
        /*0630*/ 	.word	0x00000004
        /*0634*/ 	.word	0x00000070
        /*0638*/ 	.short	0x010a
        /*063a*/ 	.byte	0x3f
	.zero		1


	//   ....[90]....
        /*063c*/ 	.word	0x000160d0
        /*0640*/ 	.word	0x00000004
        /*0644*/ 	.word	0x00000078
        /*0648*/ 	.short	0x010a
        /*064a*/ 	.byte	0x3f
	.zero		1


	//   ....[91]....
        /*064c*/ 	.word	0x00016130
        /*0650*/ 	.word	0x00000004
        /*0654*/ 	.word	0x00000060
        /*0658*/ 	.short	0x010a
        /*065a*/ 	.byte	0x3f
	.zero		1


	//   ....[92]....
        /*065c*/ 	.word	0x00016190
        /*0660*/ 	.word	0x00000004
        /*0664*/ 	.word	0x00000068
        /*0668*/ 	.short	0x010a
        /*066a*/ 	.byte	0x3f
	.zero		1


	//   ....[93]....
        /*066c*/ 	.word	0x000161f0
        /*0670*/ 	.word	0x00000004
        /*0674*/ 	.word	0x00000070
        /*0678*/ 	.short	0x010a
        /*067a*/ 	.byte	0x3f
	.zero		1


	//   ....[94]....
        /*067c*/ 	.word	0x00016250
        /*0680*/ 	.word	0x00000004
        /*0684*/ 	.word	0x00000078
        /*0688*/ 	.short	0x010a
        /*068a*/ 	.byte	0x3f
	.zero		1


	//   ....[95]....
        /*068c*/ 	.word	0x000162a0
        /*0690*/ 	.word	0x00000000
        /*0694*/ 	.word	0x00000060
        /*0698*/ 	.short	0x010a
        /*069a*/ 	.byte	0x3f
	.zero		1


	//   ....[96]....
        /*069c*/ 	.word	0x000162f0
        /*06a0*/ 	.word	0x00000000
        /*06a4*/ 	.word	0x00000068
        /*06a8*/ 	.short	0x010a
        /*06aa*/ 	.byte	0x3f
	.zero		1


	//   ....[97]....
        /*06ac*/ 	.word	0x00016340
        /*06b0*/ 	.word	0x00000000
        /*06b4*/ 	.word	0x00000070
        /*06b8*/ 	.short	0x010a
        /*06ba*/ 	.byte	0x3f
	.zero		1


	//   ....[98]....
        /*06bc*/ 	.word	0x00016410
        /*06c0*/ 	.word	0x0000000f
        /*06c4*/ 	.word	0x00000020
        /*06c8*/ 	.short	0x010a
        /*06ca*/ 	.byte	0x3f
	.zero		1


	//   ....[99]....
        /*06cc*/ 	.word	0x000164e0
        /*06d0*/ 	.word	0x00000005
        /*06d4*/ 	.word	0x00000000
        /*06d8*/ 	.short	0x010a
        /*06da*/ 	.byte	0x3f
	.zero		1


	//   ....[100]....
        /*06dc*/ 	.word	0x00016530
        /*06e0*/ 	.word	0x00000007
        /*06e4*/ 	.word	0x00000000
        /*06e8*/ 	.short	0x010a
        /*06ea*/ 	.byte	0x3f
	.zero		1


	//   ....[101]....
        /*06ec*/ 	.word	0x00016580
        /*06f0*/ 	.word	0x00000006
        /*06f4*/ 	.word	0x00000000
        /*06f8*/ 	.short	0x010a
        /*06fa*/ 	.byte	0x3f
	.zero		1


	//----- nvinfo : EIATTR_NUM_MBARRIERS
	.align		4
.L_40:
        /*06fc*/ 	.byte	0x03, 0x38
        /*06fe*/ 	.short	0x0012


	//----- nvinfo : EIATTR_EXIT_INSTR_OFFSETS
	.align		4
        /*0700*/ 	.byte	0x04, 0x1c
        /*0702*/ 	.short	(.L_42 - .L_41)


	//   ....[0]....
.L_41:
        /*0704*/ 	.word	0x00015bf0


	//----- nvinfo : EIATTR_MAX_THREADS
	.align		4
.L_42:
        /*0708*/ 	.byte	0x04, 0x05
        /*070a*/ 	.short	(.L_44 - .L_43)
.L_43:
        /*070c*/ 	.word	0x00000180
        /*0710*/ 	.word	0x00000001
        /*0714*/ 	.word	0x00000001


	//----- nvinfo : EIATTR_CRS_STACK_SIZE
	.align		4
.L_44:
        /*0718*/ 	.byte	0x04, 0x1e
        /*071a*/ 	.short	(.L_46 - .L_45)
.L_45:
        /*071c*/ 	.word	0x00000000


	//----- nvinfo : EIATTR_CBANK_PARAM_SIZE
	.align		4
.L_46:
        /*0720*/ 	.byte	0x03, 0x19
        /*0722*/ 	.short	0x0770


	//----- nvinfo : EIATTR_PARAM_CBANK
	.align		4
        /*0724*/ 	.byte	0x04, 0x0a
        /*0726*/ 	.short	(.L_48 - .L_47)
	.align		4
.L_47:
        /*0728*/ 	.word	index@(.nv.constant0._ZN7cutlass13device_kernelINS_4gemm6kernel13GemmUniversalIN4cute5tupleIJiiiiEEENS1_10collective13CollectiveMmaINS1_34MainloopSm90TmaGmmaWarpSpecializedILi4ENS5_IJNS4_1CILi2EEENSA_ILi1EEESC_EEENS1_35KernelTmaWarpSpecializedCooperativeEEENS5_IJNSA_ILi128EEENSA_ILi256EEENSA_ILi64EEEEEENS_10bfloat16_tENS5_IJlSC_lEEESK_SL_NS4_8TiledMMAINS4_8MMA_AtomIJNS4_4SM904GMMA28MMA_64x256x16_F32BF16BF16_SSILNSP_5MajorE0ELSR_0ELNSP_7ScaleInE1ELSS_1EEEEEENS4_6LayoutISD_NS5_IJSC_NSA_ILi0EEESW_EEEEENS5_IJNS4_10UnderscoreESZ_SZ_EEEEENS4_13SM90_TMA_LOADENS4_14ComposedLayoutINS4_7SwizzleILi3ELi4ELi3EEENS4_18smem_ptr_flag_bitsILi16EEENSV_INS5_IJNSA_ILi8EEESI_EEENS5_IJSI_SC_EEEEEEEvNS4_8identityENS4_23SM90_TMA_LOAD_MULTICASTES1C_vS1D_EENS_8epilogue10collective18CollectiveEpilogueINS1G_22Sm90TmaWarpSpecializedILi4ELi2ELi16ELb1ELb0EEEJSJ_NS5_IJSG_NSA_ILi32EEEEEESK_SL_SK_SL_NS1G_6fusion15FusionCallbacksIS1K_NS1N_13LinCombEltActINS1G_6thread4SiLuESK_fSK_fLNS_15FloatRoundStyleE2EEESJ_S1M_JEEES12_NS13_INS14_ILi2ELi4ELi3EEES17_NSV_INS5_IJS18_S1L_EEENS5_IJS1L_SC_EEEEEEENS4_17SM75_U32x4_LDSM_NENS4_14SM90_TMA_STOREES1Z_NS4_17SM90_U32x4_STSM_NENS4_9Copy_AtomIJS22_NS_6half_tEEEEvEEEvvEEEEvNT_6ParamsE)
        /*072c*/ 	.short	0x0210
        /*072e*/ 	.short	0x0770


	//----- nvinfo : EIATTR_SW_WAR
	.align		4
.L_48:
        /*0730*/ 	.byte	0x04, 0x36
        /*0732*/ 	.short	(.L_50 - .L_49)
.L_49:
        /*0734*/ 	.word	0x00000008
.L_50:


//--------------------- .nv.callgraph             --------------------------
	.section	.nv.callgraph,"",@"SHT_CUDA_CALLGRAPH"
	.align	4
	.sectionentsize	8
	.align		4
        /*0000*/ 	.word	0x00000000
	.align		4
        /*0004*/ 	.word	0xffffffff
	.align		4
        /*0008*/ 	.word	index@(_ZN7cutlass13device_kernelINS_4gemm6kernel13GemmUniversalIN4cute5tupleIJiiiiEEENS1_10collective13CollectiveMmaINS1_34MainloopSm90TmaGmmaWarpSpecializedILi4ENS5_IJNS4_1CILi2EEENSA_ILi1EEESC_EEENS1_35KernelTmaWarpSpecializedCooperativeEEENS5_IJNSA_ILi128EEENSA_ILi256EEENSA_ILi64EEEEEENS_10bfloat16_tENS5_IJlSC_lEEESK_SL_NS4_8TiledMMAINS4_8MMA_AtomIJNS4_4SM904GMMA28MMA_64x256x16_F32BF16BF16_SSILNSP_5MajorE0ELSR_0ELNSP_7ScaleInE1ELSS_1EEEEEENS4_6LayoutISD_NS5_IJSC_NSA_ILi0EEESW_EEEEENS5_IJNS4_10UnderscoreESZ_SZ_EEEEENS4_13SM90_TMA_LOADENS4_14ComposedLayoutINS4_7SwizzleILi3ELi4ELi3EEENS4_18smem_ptr_flag_bitsILi16EEENSV_INS5_IJNSA_ILi8EEESI_EEENS5_IJSI_SC_EEEEEEEvNS4_8identityENS4_23SM90_TMA_LOAD_MULTICASTES1C_vS1D_EENS_8epilogue10collective18CollectiveEpilogueINS1G_22Sm90TmaWarpSpecializedILi4ELi2ELi16ELb1ELb0EEEJSJ_NS5_IJSG_NSA_ILi32EEEEEESK_SL_SK_SL_NS1G_6fusion15FusionCallbacksIS1K_NS1N_13LinCombEltActINS1G_6thread4SiLuESK_fSK_fLNS_15FloatRoundStyleE2EEESJ_S1M_JEEES12_NS13_INS14_ILi2ELi4ELi3EEES17_NSV_INS5_IJS18_S1L_EEENS5_IJS1L_SC_EEEEEEENS4_17SM75_U32x4_LDSM_NENS4_14SM90_TMA_STOREES1Z_NS4_17SM90_U32x4_STSM_NENS4_9Copy_AtomIJS22_NS_6half_tEEEEvEEEvvEEEEvNT_6ParamsE)
	.align		4
        /*000c*/ 	.word	index@(__assertfail)
	.align		4
        /*0010*/ 	.word	0x00000000
	.align		4
        /*0014*/ 	.word	0xfffffffe
	.align		4
        /*0018*/ 	.word	0x00000000
	.align		4
        /*001c*/ 	.word	0xfffffffd
	.align		4
        /*0020*/ 	.word	0x00000000
	.align		4
        /*0024*/ 	.word	0xfffffffc


//--------------------- .nv.constant4             --------------------------
	.section	.nv.constant4,"a",@progbits
	.align	8
	.align		8
.nv.constant4:
        /*0000*/ 	.dword	__assertfail
	.align		8
        /*0008*/ 	.dword	__unnamed_1
	.align		8
        /*0010*/ 	.dword	__unnamed_2
	.align		8
        /*0018*/ 	.dword	_ZN39_INTERNAL_65dcd61b_4_k_cu_8b239227_27964cuda3std3__45__cpo5beginE
	.align		8
        /*0020*/ 	.dword	_ZN39_INTERNAL_65dcd61b_4_k_cu_8b239227_27964cuda3std3__45__cpo3endE
	.align		8
        /*0028*/ 	.dword	_ZN39_INTERNAL_65dcd61b_4_k_cu_8b239227_27964cuda3std3__45__cpo6cbeginE
	.align		8
        /*0030*/ 	.dword	_ZN39_INTERNAL_65dcd61b_4_k_cu_8b239227_27964cuda3std3__45__cpo4cendE
	.align		8
        /*0038*/ 	.dword	_ZN39_INTERNAL_65dcd61b_4_k_cu_8b239227_27964cuda3std3__441_GLOBAL__N__65dcd61b_4_k_cu_8b239227_27966ignoreE
	.align		8
        /*0040*/ 	.dword	_ZN39_INTERNAL_65dcd61b_4_k_cu_8b239227_27964cuda3std3__419piecewise_constructE
	.align		8
        /*0048*/ 	.dword	_ZN39_INTERNAL_65dcd61b_4_k_cu_8b239227_27964cuda3std3__48in_placeE
	.align		8
        /*0050*/ 	.dword	_ZN39_INTERNAL_65dcd61b_4_k_cu_8b239227_27964cuda3std6ranges3__45__cpo4swapE
	.align		8
        /*0058*/ 	.dword	_ZN39_INTERNAL_65dcd61b_4_k_cu_8b239227_27964cuda3std6ranges3__45__cpo9iter_moveE
	.align		8
        /*0060*/ 	.dword	_ZN39_INTERNAL_65dcd61b_4_k_cu_8b239227_27964cute7productE
	.align		8
        /*0068*/ 	.dword	_ZN39_INTERNAL_65dcd61b_4_k_cu_8b239227_27964cute1_E
	.align		8
        /*0070*/ 	.dword	$str$22
	.align		8
        /*0078*/ 	.dword	$str$23
	.align		8
        /*0080*/ 	.dword	$str$26
	.align		8
        /*0088*/ 	.dword	$str$27


//--------------------- .text._ZN7cutlass13device_kernelINS_4gemm6kernel13GemmUniversalIN4cute5tupleIJiiiiEEENS1_10collective13CollectiveMmaINS1_34MainloopSm90TmaGmmaWarpSpecializedILi4ENS5_IJNS4_1CILi2EEENSA_ILi1EEESC_EEENS1_35KernelTmaWarpSpecializedCooperativeEEENS5_IJNSA_ILi128EEENSA_ILi256EEENSA_ILi64EEEEEENS_10bfloat16_tENS5_IJlSC_lEEESK_SL_NS4_8TiledMMAINS4_8MMA_AtomIJNS4_4SM904GMMA28MMA_64x256x16_F32BF16BF16_SSILNSP_5MajorE0ELSR_0ELNSP_7ScaleInE1ELSS_1EEEEEENS4_6LayoutISD_NS5_IJSC_NSA_ILi0EEESW_EEEEENS5_IJNS4_10UnderscoreESZ_SZ_EEEEENS4_13SM90_TMA_LOADENS4_14ComposedLayoutINS4_7SwizzleILi3ELi4ELi3EEENS4_18smem_ptr_flag_bitsILi16EEENSV_INS5_IJNSA_ILi8EEESI_EEENS5_IJSI_SC_EEEEEEEvNS4_8identityENS4_23SM90_TMA_LOAD_MULTICASTES1C_vS1D_EENS_8epilogue10collective18CollectiveEpilogueINS1G_22Sm90TmaWarpSpecializedILi4ELi2ELi16ELb1ELb0EEEJSJ_NS5_IJSG_NSA_ILi32EEEEEESK_SL_SK_SL_NS1G_6fusion15FusionCallbacksIS1K_NS1N_13LinCombEltActINS1G_6thread4SiLuESK_fSK_fLNS_15FloatRoundStyleE2EEESJ_S1M_JEEES12_NS13_INS14_ILi2ELi4ELi3EEES17_NSV_INS5_IJS18_S1L_EEENS5_IJS1L_SC_EEEEEEENS4_17SM75_U32x4_LDSM_NENS4_14SM90_TMA_STOREES1Z_NS4_17SM90_U32x4_STSM_NENS4_9Copy_AtomIJS22_NS_6half_tEEEEvEEEvvEEEEvNT_6ParamsE --------------------------
	.section	.text._ZN7cutlass13device_kernelINS_4gemm6kernel13GemmUniversalIN4cute5tupleIJiiiiEEENS1_10collective13CollectiveMmaINS1_34MainloopSm90TmaGmmaWarpSpecializedILi4ENS5_IJNS4_1CILi2EEENSA_ILi1EEESC_EEENS1_35KernelTmaWarpSpecializedCooperativeEEENS5_IJNSA_ILi128EEENSA_ILi256EEENSA_ILi64EEEEEENS_10bfloat16_tENS5_IJlSC_lEEESK_SL_NS4_8TiledMMAINS4_8MMA_AtomIJNS4_4SM904GMMA28MMA_64x256x16_F32BF16BF16_SSILNSP_5MajorE0ELSR_0ELNSP_7ScaleInE1ELSS_1EEEEEENS4_6LayoutISD_NS5_IJSC_NSA_ILi0EEESW_EEEEENS5_IJNS4_10UnderscoreESZ_SZ_EEEEENS4_13SM90_TMA_LOADENS4_14ComposedLayoutINS4_7SwizzleILi3ELi4ELi3EEENS4_18smem_ptr_flag_bitsILi16EEENSV_INS5_IJNSA_ILi8EEESI_EEENS5_IJSI_SC_EEEEEEEvNS4_8identityENS4_23SM90_TMA_LOAD_MULTICASTES1C_vS1D_EENS_8epilogue10collective18CollectiveEpilogueINS1G_22Sm90TmaWarpSpecializedILi4ELi2ELi16ELb1ELb0EEEJSJ_NS5_IJSG_NSA_ILi32EEEEEESK_SL_SK_SL_NS1G_6fusion15FusionCallbacksIS1K_NS1N_13LinCombEltActINS1G_6thread4SiLuESK_fSK_fLNS_15FloatRoundStyleE2EEESJ_S1M_JEEES12_NS13_INS14_ILi2ELi4ELi3EEES17_NSV_INS5_IJS18_S1L_EEENS5_IJS1L_SC_EEEEEEENS4_17SM75_U32x4_LDSM_NENS4_14SM90_TMA_STOREES1Z_NS4_17SM90_U32x4_STSM_NENS4_9Copy_AtomIJS22_NS_6half_tEEEEvEEEvvEEEEvNT_6ParamsE,"ax",@progbits
	.align	128
.text._ZN7cutlass13device_kernelINS_4gemm6kernel13GemmUniversalIN4cute5tupleIJiiiiEEENS1_10collective13CollectiveMmaINS1_34MainloopSm90TmaGmmaWarpSpecializedILi4ENS5_IJNS4_1CILi2EEENSA_ILi1EEESC_EEENS1_35KernelTmaWarpSpecializedCooperativeEEENS5_IJNSA_ILi128EEENSA_ILi256EEENSA_ILi64EEEEEENS_10bfloat16_tENS5_IJlSC_lEEESK_SL_NS4_8TiledMMAINS4_8MMA_AtomIJNS4_4SM904GMMA28MMA_64x256x16_F32BF16BF16_SSILNSP_5MajorE0ELSR_0ELNSP_7ScaleInE1ELSS_1EEEEEENS4_6LayoutISD_NS5_IJSC_NSA_ILi0EEESW_EEEEENS5_IJNS4_10UnderscoreESZ_SZ_EEEEENS4_13SM90_TMA_LOADENS4_14ComposedLayoutINS4_7SwizzleILi3ELi4ELi3EEENS4_18smem_ptr_flag_bitsILi16EEENSV_INS5_IJNSA_ILi8EEESI_EEENS5_IJSI_SC_EEEEEEEvNS4_8identityENS4_23SM90_TMA_LOAD_MULTICASTES1C_vS1D_EENS_8epilogue10collective18CollectiveEpilogueINS1G_22Sm90TmaWarpSpecializedILi4ELi2ELi16ELb1ELb0EEEJSJ_NS5_IJSG_NSA_ILi32EEEEEESK_SL_SK_SL_NS1G_6fusion15FusionCallbacksIS1K_NS1N_13LinCombEltActINS1G_6thread4SiLuESK_fSK_fLNS_15FloatRoundStyleE2EEESJ_S1M_JEEES12_NS13_INS14_ILi2ELi4ELi3EEES17_NSV_INS5_IJS18_S1L_EEENS5_IJS1L_SC_EEEEEEENS4_17SM75_U32x4_LDSM_NENS4_14SM90_TMA_STOREES1Z_NS4_17SM90_U32x4_STSM_NENS4_9Copy_AtomIJS22_NS_6half_tEEEEvEEEvvEEEEvNT_6ParamsE:
        .type           _ZN7cutlass13device_kernelINS_4gemm6kernel13GemmUniversalIN4cute5tupleIJiiiiEEENS1_10collective13CollectiveMmaINS1_34MainloopSm90TmaGmmaWarpSpecializedILi4ENS5_IJNS4_1CILi2EEENSA_ILi1EEESC_EEENS1_35KernelTmaWarpSpecializedCooperativeEEENS5_IJNSA_ILi128EEENSA_ILi256EEENSA_ILi64EEEEEENS_10bfloat16_tENS5_IJlSC_lEEESK_SL_NS4_8TiledMMAINS4_8MMA_AtomIJNS4_4SM904GMMA28MMA_64x256x16_F32BF16BF16_SSILNSP_5MajorE0ELSR_0ELNSP_7ScaleInE1ELSS_1EEEEEENS4_6LayoutISD_NS5_IJSC_NSA_ILi0EEESW_EEEEENS5_IJNS4_10UnderscoreESZ_SZ_EEEEENS4_13SM90_TMA_LOADENS4_14ComposedLayoutINS4_7SwizzleILi3ELi4ELi3EEENS4_18smem_ptr_flag_bitsILi16EEENSV_INS5_IJNSA_ILi8EEESI_EEENS5_IJSI_SC_EEEEEEEvNS4_8identityENS4_23SM90_TMA_LOAD_MULTICASTES1C_vS1D_EENS_8epilogue10collective18CollectiveEpilogueINS1G_22Sm90TmaWarpSpecializedILi4ELi2ELi16ELb1ELb0EEEJSJ_NS5_IJSG_NSA_ILi32EEEEEESK_SL_SK_SL_NS1G_6fusion15FusionCallbacksIS1K_NS1N_13LinCombEltActINS1G_6thread4SiLuESK_fSK_fLNS_15FloatRoundStyleE2EEESJ_S1M_JEEES12_NS13_INS14_ILi2ELi4ELi3EEES17_NSV_INS5_IJS18_S1L_EEENS5_IJS1L_SC_EEEEEEENS4_17SM75_U32x4_LDSM_NENS4_14SM90_TMA_STOREES1Z_NS4_17SM90_U32x4_STSM_NENS4_9Copy_AtomIJS22_NS_6half_tEEEEvEEEvvEEEEvNT_6ParamsE,@function
        .size           _ZN7cutlass13device_kernelINS_4gemm6kernel13GemmUniversalIN4cute5tupleIJiiiiEEENS1_10collective13CollectiveMmaINS1_34MainloopSm90TmaGmmaWarpSpecializedILi4ENS5_IJNS4_1CILi2EEENSA_ILi1EEESC_EEENS1_35KernelTmaWarpSpecializedCooperativeEEENS5_IJNSA_ILi128EEENSA_ILi256EEENSA_ILi64EEEEEENS_10bfloat16_tENS5_IJlSC_lEEESK_SL_NS4_8TiledMMAINS4_8MMA_AtomIJNS4_4SM904GMMA28MMA_64x256x16_F32BF16BF16_SSILNSP_5MajorE0ELSR_0ELNSP_7ScaleInE1ELSS_1EEEEEENS4_6LayoutISD_NS5_IJSC_NSA_ILi0EEESW_EEEEENS5_IJNS4_10UnderscoreESZ_SZ_EEEEENS4_13SM90_TMA_LOADENS4_14ComposedLayoutINS4_7SwizzleILi3ELi4ELi3EEENS4_18smem_ptr_flag_bitsILi16EEENSV_INS5_IJNSA_ILi8EEESI_EEENS5_IJSI_SC_EEEEEEEvNS4_8identityENS4_23SM90_TMA_LOAD_MULTICASTES1C_vS1D_EENS_8epilogue10collective18CollectiveEpilogueINS1G_22Sm90TmaWarpSpecializedILi4ELi2ELi16ELb1ELb0EEEJSJ_NS5_IJSG_NSA_ILi32EEEEEESK_SL_SK_SL_NS1G_6fusion15FusionCallbacksIS1K_NS1N_13LinCombEltActINS1G_6thread4SiLuESK_fSK_fLNS_15FloatRoundStyleE2EEESJ_S1M_JEEES12_NS13_INS14_ILi2ELi4ELi3EEES17_NSV_INS5_IJS18_S1L_EEENS5_IJS1L_SC_EEEEEEENS4_17SM75_U32x4_LDSM_NENS4_14SM90_TMA_STOREES1Z_NS4_17SM90_U32x4_STSM_NENS4_9Copy_AtomIJS22_NS_6half_tEEEEvEEEvvEEEEvNT_6ParamsE,(.L_x_654 - _ZN7cutlass13device_kernelINS_4gemm6kernel13GemmUniversalIN4cute5tupleIJiiiiEEENS1_10collective13CollectiveMmaINS1_34MainloopSm90TmaGmmaWarpSpecializedILi4ENS5_IJNS4_1CILi2EEENSA_ILi1EEESC_EEENS1_35KernelTmaWarpSpecializedCooperativeEEENS5_IJNSA_ILi128EEENSA_ILi256EEENSA_ILi64EEEEEENS_10bfloat16_tENS5_IJlSC_lEEESK_SL_NS4_8TiledMMAINS4_8MMA_AtomIJNS4_4SM904GMMA28MMA_64x256x16_F32BF16BF16_SSILNSP_5MajorE0ELSR_0ELNSP_7ScaleInE1ELSS_1EEEEEENS4_6LayoutISD_NS5_IJSC_NSA_ILi0EEESW_EEEEENS5_IJNS4_10UnderscoreESZ_SZ_EEEEENS4_13SM90_TMA_LOADENS4_14ComposedLayoutINS4_7SwizzleILi3ELi4ELi3EEENS4_18smem_ptr_flag_bitsILi16EEENSV_INS5_IJNSA_ILi8EEESI_EEENS5_IJSI_SC_EEEEEEEvNS4_8identityENS4_23SM90_TMA_LOAD_MULTICASTES1C_vS1D_EENS_8epilogue10collective18CollectiveEpilogueINS1G_22Sm90TmaWarpSpecializedILi4ELi2ELi16ELb1ELb0EEEJSJ_NS5_IJSG_NSA_ILi32EEEEEESK_SL_SK_SL_NS1G_6fusion15FusionCallbacksIS1K_NS1N_13LinCombEltActINS1G_6thread4SiLuESK_fSK_fLNS_15FloatRoundStyleE2EEESJ_S1M_JEEES12_NS13_INS14_ILi2ELi4ELi3EEES17_NSV_INS5_IJS18_S1L_EEENS5_IJS1L_SC_EEEEEEENS4_17SM75_U32x4_LDSM_NENS4_14SM90_TMA_STOREES1Z_NS4_17SM90_U32x4_STSM_NENS4_9Copy_AtomIJS22_NS_6half_tEEEEvEEEvvEEEEvNT_6ParamsE)
        .other          _ZN7cutlass13device_kernelINS_4gemm6kernel13GemmUniversalIN4cute5tupleIJiiiiEEENS1_10collective13CollectiveMmaINS1_34MainloopSm90TmaGmmaWarpSpecializedILi4ENS5_IJNS4_1CILi2EEENSA_ILi1EEESC_EEENS1_35KernelTmaWarpSpecializedCooperativeEEENS5_IJNSA_ILi128EEENSA_ILi256EEENSA_ILi64EEEEEENS_10bfloat16_tENS5_IJlSC_lEEESK_SL_NS4_8TiledMMAINS4_8MMA_AtomIJNS4_4SM904GMMA28MMA_64x256x16_F32BF16BF16_SSILNSP_5MajorE0ELSR_0ELNSP_7ScaleInE1ELSS_1EEEEEENS4_6LayoutISD_NS5_IJSC_NSA_ILi0EEESW_EEEEENS5_IJNS4_10UnderscoreESZ_SZ_EEEEENS4_13SM90_TMA_LOADENS4_14ComposedLayoutINS4_7SwizzleILi3ELi4ELi3EEENS4_18smem_ptr_flag_bitsILi16EEENSV_INS5_IJNSA_ILi8EEESI_EEENS5_IJSI_SC_EEEEEEEvNS4_8identityENS4_23SM90_TMA_LOAD_MULTICASTES1C_vS1D_EENS_8epilogue10collective18CollectiveEpilogueINS1G_22Sm90TmaWarpSpecializedILi4ELi2ELi16ELb1ELb0EEEJSJ_NS5_IJSG_NSA_ILi32EEEEEESK_SL_SK_SL_NS1G_6fusion15FusionCallbacksIS1K_NS1N_13LinCombEltActINS1G_6thread4SiLuESK_fSK_fLNS_15FloatRoundStyleE2EEESJ_S1M_JEEES12_NS13_INS14_ILi2ELi4ELi3EEES17_NSV_INS5_IJS18_S1L_EEENS5_IJS1L_SC_EEEEEEENS4_17SM75_U32x4_LDSM_NENS4_14SM90_TMA_STOREES1Z_NS4_17SM90_U32x4_STSM_NENS4_9Copy_AtomIJS22_NS_6half_tEEEEvEEEvvEEEEvNT_6ParamsE,@"STO_CUDA_ENTRY STV_DEFAULT"
_ZN7cutlass13device_kernelINS_4gemm6kernel13GemmUniversalIN4cute5tupleIJiiiiEEENS1_10collective13CollectiveMmaINS1_34MainloopSm90TmaGmmaWarpSpecializedILi4ENS5_IJNS4_1CILi2EEENSA_ILi1EEESC_EEENS1_35KernelTmaWarpSpecializedCooperativeEEENS5_IJNSA_ILi128EEENSA_ILi256EEENSA_ILi64EEEEEENS_10bfloat16_tENS5_IJlSC_lEEESK_SL_NS4_8TiledMMAINS4_8MMA_AtomIJNS4_4SM904GMMA28MMA_64x256x16_F32BF16BF16_SSILNSP_5MajorE0ELSR_0ELNSP_7ScaleInE1ELSS_1EEEEEENS4_6LayoutISD_NS5_IJSC_NSA_ILi0EEESW_EEEEENS5_IJNS4_10UnderscoreESZ_SZ_EEEEENS4_13SM90_TMA_LOADENS4_14ComposedLayoutINS4_7SwizzleILi3ELi4ELi3EEENS4_18smem_ptr_flag_bitsILi16EEENSV_INS5_IJNSA_ILi8EEESI_EEENS5_IJSI_SC_EEEEEEEvNS4_8identityENS4_23SM90_TMA_LOAD_MULTICASTES1C_vS1D_EENS_8epilogue10collective18CollectiveEpilogueINS1G_22Sm90TmaWarpSpecializedILi4ELi2ELi16ELb1ELb0EEEJSJ_NS5_IJSG_NSA_ILi32EEEEEESK_SL_SK_SL_NS1G_6fusion15FusionCallbacksIS1K_NS1N_13LinCombEltActINS1G_6thread4SiLuESK_fSK_fLNS_15FloatRoundStyleE2EEESJ_S1M_JEEES12_NS13_INS14_ILi2ELi4ELi3EEES17_NSV_INS5_IJS18_S1L_EEENS5_IJS1L_SC_EEEEEEENS4_17SM75_U32x4_LDSM_NENS4_14SM90_TMA_STOREES1Z_NS4_17SM90_U32x4_STSM_NENS4_9Copy_AtomIJS22_NS_6half_tEEEEvEEEvvEEEEvNT_6ParamsE:
[----:B------:R-:W1:Y:S01]  /*0000*/  LDC R1, c[0x0][0x28] ;  /* 0x00000a00ff017b82 */ /* 0x000e620000000800 */
[----:B------:R-:W2:Y:S07]  /*0010*/  S2R R18, SR_TID.X ;  /* 0x0000000000127919 */ /* 0x000eae0000002100 */
[----:B------:R-:W3:Y:S01]  /*0020*/  LDC.64 R4, c[0x0][0x588] ;  /* 0x00016200ff047b82 */ /* 0x000ee20000000a00 */
[----:B------:R-:W-:Y:S01]  /*0030*/  ELECT P0, URZ, PT ;  /* 0x00000000003f782f */ /* 0x000fe20003800000 */
[----:B------:R-:W-:Y:S01]  /*0040*/  BSSY B0, `(.L_x_0) ;  /* 0x0000016000007945 */ /* 0x000fe20003800000 */
[----:B--2---:R-:W-:-:S02]  /*0050*/  SHF.R.U32.HI R8, RZ, 0x5, R18 ;  /* 0x00000005ff087819 */ /* 0x004fc40000011612 */
[----:B------:R-:W-:-:S03]  /*0060*/  SHF.R.U32.HI R2, RZ, 0x7, R18 ;  /* 0x00000007ff027819 */ /* 0x000fc60000011612 */
[----:B------:R-:W2:Y:S04]  /*0070*/  SHFL.IDX PT, R0, R8, RZ, 0x1f ;  /* 0x00001fff08007589 */ /* 0x000ea800000e0000 */
[----:B------:R4:W1:Y:S01]  /*0080*/  SHFL.IDX PT, R7, R2, RZ, 0x1f ;  /* 0x00001fff02077589 */ /* 0x00086200000e0000 */
[----:B--2---:R-:W-:Y:S02]  /*0090*/  ISETP.NE.OR P0, PT, R0, RZ, !P0 ;  /* 0x000000ff0000720c */ /* 0x004fe40004705670 */
[----:B------:R-:W-:-:S11]  /*00a0*/  SHF.R.S32.HI R3, RZ, 0x1f, R0 ;  /* 0x0000001fff037819 */ /* 0x000fd60000011400 */
[----:B-1-34-:R-:W-:Y:S05]  /*00b0*/  @P0 BRA `(.L_x_1) ;  /* 0x0000000000380947 */ /* 0x01afea0003800000 */
[----:B------:R-:W-:Y:S02]  /*00c0*/  ULDC.64 UR4, c[0x0][0x198] ;  /* 0x0000660000047ab9 */ /* 0x000fe40000000a00 */
[----:B------:R-:W-:Y:S02]  /*00d0*/  UIADD3 UR6, UP0, UR4, 0xf0, URZ ;  /* 0x000000f004067890 */ /* 0x000fe4000ff1e03f */
[----:B------:R-:W-:Y:S02]  /*00e0*/  UIADD3 UR8, UP1, UR4, 0x1f0, URZ ;  /* 0x000001f004087890 */ /* 0x000fe4000ff3e03f */
[----:B------:R-:W-:Y:S02]  /*00f0*/  UIADD3 UR10, UP2, UR4, 0x3f0, URZ ;  /* 0x000003f0040a7890 */ /* 0x000fe4000ff5e03f */
[----:B------:R-:W-:Y:S02]  /*0100*/  UIADD3 UR4, UP3, UR4, 0x4f0, URZ ;  /* 0x000004f004047890 */ /* 0x000fe4000ff7e03f */
[----:B------:R-:W-:-:S02]  /*0110*/  UIADD3.X UR7, URZ, UR5, URZ, UP0, !UPT ;  /* 0x000000053f077290 */ /* 0x000fc400087fe43f */
[----:B------:R-:W-:Y:S02]  /*0120*/  UIADD3.X UR9, URZ, UR5, URZ, UP1, !UPT ;  /* 0x000000053f097290 */ /* 0x000fe40008ffe43f */
[----:B------:R-:W-:Y:S02]  /*0130*/  UIADD3.X UR11, URZ, UR5, URZ, UP2, !UPT ;  /* 0x000000053f0b7290 */ /* 0x000fe400097fe43f */
[----:B------:R-:W-:-:S03]  /*0140*/  UIADD3.X UR5, URZ, UR5, URZ, UP3, !UPT ;  /* 0x000000053f057290 */ /* 0x000fc60009ffe43f */
[----:B------:R1:W-:Y:S02]  /*0150*/  UTMACCTL.PF [UR6] ;  /* 0x00000000060079b9 */ /* 0x0003e40008040000 */
[----:B------:R1:W-:Y:S02]  /*0160*/  UTMACCTL.PF [UR8] ;  /* 0x00000000080079b9 */ /* 0x0003e40008040000 */
[----:B------:R1:W-:Y:S02]  /*0170*/  UTMACCTL.PF [UR10] ;  /* 0x000000000a0079b9 */ /* 0x0003e40008040000 */
[----:B------:R1:W-:Y:S02]  /*0180*/  UTMACCTL.PF [UR4] ;  /* 0x00000000040079b9 */ /* 0x0003e40008040000 */
[----:B-1----:R-:W-:Y:S01]  /*0190*/  NOP ;  /* 0x0000000000007918 */ /* 0x002fe20000000000 */
.L_x_1:
[----:B------:R-:W-:Y:S05]  /*01a0*/  BSYNC B0 ;  /* 0x0000000000007941 */ /* 0x000fea0003800000 */
.L_x_0:
[----:B------:R-:W-:Y:S01]  /*01b0*/  ULDC.64 UR4, c[0x0][0x590] ;  /* 0x0001640000047ab9 */ /* 0x000fe20000000a00 */
[----:B------:R-:W-:Y:S01]  /*01c0*/  LEA.HI R3, R3, R0, RZ, 0x2 ;  /* 0x0000000003037211 */ /* 0x000fe200078f10ff */
[----:B------:R-:W-:Y:S01]  /*01d0*/  ULDC.64 UR48, c[0x0][0x208] ;  /* 0x0000820000307ab9 */ /* 0x000fe20000000a00 */
[----:B------:R-:W-:Y:S02]  /*01e0*/  ISETP.NE.U32.AND P2, PT, RZ, UR4, PT ;  /* 0x00000004ff007c0c */ /* 0x000fe4000bf45070 */
[----:B------:R-:W-:Y:S02]  /*01f0*/  LOP3.LUT R3, R3, 0xfffffffc, RZ, 0xc0, !PT ;  /* 0xfffffffc03037812 */ /* 0x000fe400078ec0ff */
[----:B------:R-:W-:Y:S02]  /*0200*/  ISETP.NE.AND.EX P3, PT, RZ, UR5, PT, P2 ;  /* 0x00000005ff007c0c */ /* 0x000fe4000bf65320 */
[----:B------:R-:W-:Y:S02]  /*0210*/  IADD3 R0, R0, -R3, RZ ;  /* 0x8000000300007210 */ /* 0x000fe40007ffe0ff */
[----:B------:R-:W-:-:S02]  /*0220*/  PRMT R6, RZ, 0x7610, R6 ;  /* 0x00007610ff067816 */ /* 0x000fc40000000006 */
[----:B------:R-:W-:Y:S02]  /*0230*/  MOV R2, R4 ;  /* 0x0000000400027202 */ /* 0x000fe40000000f00 */
[----:B------:R-:W-:-:S05]  /*0240*/  MOV R3, R5 ;  /* 0x0000000500037202 */ /* 0x000fca0000000f00 */
[----:B------:R-:W-:Y:S05]  /*0250*/  @P3 BRA `(.L_x_2) ;  /* 0x0000000000303947 */ /* 0x000fea0003800000 */
[----:B------:R-:W-:Y:S02]  /*0260*/  ULDC.64 UR6, c[0x0][0x588] ;  /* 0x0001620000067ab9 */ /* 0x000fe40000000a00 */
[----:B------:R-:W-:-:S04]  /*0270*/  ISETP.NE.U32.AND P0, PT, RZ, UR6, PT ;  /* 0x00000006ff007c0c */ /* 0x000fc8000bf05070 */
[----:B------:R-:W-:-:S13]  /*0280*/  ISETP.NE.AND.EX P0, PT, RZ, UR7, PT, P0 ;  /* 0x00000007ff007c0c */ /* 0x000fda000bf05300 */
[----:B------:R-:W-:Y:S05]  /*0290*/  @!P0 BRA `(.L_x_3) ;  /* 0x0000000000108947 */ /* 0x000fea0003800000 */
[----:B------:R-:W2:Y:S02]  /*02a0*/  LDG.E R6, desc[UR48][R2.64] ;  /* 0x0000003002067981 */ /* 0x000ea4000c1e1900 */
[----:B--2---:R-:W-:Y:S02]  /*02b0*/  FSETP.NEU.AND P1, PT, R6, RZ, PT ;  /* 0x000000ff0600720b */ /* 0x004fe40003f2d000 */
[----:B------:R-:W-:Y:S01]  /*02c0*/  MOV R6, 0x1 ;  /* 0x0000000100067802 */ /* 0x000fe20000000f00 */
[----:B------:R-:W-:Y:S10]  /*02d0*/  BRA `(.L_x_2) ;  /* 0x0000000000107947 */ /* 0x000ff40003800000 */
.L_x_3:
[----:B------:R-:W-:Y:S01]  /*02e0*/  ULDC UR6, c[0x0][0x580] ;  /* 0x0001600000067ab9 */ /* 0x000fe20000000800 */
[----:B------:R-:W-:Y:S02]  /*02f0*/  MOV R6, 0x1 ;  /* 0x0000000100067802 */ /* 0x000fe40000000f00 */
[----:B------:R-:W-:Y:S02]  /*0300*/  CS2R R2, SRZ ;  /* 0x0000000000027805 */ /* 0x000fe4000001ff00 */
[----:B------:R-:W-:-:S13]  /*0310*/  FSETP.NEU.AND P1, PT, RZ, UR6, PT ;  /* 0x00000006ff007c0b */ /* 0x000fda000bf2d000 */
.L_x_2:
[----:B------:R-:W-:Y:S02]  /*0320*/  ISETP.NE.U32.AND P4, PT, R2, RZ, PT ;  /* 0x000000ff0200720c */ /* 0x000fe40003f85070 */
[----:B------:R-:W-:Y:S02]  /*0330*/  ISETP.NE.AND.EX P5, PT, RZ, UR5, PT, P2 ;  /* 0x00000005ff007c0c */ /* 0x000fe4000bfa5320 */
[----:B------:R-:W-:Y:S02]  /*0340*/  ISETP.NE.AND.EX P2, PT, R3, RZ, PT, P4 ;  /* 0x000000ff0300720c */ /* 0x000fe40003f45340 */
[----:B------:R-:W-:-:S11]  /*0350*/  PLOP3.LUT P0, PT, PT, PT, PT, 0x8, 0x0 ;  /* 0x000000000000781c */ /* 0x000fd60003f0e170 */
[----:B------:R-:W-:Y:S05]  /*0360*/  @P2 BRA P5, `(.L_x_4) ;  /* 0x0000000000342947 */ /* 0x000fea0002800000 */
[----:B------:R-:W-:-:S04]  /*0370*/  ISETP.NE.U32.AND P0, PT, RZ, UR4, PT ;  /* 0x00000004ff007c0c */ /* 0x000fc8000bf05070 */
[----:B------:R-:W-:-:S13]  /*0380*/  ISETP.NE.AND.EX P0, PT, RZ, UR5, PT, P0 ;  /* 0x00000005ff007c0c */ /* 0x000fda000bf05300 */
[----:B------:R-:W-:Y:S05]  /*0390*/  @!P0 BRA `(.L_x_5) ;  /* 0x0000000000248947 */ /* 0x000fea0003800000 */
[----:B------:R-:W-:Y:S02]  /*03a0*/  PRMT R6, R6, 0x9910, RZ ;  /* 0x0000991006067816 */ /* 0x000fe400000000ff */
[----:B------:R-:W-:Y:S02]  /*03b0*/  ISETP.NE.U32.AND P0, PT, R2, RZ, PT ;  /* 0x000000ff0200720c */ /* 0x000fe40003f05070 */
[----:B------:R-:W-:Y:S02]  /*03c0*/  ISETP.NE.AND P2, PT, R6, RZ, PT ;  /* 0x000000ff0600720c */ /* 0x000fe40003f45270 */
[----:B------:R-:W-:Y:S02]  /*03d0*/  ISETP.NE.AND.EX P0, PT, R3, RZ, PT, P0 ;  /* 0x000000ff0300720c */ /* 0x000fe40003f05300 */
[----:B------:R-:W-:-:S09]  /*03e0*/  SEL R2, RZ, 0xffffffff, P1 ;  /* 0xffffffffff027807 */ /* 0x000fd20000800000 */
[----:B------:R-:W-:-:S04]  /*03f0*/  @!P2 SEL R2, RZ, 0xffffffff, P0 ;  /* 0xffffffffff02a807 */ /* 0x000fc80000000000 */
[----:B------:R-:W-:-:S04]  /*0400*/  LOP3.LUT R2, R2, 0x1, RZ, 0xc0, !PT ;  /* 0x0000000102027812 */ /* 0x000fc800078ec0ff */
[----:B------:R-:W-:Y:S01]  /*0410*/  ISETP.EQ.U32.AND P0, PT, R2, 0x1, PT ;  /* 0x000000010200780c */ /* 0x000fe20003f02070 */
[----:B------:R-:W-:-:S12]  /*0420*/  BRA `(.L_x_4) ;  /* 0x0000000000047947 */ /* 0x000fd80003800000 */
.L_x_5:
[----:B------:R-:W-:-:S13]  /*0430*/  PLOP3.LUT P0, PT, P1, PT, PT, 0x8, 0x0 ;  /* 0x000000000000781c */ /* 0x000fda0000f0e170 */
.L_x_4:
[----:B------:R-:W1:Y:S02]  /*0440*/  SHFL.IDX PT, R2, R8, RZ, 0x1f ;  /* 0x00001fff08027589 */ /* 0x000e6400000e0000 */
[----:B-1----:R-:W-:-:S13]  /*0450*/  ISETP.NE.AND P1, PT, R2, RZ, PT ;  /* 0x000000ff0200720c */ /* 0x002fda0003f25270 */
[----:B------:R-:W-:Y:S05]  /*0460*/  @P1 BRA `(.L_x_6) ;  /* 0x0000000000581947 */ /* 0x000fea0003800000 */
[----:B------:R-:W1:Y:S01]  /*0470*/  S2UR UR8, SR_CgaCtaId ;  /* 0x00000000000879c3 */ /* 0x000e620000008800 */
[----:B------:R-:W-:Y:S01]  /*0480*/  UMOV UR4, 0x400 ;  /* 0x0000040000047882 */ /* 0x000fe20000000000 */
[----:B------:R-:W-:Y:S01]  /*0490*/  UMOV UR5, 0x1 ;  /* 0x0000000100057882 */ /* 0x000fe20000000000 */
[----:B------:R-:W-:Y:S01]  /*04a0*/  UMOV UR6, 0x4 ;  /* 0x0000000400067882 */ /* 0x000fe20000000000 */
[----:B------:R-:W-:Y:S01]  /*04b0*/  ELECT P1, URZ, PT ;  /* 0x00000000003f782f */ /* 0x000fe20003820000 */
[----:B------:R-:W-:-:S04]  /*04c0*/  UIADD3 UR6, -UR6, 0x100000, URZ ;  /* 0x0010000006067890 */ /* 0x000fc8000fffe13f */
[----:B------:R-:W-:Y:S02]  /*04d0*/  USHF.L.U32 UR7, UR6, 0xb, URZ ;  /* 0x0000000b06077899 */ /* 0x000fe4000800063f */
[----:B------:R-:W-:Y:S02]  /*04e0*/  USHF.L.U32 UR6, UR6, 0x1, URZ ;  /* 0x0000000106067899 */ /* 0x000fe4000800063f */
[----:B-1----:R-:W-:Y:S02]  /*04f0*/  ULEA UR8, UR8, UR4, 0x18 ;  /* 0x0000000408087291 */ /* 0x002fe4000f8ec03f */
[----:B------:R-:W-:-:S04]  /*0500*/  UIADD3 UR4, -UR5, 0x100000, URZ ;  /* 0x0010000005047890 */ /* 0x000fc8000fffe13f */
[----:B------:R-:W-:Y:S02]  /*0510*/  USHF.L.U32 UR5, UR4, 0xb, URZ ;  /* 0x0000000b04057899 */ /* 0x000fe4000800063f */
[----:B------:R-:W-:Y:S01]  /*0520*/  USHF.L.U32 UR4, UR4, 0x1, URZ ;  /* 0x0000000104047899 */ /* 0x000fe2000800063f */
[----:B------:R-:W1:Y:S11]  /*0530*/  FENCE.VIEW.ASYNC.S ;  /* 0x00000000000073c6 */ /* 0x000e760000000000 */
[----:B-1----:R1:W2:Y:S01]  /*0540*/  SYNCS.EXCH.64 URZ, [UR8], UR4 ;  /* 0x00000004083f75b2 */ /* 0x0022a20008000100 */
[----:B------:R1:W3:Y:S01]  /*0550*/  SYNCS.EXCH.64 URZ, [UR8+0x20], UR6 ;  /* 0x00002006083f75b2 */ /* 0x0002e20008000100 */
[----:B------:R1:W4:Y:S01]  /*0560*/  SYNCS.EXCH.64 URZ, [UR8+0x8], UR4 ;  /* 0x00000804083f75b2 */ /* 0x0003220008000100 */
[----:B------:R1:W1:Y:S01]  /*0570*/  SYNCS.EXCH.64 URZ, [UR8+0x28], UR6 ;  /* 0x00002806083f75b2 */ /* 0x0002620008000100 */
[----:B------:R1:W1:Y:S01]  /*0580*/  SYNCS.EXCH.64 URZ, [UR8+0x10], UR4 ;  /* 0x00001004083f75b2 */ /* 0x0002620008000100 */
[----:B------:R1:W1:Y:S01]  /*0590*/  SYNCS.EXCH.64 URZ, [UR8+0x30], UR6 ;  /* 0x00003006083f75b2 */ /* 0x0002620008000100 */
[----:B------:R1:W1:Y:S01]  /*05a0*/  SYNCS.EXCH.64 URZ, [UR8+0x18], UR4 ;  /* 0x00001804083f75b2 */ /* 0x0002620008000100 */
[----:B------:R1:W1:Y:S01]  /*05b0*/  SYNCS.EXCH.64 URZ, [UR8+0x38], UR6 ;  /* 0x00003806083f75b2 */ /* 0x0002620008000100 */
[----:B------:R-:W-:Y:S01]  /*05c0*/  NOP ;  /* 0x0000000000007918 */ /* 0x000fe20000000000 */
.L_x_6:
[----:B------:R-:W5:Y:S01]  /*05d0*/  SHFL.IDX PT, R3, R8, RZ, 0x1f ;  /* 0x00001fff08037589 */ /* 0x000f6200000e0000 */
[----:B------:R-:W1:Y:S01]  /*05e0*/  S2UR UR9, SR_CTAID.X ;  /* 0x00000000000979c3 */ /* 0x000e620000002500 */
[----:B------:R-:W-:Y:S01]  /*05f0*/  NOP ;  /* 0x0000000000007918 */ /* 0x000fe20000000000 */
[----:B-----5:R-:W-:Y:S02]  /*0600*/  ISETP.NE.AND P1, PT, R3, RZ, PT ;  /* 0x000000ff0300720c */ /* 0x020fe40003f25270 */
[----:B------:R-:W-:-:S04]  /*0610*/  SHF.R.S32.HI R3, RZ, 0x1f, R18 ;  /* 0x0000001fff037819 */ /* 0x000fc80000011412 */
[----:B------:R-:W-:-:S07]  /*0620*/  LEA.HI R3, R3, R18, RZ, 0x7 ;  /* 0x0000001203037211 */ /* 0x000fce00078f38ff */
[----:B-1----:R-:W-:Y:S05]  /*0630*/  @P1 BRA `(.L_x_7) ;  /* 0x0000000000581947 */ /* 0x002fea0003800000 */
[----:B------:R-:W1:Y:S01]  /*0640*/  S2UR UR5, SR_CgaCtaId ;  /* 0x00000000000579c3 */ /* 0x000e620000008800 */
[----:B------:R-:W-:Y:S01]  /*0650*/  UMOV UR4, 0x400 ;  /* 0x0000040000047882 */ /* 0x000fe20000000000 */
[----:B------:R-:W-:Y:S01]  /*0660*/  UMOV UR6, 0x20 ;  /* 0x0000002000067882 */ /* 0x000fe20000000000 */
[----:B------:R-:W-:Y:S01]  /*0670*/  UMOV UR7, 0x100 ;  /* 0x0000010000077882 */ /* 0x000fe20000000000 */
[----:B------:R-:W-:Y:S01]  /*0680*/  ELECT P1, URZ, PT ;  /* 0x00000000003f782f */ /* 0x000fe20003820000 */
[----:B-1----:R-:W-:Y:S02]  /*0690*/  ULEA UR8, UR5, UR4, 0x18 ;  /* 0x0000000405087291 */ /* 0x002fe4000f8ec03f */
[----:B------:R-:W-:-:S04]  /*06a0*/  UIADD3 UR4, -UR6, 0x100000, URZ ;  /* 0x0010000006047890 */ /* 0x000fc8000fffe13f */
[----:B------:R-:W-:Y:S02]  /*06b0*/  USHF.L.U32 UR5, UR4, 0xb, URZ ;  /* 0x0000000b04057899 */ /* 0x000fe4000800063f */
[----:B------:R-:W-:Y:S02]  /*06c0*/  USHF.L.U32 UR4, UR4, 0x1, URZ ;  /* 0x0000000104047899 */ /* 0x000fe4000800063f */
[----:B------:R-:W-:-:S04]  /*06d0*/  UIADD3 UR6, -UR7, 0x100000, URZ ;  /* 0x0010000007067890 */ /* 0x000fc8000fffe13f */
[----:B------:R-:W-:Y:S02]  /*06e0*/  USHF.L.U32 UR7, UR6, 0xb, URZ ;  /* 0x0000000b06077899 */ /* 0x000fe4000800063f */
[----:B------:R-:W-:Y:S01]  /*06f0*/  USHF.L.U32 UR6, UR6, 0x1, URZ ;  /* 0x0000000106067899 */ /* 0x000fe2000800063f */
[----:B------:R-:W1:Y:S03]  /*0700*/  FENCE.VIEW.ASYNC.S ;  /* 0x00000000000073c6 */ /* 0x000e660000000000 */
[----:B-1----:R1:W1:Y:S08]  /*0710*/  SYNCS.EXCH.64 URZ, [UR8+0x40], UR4 ;  /* 0x00004004083f75b2 */ /* 0x0022700008000100 */
[----:B------:R1:W1:Y:S01]  /*0720*/  SYNCS.EXCH.64 URZ, [UR8+0x60], UR6 ;  /* 0x00006006083f75b2 */ /* 0x0002620008000100 */
[----:B------:R1:W1:Y:S01]  /*0730*/  SYNCS.EXCH.64 URZ, [UR8+0x48], UR4 ;  /* 0x00004804083f75b2 */ /* 0x0002620008000100 */
[----:B------:R1:W1:Y:S01]  /*0740*/  SYNCS.EXCH.64 URZ, [UR8+0x68], UR6 ;  /* 0x00006806083f75b2 */ /* 0x0002620008000100 */
[----:B------:R1:W1:Y:S01]  /*0750*/  SYNCS.EXCH.64 URZ, [UR8+0x50], UR4 ;  /* 0x00005004083f75b2 */ /* 0x0002620008000100 */
[----:B------:R1:W1:Y:S01]  /*0760*/  SYNCS.EXCH.64 URZ, [UR8+0x70], UR6 ;  /* 0x00007006083f75b2 */ /* 0x0002620008000100 */
[----:B------:R1:W1:Y:S01]  /*0770*/  SYNCS.EXCH.64 URZ, [UR8+0x58], UR4 ;  /* 0x00005804083f75b2 */ /* 0x0002620008000100 */
[----:B------:R1:W1:Y:S01]  /*0780*/  SYNCS.EXCH.64 URZ, [UR8+0x78], UR6 ;  /* 0x00007806083f75b2 */ /* 0x0002620008000100 */
[----:B------:R-:W-:Y:S01]  /*0790*/  NOP ;  /* 0x0000000000007918 */ /* 0x000fe20000000000 */
.L_x_7:
[----:B------:R-:W-:Y:S01]  /*07a0*/  LOP3.LUT R3, R3, 0xffffff80, RZ, 0xc0, !PT ;  /* 0xffffff8003037812 */ /* 0x000fe200078ec0ff */
[----:B------:R-:W5:Y:S01]  /*07b0*/  S2R R6, SR_CTAID.Y ;  /* 0x0000000000067919 */ /* 0x000f620000002600 */
[----:B------:R-:W-:Y:S01]  /*07c0*/  I2FP.F32.U32 R12, UR9 ;  /* 0x00000009000c7c45 */ /* 0x000fe20008201000 */
[----:B-1----:R-:W-:Y:S01]  /*07d0*/  ULDC UR4, c[0x0][0x150] ;  /* 0x0000540000047ab9 */ /* 0x002fe20000000800 */
[----:B------:R-:W-:Y:S01]  /*07e0*/  SHF.R.S32.HI R11, RZ, 0x1f, R2 ;  /* 0x0000001fff0b7819 */ /* 0x000fe20000011402 */
[----:B------:R-:W-:Y:S01]  /*07f0*/  IMAD.IADD R3, R18, 0x1, -R3 ;  /* 0x0000000112037824 */ /* 0x000fe200078e0a03 */
[----:B------:R-:W1:Y:S01]  /*0800*/  SHFL.IDX PT, R8, R8, RZ, 0x1f ;  /* 0x00001fff08087589 */ /* 0x000e6200000e0000 */
[----:B------:R-:W-:Y:S01]  /*0810*/  FMUL R12, R12, UR4 ;  /* 0x000000040c0c7c20 */ /* 0x000fe20008400000 */
[----:B------:R-:W2:Y:S01]  /*0820*/  LDC R13, c[0x0][0x144] ;  /* 0x00005100ff0d7b82 */ /* 0x000ea20000000800 */
[----:B------:R-:W-:Y:S02]  /*0830*/  LEA.HI R11, R11, R2, RZ, 0x2 ;  /* 0x000000020b0b7211 */ /* 0x000fe400078f10ff */
[----:B------:R-:W-:-:S02]  /*0840*/  ELECT P1, URZ, PT ;  /* 0x00000000003f782f */ /* 0x000fc40003820000 */
[----:B------:R-:W-:Y:S01]  /*0850*/  SHF.R.S32.HI R10, RZ, 0x1f, R3 ;  /* 0x0000001fff0a7819 */ /* 0x000fe20000011403 */
[----:B------:R-:W-:Y:S01]  /*0860*/  ULDC UR4, c[0x0][0x154] ;  /* 0x0000550000047ab9 */ /* 0x000fe20000000800 */
[----:B------:R-:W3:Y:S01]  /*0870*/  F2I.U32.TRUNC.NTZ R12, R12 ;  /* 0x0000000c000c7305 */ /* 0x000ee2000020f000 */
[----:B------:R-:W-:Y:S01]  /*0880*/  LOP3.LUT R11, R11, 0x3ffffffc, RZ, 0xc0, !PT ;  /* 0x3ffffffc0b0b7812 */ /* 0x000fe200078ec0ff */
[----:B------:R-:W-:Y:S01]  /*0890*/  NOP ;  /* 0x0000000000007918 */ /* 0x000fe20000000000 */
[----:B------:R-:W-:Y:S02]  /*08a0*/  LEA.HI R10, R10, R3, RZ, 0x3 ;  /* 0x000000030a0a7211 */ /* 0x000fe400078f18ff */
[----:B------:R-:W-:Y:S02]  /*08b0*/  IADD3 R11, R2, -R11, RZ ;  /* 0x8000000b020b7210 */ /* 0x000fe40007ffe0ff */
[--C-:B------:R-:W-:Y:S02]  /*08c0*/  SHF.R.S32.HI R9, RZ, 0x3, R10.reuse ;  /* 0x00000003ff097819 */ /* 0x100fe4000001140a */
[----:B------:R-:W-:-:S02]  /*08d0*/  SHF.R.S32.HI R10, RZ, 0x1f, R10 ;  /* 0x0000001fff0a7819 */ /* 0x000fc4000001140a */
[----:B------:R-:W-:Y:S02]  /*08e0*/  ISETP.NE.AND P4, PT, R0, RZ, PT ;  /* 0x000000ff0000720c */ /* 0x000fe40003f85270 */
[----:B------:R-:W-:Y:S02]  /*08f0*/  LEA.HI R10, R10, R9, RZ, 0x2 ;  /* 0x000000090a0a7211 */ /* 0x000fe400078f10ff */
[----:B---3--:R-:W-:Y:S02]  /*0900*/  IADD3 R14, -R12, RZ, RZ ;  /* 0x000000ff0c0e7210 */ /* 0x008fe40007ffe1ff */
[----:B------:R-:W-:Y:S02]  /*0910*/  LOP3.LUT R10, R10, 0xfffffffc, RZ, 0xc0, !PT ;  /* 0xfffffffc0a0a7812 */ /* 0x000fe400078ec0ff */
[----:B-1----:R-:W-:Y:S02]  /*0920*/  ISETP.NE.OR P1, PT, R8, RZ, !P1 ;  /* 0x000000ff0800720c */ /* 0x002fe40004f25670 */
[----:B------:R-:W-:-:S02]  /*0930*/  IADD3 R10, R9, -R10, RZ ;  /* 0x8000000a090a7210 */ /* 0x000fc40007ffe0ff */
[----:B-----5:R-:W-:Y:S01]  /*0940*/  I2FP.F32.U32 R8, R6 ;  /* 0x0000000600087245 */ /* 0x020fe20000201000 */
[----:B------:R-:W1:Y:S01]  /*0950*/  LDC R9, c[0x0][0x148] ;  /* 0x00005200ff097b82 */ /* 0x000e620000000800 */
[----:B------:R-:W-:Y:S02]  /*0960*/  LEA R10, R11, R10, 0x2 ;  /* 0x0000000a0b0a7211 */ /* 0x000fe400078e10ff */
[----:B------:R-:W-:Y:S01]  /*0970*/  ISETP.EQ.OR P2, PT, R0, 0x3, !P4 ;  /* 0x000000030000780c */ /* 0x000fe20006742670 */
[----:B------:R-:W-:Y:S01]  /*0980*/  FMUL R12, R8, UR4 ;  /* 0x00000004080c7c20 */ /* 0x000fe20008400000 */
[C---:B------:R-:W-:Y:S01]  /*0990*/  LEA.HI R2, R10.reuse, R10, RZ, 0x1 ;  /* 0x0000000a0a027211 */ /* 0x040fe200078f08ff */
[----:B------:R-:W-:Y:S01]  /*09a0*/  IMAD.SHL.U32 R153, R10, 0x4, RZ ;  /* 0x000000040a997824 */ /* 0x000fe200078e00ff */
[----:B------:R-:W-:Y:S01]  /*09b0*/  ISETP.EQ.AND P2, PT, R7, RZ, P2 ;  /* 0x000000ff0700720c */ /* 0x000fe20001742270 */
[----:B------:R-:W-:Y:S01]  /*09c0*/  VOTEU.ALL UP0, P1 ;  /* 0x00000000003f7886 */ /* 0x000fe20000800000 */
[----:B------:R-:W-:Y:S01]  /*09d0*/  LOP3.LUT R11, R2, 0xfffffffe, RZ, 0xc0, !PT ;  /* 0xfffffffe020b7812 */ /* 0x000fe200078ec0ff */
[----:B--2---:R-:W-:Y:S01]  /*09e0*/  IMAD R8, R13, R14, UR9 ;  /* 0x000000090d087e24 */ /* 0x004fe2000f8e020e */
[----:B------:R-:W2:Y:S01]  /*09f0*/  F2I.U32.TRUNC.NTZ R12, R12 ;  /* 0x0000000c000c7305 */ /* 0x000ea2000020f000 */
[C---:B------:R-:W-:Y:S01]  /*0a00*/  LOP3.LUT R153, R10.reuse, 0xc, R153, 0x78, !PT ;  /* 0x0000000c0a997812 */ /* 0x040fe200078e7899 */
[----:B------:R-:W3:Y:S01]  /*0a10*/  @!UP0 S2UR UR7, SR_CgaCtaId ;  /* 0x00000000000789c3 */ /* 0x000ee20000008800 */
[----:B------:R-:W-:Y:S01]  /*0a20*/  IADD3 R11, R10, -R11, RZ ;  /* 0x8000000b0a0b7210 */ /* 0x000fe20007ffe0ff */
[----:B------:R-:W-:Y:S01]  /*0a30*/  UMOV UR4, 0x20 ;  /* 0x0000002000047882 */ /* 0x000fe20000000000 */
[----:B------:R-:W-:Y:S01]  /*0a40*/  @!UP0 UMOV UR6, 0x400 ;  /* 0x0000040000068882 */ /* 0x000fe20000000000 */
[----:B------:R-:W-:-:S04]  /*0a50*/  @!UP0 UIADD3 UR4, -UR4, 0x100000, URZ ;  /* 0x0010000004048890 */ /* 0x000fc8000fffe13f */
[----:B------:R-:W-:Y:S02]  /*0a60*/  @!UP0 USHF.L.U32 UR5, UR4, 0xb, URZ ;  /* 0x0000000b04058899 */ /* 0x000fe4000800063f */
[----:B------:R-:W-:Y:S01]  /*0a70*/  @!UP0 USHF.L.U32 UR4, UR4, 0x1, URZ ;  /* 0x0000000104048899 */ /* 0x000fe2000800063f */
[----:B------:R-:W-:Y:S01]  /*0a80*/  ISETP.NE.AND P5, PT, R11, R8, PT ;  /* 0x000000080b00720c */ /* 0x000fe20003fa5270 */
[----:B------:R-:W-:Y:S01]  /*0a90*/  VOTEU.ALL UP1, P1 ;  /* 0x00000000003f7886 */ /* 0x000fe20000820000 */
[----:B------:R-:W-:Y:S01]  /*0aa0*/  SEL R17, RZ, 0x1, !P2 ;  /* 0x00000001ff117807 */ /* 0x000fe20005000000 */
[----:B------:R-:W5:Y:S01]  /*0ab0*/  LDC R10, c[0x0][0x140] ;  /* 0x00005000ff0a7b82 */ /* 0x000f620000000800 */
[----:B------:R-:W-:Y:S02]  /*0ac0*/  MOV R152, 0x1 ;  /* 0x0000000100987802 */ /* 0x000fe40000000f00 */
[----:B------:R-:W-:Y:S02]  /*0ad0*/  IADD3 R14, R7, -0x1, RZ ;  /* 0xffffffff070e7810 */ /* 0x000fe40007ffe0ff */
[----:B--2---:R-:W-:-:S05]  /*0ae0*/  IADD3 R24, -R12, RZ, RZ ;  /* 0x000000ff0c187210 */ /* 0x004fca0007ffe1ff */
[----:B------:R-:W-:Y:S01]  /*0af0*/  @P5 LEA.HI R2, R153, R153, RZ, 0x1 ;  /* 0x0000009999025211 */ /* 0x000fe200078f08ff */
[----:B-1----:R-:W-:-:S03]  /*0b00*/  IMAD R11, R9, R24, R6 ;  /* 0x00000018090b7224 */ /* 0x002fc600078e0206 */
[----:B------:R-:W-:Y:S01]  /*0b10*/  @P5 SHF.R.S32.HI R2, RZ, 0x1, R2 ;  /* 0x00000001ff025819 */ /* 0x000fe20000011402 */
[----:B---3--:R-:W-:-:S03]  /*0b20*/  @!UP0 ULEA UR6, UR7, UR6, 0x18 ;  /* 0x0000000607068291 */ /* 0x008fc6000f8ec03f */
[----:B------:R-:W-:Y:S01]  /*0b30*/  @P5 ISETP.NE.AND P6, PT, R2, R11, PT ;  /* 0x0000000b0200520c */ /* 0x000fe20003fc5270 */
[----:B------:R-:W-:Y:S01]  /*0b40*/  VOTEU.ALL UP0, P1 ;  /* 0x00000000003f7886 */ /* 0x000fe20000800000 */
[----:B------:R-:W-:Y:S02]  /*0b50*/  LOP3.LUT P1, RZ, R3, 0x7, RZ, 0xc0, !PT ;  /* 0x0000000703ff7812 */ /* 0x000fe4000782c0ff */
[----:B------:R-:W-:Y:S02]  /*0b60*/  @P5 SEL R152, RZ, 0x1, P6 ;  /* 0x00000001ff985807 */ /* 0x000fe40003000000 */
[----:B-----5:R-:W-:Y:S02]  /*0b70*/  ISETP.EQ.U32.AND P2, PT, R10, 0x1, PT ;  /* 0x000000010a00780c */ /* 0x020fe40003f42070 */
[----:B------:R-:W-:Y:S02]  /*0b80*/  ISETP.NE.AND P5, PT, R7, RZ, PT ;  /* 0x000000ff0700720c */ /* 0x000fe40003fa5270 */
[----:B------:R-:W-:Y:S01]  /*0b90*/  ISETP.LT.U32.AND P1, PT, R153, 0x2, !P1 ;  /* 0x000000029900780c */ /* 0x000fe20004f21070 */
[----:B------:R-:W1:Y:S02]  /*0ba0*/  FENCE.VIEW.ASYNC.S ;  /* 0x00000000000073c6 */ /* 0x000e640000000000 */
[----:B-1----:R1:W2:Y:S01]  /*0bb0*/  @!UP0 SYNCS.EXCH.64 URZ, [UR6+0x80], UR4 ;  /* 0x00008004063f85b2 */ /* 0x0022a20008000100 */
[----:B------:R-:W-:-:S02]  /*0bc0*/  ISETP.EQ.AND P6, PT, R0, 0x2, !P5 ;  /* 0x000000020000780c */ /* 0x000fc40006fc2270 */
[----:B------:R-:W-:Y:S02]  /*0bd0*/  SEL R3, RZ, 0x1, !P1 ;  /* 0x00000001ff037807 */ /* 0x000fe40004800000 */
[----:B------:R-:W-:Y:S02]  /*0be0*/  ISETP.GE.U32.AND P1, PT, R14, 0x2, PT ;  /* 0x000000020e00780c */ /* 0x000fe40003f26070 */
[----:B------:R-:W-:Y:S02]  /*0bf0*/  SEL R19, RZ, 0x1, !P6 ;  /* 0x00000001ff137807 */ /* 0x000fe40007000000 */
[----:B------:R-:W-:Y:S02]  /*0c00*/  LOP3.LUT R152, R152, R3, RZ, 0xc0, !PT ;  /* 0x0000000398987212 */ /* 0x000fe400078ec0ff */
[----:B------:R-:W-:Y:S02]  /*0c10*/  SEL R19, R19, 0x2, P1 ;  /* 0x0000000213137807 */ /* 0x000fe40000800000 */
[----:B------:R-:W-:Y:S01]  /*0c20*/  SEL R17, R17, 0x2, P1 ;  /* 0x0000000211117807 */ /* 0x000fe20000800000 */
[----:B------:R1:W3:Y:S01]  /*0c30*/  @!UP1 SYNCS.EXCH.64 URZ, [UR6+0x88], UR4 ;  /* 0x00008804063f95b2 */ /* 0x0002e20008000100 */
[----:B------:R-:W-:Y:S01]  /*0c40*/  NOP ;  /* 0x0000000000007918 */ /* 0x000fe20000000000 */
[----:B------:R-:W-:Y:S05]  /*0c50*/  @!P2 BRA `(.L_x_8) ;  /* 0x000000000008a947 */ /* 0x000fea0003800000 */
[----:B--234-:R-:W-:Y:S01]  /*0c60*/  UCGABAR_ARV ;  /* 0x00000000000079c7 */ /* 0x01cfe20008000000 */
[----:B------:R-:W-:Y:S05]  /*0c70*/  BRA `(.L_x_9) ;  /* 0x0000000000047947 */ /* 0x000fea0003800000 */
.L_x_8:
[----:B--234-:R-:W-:Y:S01]  /*0c80*/  NOP ;  /* 0x0000000000007918 */ /* 0x01cfe20000000000 */
.L_x_9:
[----:B------:R-:W2:Y:S01]  /*0c90*/  LDC R22, c[0x0][0x904] ;  /* 0x00024100ff167b82 */ /* 0x000ea20000000800 */
[----:B------:R-:W-:Y:S01]  /*0ca0*/  IMAD.MOV.U32 R3, RZ, RZ, RZ ;  /* 0x000000ffff037224 */ /* 0x000fe200078e00ff */
[----:B--2---:R-:W-:-:S04]  /*0cb0*/  ISETP.NE.AND P1, PT, R22, 0x1, PT ;  /* 0x000000011600780c */ /* 0x004fc80003f25270 */
[----:B------:R-:W-:Y:S02]  /*0cc0*/  P2R R2, PR, RZ, 0x2 ;  /* 0x00000002ff027803 */ /* 0x000fe40000000000 */
[----:B------:R-:W-:-:S07]  /*0cd0*/  MOV R2, UR9 ;  /* 0x0000000900027c02 */ /* 0x000fce0008000f00 */
[----:B------:R-:W2:Y:S01]  /*0ce0*/  @P1 LDC R13, c[0x0][0x10] ;  /* 0x00000400ff0d1b82 */ /* 0x000ea20000000800 */
[----:B------:R-:W-:Y:S02]  /*0cf0*/  @P1 MOV R7, RZ ;  /* 0x000000ff00071202 */ /* 0x000fe40000000f00 */
[----:B------:R-:W-:-:S05]  /*0d00*/  @P1 MOV R15, RZ ;  /* 0x000000ff000f1202 */ /* 0x000fca0000000f00 */
[----:B------:R-:W3:Y:S01]  /*0d10*/  @!P1 LDC R11, c[0x0][0xc] ;  /* 0x00000300ff0b9b82 */ /* 0x000ee20000000800 */
[----:B-1----:R-:W-:Y:S01]  /*0d20*/  ULDC UR4, c[0x0][0xc] ;  /* 0x0000030000047ab9 */ /* 0x002fe20000000800 */
[----:B------:R-:W-:Y:S01]  /*0d30*/  ULDC UR5, c[0x0][0x10] ;  /* 0x0000040000057ab9 */ /* 0x000fe20000000800 */
[----:B------:R-:W-:Y:S01]  /*0d40*/  ULDC UR6, c[0x0][0x14] ;  /* 0x0000050000067ab9 */ /* 0x000fe20000000800 */
[----:B------:R-:W-:-:S04]  /*0d50*/  UIMAD.WIDE.U32 UR4, UR4, UR5, URZ ;  /* 0x00000005040472a5 */ /* 0x000fc8000f8e003f */
[----:B------:R-:W-:Y:S02]  /*0d60*/  UIMAD.WIDE.U32 UR46, UR4, UR6, URZ ;  /* 0x00000006042e72a5 */ /* 0x000fe4000f8e003f */
[----:B------:R-:W-:-:S04]  /*0d70*/  UIMAD UR38, UR5, UR6, URZ ;  /* 0x00000006052672a4 */ /* 0x000fc8000f8e023f */
[----:B------:R-:W-:Y:S01]  /*0d80*/  UIADD3 UR38, UR47, UR38, URZ ;  /* 0x000000262f267290 */ /* 0x000fe2000fffe03f */
[----:B--2---:R-:W-:-:S05]  /*0d90*/  @P1 IMAD.WIDE.U32 R12, R13, UR9, R6 ;  /* 0x000000090d0c1c25 */ /* 0x004fca000f8e0006 */
[----:B------:R-:W-:Y:S01]  /*0da0*/  @P1 IADD3 R16, R13, R15, RZ ;  /* 0x0000000f0d101210 */ /* 0x000fe20007ffe0ff */
[----:B---3--:R-:W-:Y:S01]  /*0db0*/  @!P1 IMAD.WIDE.U32 R10, R6, R11, R2 ;  /* 0x0000000b060a9225 */ /* 0x008fe200078e0002 */
[----:B------:R-:W-:Y:S02]  /*0dc0*/  @P1 MOV R2, R12 ;  /* 0x0000000c00021202 */ /* 0x000fe40000000f00 */
[----:B------:R-:W-:Y:S02]  /*0dd0*/  @!P1 MOV R2, R10 ;  /* 0x0000000a00029202 */ /* 0x000fe40000000f00 */
[----:B------:R-:W-:Y:S01]  /*0de0*/  @!P1 MOV R16, R11 ;  /* 0x0000000b00109202 */ /* 0x000fe20000000f00 */
[----:B------:R-:W-:Y:S06]  /*0df0*/  @!P2 BRA `(.L_x_10) ;  /* 0x00000000000ca947 */ /* 0x000fec0003800000 */
[----:B------:R-:W-:Y:S01]  /*0e00*/  UCGABAR_WAIT ;  /* 0x0000000000007dc7 */ /* 0x000fe20008000000 */
[----:B------:R-:W-:Y:S01]  /*0e10*/  CCTL.IVALL ;  /* 0x00000000ff00798f */ /* 0x000fe20002000000 */
[----:B------:R-:W-:Y:S05]  /*0e20*/  BRA `(.L_x_11) ;  /* 0x0000000000047947 */ /* 0x000fea0003800000 */
.L_x_10:
[----:B------:R-:W-:Y:S06]  /*0e30*/  BAR.SYNC.DEFER_BLOCKING 0x0 ;  /* 0x0000000000007b1d */ /* 0x000fec0000010000 */
.L_x_11:
[----:B------:R-:W1:Y:S01]  /*0e40*/  S2UR UR37, SR_CgaCtaId ;  /* 0x00000000002579c3 */ /* 0x000e620000008800 */
[----:B------:R-:W-:Y:S04]  /*0e50*/  BSSY B6, `(.L_x_12) ;  /* 0x00014d9000067945 */ /* 0x000fe80003800000 */
[----:B------:R-:W-:Y:S05]  /*0e60*/  @!P5 BRA `(.L_x_13) ;  /* 0x0000011c00f0d947 */ /* 0x000fea0003800000 */
[----:B------:R-:W-:-:S13]  /*0e70*/  ISETP.GT.U32.AND P0, PT, R14, 0x1, PT ;  /* 0x000000010e00780c */ /* 0x000fda0003f04070 */
[----:B------:R-:W-:Y:S05]  /*0e80*/  @P0 BRA `(.L_x_14) ;  /* 0x0000014c00540947 */ /* 0x000fea0003800000 */
[----:B------:R-:W-:Y:S01]  /*0e90*/  ULDC.64 UR4, c[0x0][0x8f8] ;  /* 0x00023e0000047ab9 */ /* 0x000fe20000000a00 */
[----:B------:R-:W-:Y:S01]  /*0ea0*/  UMOV UR55, 0xffffffff ;  /* 0xffffffff00377882 */ /* 0x000fe20000000000 */
[----:B------:R-:W-:Y:S01]  /*0eb0*/  ISETP.GE.U32.AND P0, PT, R2, UR4, PT ;  /* 0x0000000402007c0c */ /* 0x000fe2000bf06070 */
[----:B------:R-:W-:Y:S01]  /*0ec0*/  IMAD.MOV.U32 R23, RZ, RZ, -0x1 ;  /* 0xffffffffff177424 */ /* 0x000fe200078e00ff */
[----:B------:R-:W-:Y:S02]  /*0ed0*/  PRMT R154, RZ, 0x7610, R154 ;  /* 0x00007610ff9a7816 */ /* 0x000fe4000000009a */
[----:B------:R-:W-:Y:S02]  /*0ee0*/  ISETP.GE.U32.AND.EX P0, PT, R16, UR5, PT, P0 ;  /* 0x0000000510007c0c */ /* 0x000fe4000bf06100 */
[----:B------:R-:W-:Y:S02]  /*0ef0*/  MOV R159, 0xffffffff ;  /* 0xffffffff009f7802 */ /* 0x000fe40000000f00 */
[----:B------:R-:W-:-:S09]  /*0f00*/  PRMT R0, RZ, 0x7610, R0 ;  /* 0x00007610ff007816 */ /* 0x000fd20000000000 */
[----:B------:R-:W-:Y:S05]  /*0f10*/  @P0 BRA `(.L_x_15) ;  /* 0x00000004002c0947 */ /* 0x000fea0003800000 */
[----:B------:R-:W2:Y:S01]  /*0f20*/  LDC.64 R20, c[0x0][0x8d0] ;  /* 0x00023400ff147b82 */ /* 0x000ea20000000a00 */
[----:B------:R-:W-:Y:S02]  /*0f30*/  MOV R4, R2 ;  /* 0x0000000200047202 */ /* 0x000fe40000000f00 */
[----:B------:R-:W-:-:S05]  /*0f40*/  MOV R5, R16 ;  /* 0x0000001000057202 */ /* 0x000fca0000000f00 */
[----:B------:R-:W3:Y:S08]  /*0f50*/  LDC R0, c[0x0][0x8d8] ;  /* 0x00023600ff007b82 */ /* 0x000ef00000000800 */
[----:B------:R-:W4:Y:S01]  /*0f60*/  LDC.64 R26, c[0x0][0x8c8] ;  /* 0x00023200ff1a7b82 */ /* 0x000f220000000a00 */
[----:B--2---:R-:W-:-:S04]  /*0f70*/  ISETP.NE.U32.AND P0, PT, R20, RZ, PT ;  /* 0x000000ff1400720c */ /* 0x004fc80003f05070 */
[----:B------:R-:W-:-:S13]  /*0f80*/  ISETP.NE.AND.EX P0, PT, R21, RZ, PT, P0 ;  /* 0x000000ff1500720c */ /* 0x000fda0003f05300 */
[----:B---34-:R-:W-:Y:S05]  /*0f90*/  @!P0 BRA `(.L_x_16) ;  /* 0x0000000000288947 */ /* 0x018fea0003800000 */
[----:B------:R-:W2:Y:S02]  /*0fa0*/  LDC R3, c[0x0][0x8dc] ;  /* 0x00023700ff037b82 */ /* 0x000ea40000000800 */
[----:B--2---:R-:W-:-:S04]  /*0fb0*/  IADD3 R3, P0, R2, R3, RZ ;  /* 0x0000000302037210 */ /* 0x004fc80007f1e0ff */
[----:B------:R-:W-:-:S05]  /*0fc0*/  IADD3.X R15, RZ, R16, RZ, P0, !PT ;  /* 0x00000010ff0f7210 */ /* 0x000fca00007fe4ff */
[----:B------:R-:W-:-:S04]  /*0fd0*/  IMAD.WIDE.U32 R4, R15, R20, RZ ;  /* 0x000000140f047225 */ /* 0x000fc800078e00ff */
[----:B------:R-:W-:-:S04]  /*0fe0*/  IMAD.WIDE.U32 R10, P0, R3, R21, R4 ;  /* 0x00000015030a7225 */ /* 0x000fc80007800004 */
[----:B------:R-:W-:Y:S01]  /*0ff0*/  IMAD.WIDE.U32 R4, R3, R20, RZ ;  /* 0x0000001403047225 */ /* 0x000fe200078e00ff */
[----:B------:R-:W-:-:S03]  /*1000*/  IADD3.X R13, RZ, RZ, RZ, P0, !PT ;  /* 0x000000ffff0d7210 */ /* 0x000fc600007fe4ff */
[----:B------:R-:W-:Y:S01]  /*1010*/  IMAD.MOV.U32 R12, RZ, RZ, R11 ;  /* 0x000000ffff0c7224 */ /* 0x000fe200078e000b */
[----:B------:R-:W-:-:S05]  /*1020*/  IADD3 RZ, P0, R5, R10, RZ ;  /* 0x0000000a05ff7210 */ /* 0x000fca0007f1e0ff */
[----:B------:R-:W-:-:S08]  /*1030*/  IMAD.WIDE.U32.X R4, R15, R21, R12, P0 ;  /* 0x000000150f047225 */ /* 0x000fd000000e040c */
.L_x_16:
[-CC-:B------:R-:W-:Y:S01]  /*1040*/  SHF.R.U64 R30, R4, R0.reuse, R5.reuse ;  /* 0x00000000041e7219 */ /* 0x180fe20000001205 */
[----:B------:R-:W2:Y:S01]  /*1050*/  LDC.64 R28, c[0x0][0x8e8] ;  /* 0x00023a00ff1c7b82 */ /* 0x000ea20000000a00 */
[----:B------:R-:W-:Y:S02]  /*1060*/  SHF.R.U32.HI R0, RZ, R0, R5 ;  /* 0x00000000ff007219 */ /* 0x000fe40000011605 */
[----:B------:R-:W-:Y:S02]  /*1070*/  IADD3 R7, P0, RZ, -R30, RZ ;  /* 0x8000001eff077210 */ /* 0x000fe40007f1e0ff */
[----:B------:R-:W-:Y:S02]  /*1080*/  MOV R31, 0x1 ;  /* 0x00000001001f7802 */ /* 0x000fe40000000f00 */
[----:B------:R-:W-:Y:S01]  /*1090*/  IADD3.X R3, RZ, ~R0, RZ, P0, !PT ;  /* 0x80000000ff037210 */ /* 0x000fe200007fe4ff */
[----:B------:R-:W3:Y:S04]  /*10a0*/  LDC R10, c[0x0][0x8c0] ;  /* 0x00023000ff0a7b82 */ /* 0x000ee80000000800 */
[----:B------:R-:W-:Y:S01]  /*10b0*/  IMAD R0, R3, R26, RZ ;  /* 0x0000001a03007224 */ /* 0x000fe200078e02ff */
[----:B------:R-:W-:-:S03]  /*10c0*/  MOV R3, R16 ;  /* 0x0000001000037202 */ /* 0x000fc60000000f00 */
[----:B------:R-:W4:Y:S01]  /*10d0*/  LDC R14, c[0x0][0x8b0] ;  /* 0x00022c00ff0e7b82 */ /* 0x000f220000000800 */
[----:B------:R-:W-:-:S04]  /*10e0*/  IMAD.WIDE.U32 R4, R7, R26, R2 ;  /* 0x0000001a07047225 */ /* 0x000fc800078e0002 */
[----:B------:R-:W-:-:S03]  /*10f0*/  IMAD R3, R7, R27, R0 ;  /* 0x0000001b07037224 */ /* 0x000fc600078e0200 */
[----:B------:R-:W5:Y:S01]  /*1100*/  LDC R20, c[0x0][0x900] ;  /* 0x00024000ff147b82 */ /* 0x000f620000000800 */
[----:B--2---:R-:W-:Y:S01]  /*1110*/  ISETP.NE.U32.AND P0, PT, R28, RZ, PT ;  /* 0x000000ff1c00720c */ /* 0x004fe20003f05070 */
[----:B------:R-:W-:Y:S01]  /*1120*/  IMAD R27, R9, R24, R6 ;  /* 0x00000018091b7224 */ /* 0x000fe200078e0206 */
[----:B------:R-:W-:Y:S02]  /*1130*/  IADD3 R3, R5, R3, RZ ;  /* 0x0000000305037210 */ /* 0x000fe40007ffe0ff */
[----:B------:R-:W-:Y:S02]  /*1140*/  ISETP.NE.AND.EX P0, PT, R29, RZ, PT, P0 ;  /* 0x000000ff1d00720c */ /* 0x000fe40003f05300 */
[----:B------:R-:W-:Y:S01]  /*1150*/  MOV R5, 0xffffffff ;  /* 0xffffffff00057802 */ /* 0x000fe20000000f00 */
[----:B------:R-:W2:Y:S01]  /*1160*/  LDC R23, c[0x0][0x8a8] ;  /* 0x00022a00ff177b82 */ /* 0x000ea20000000800 */
[-CC-:B---3--:R-:W-:Y:S02]  /*1170*/  SHF.R.U64 R12, R4, R10.reuse, R3.reuse ;  /* 0x0000000a040c7219 */ /* 0x188fe40000001203 */
[----:B------:R-:W-:-:S05]  /*1180*/  SHF.R.U32.HI R3, RZ, R10, R3 ;  /* 0x0000000aff037219 */ /* 0x000fca0000011603 */
[----:B------:R-:W3:Y:S01]  /*1190*/  LDC R15, c[0x0][0x8f0] ;  /* 0x00023c00ff0f7b82 */ /* 0x000ee20000000800 */
[-CC-:B----4-:R-:W-:Y:S02]  /*11a0*/  SHF.R.U64 R26, R12, R14.reuse, R3.reuse ;  /* 0x0000000e0c1a7219 */ /* 0x190fe40000001203 */
[----:B------:R-:W-:-:S05]  /*11b0*/  SHF.R.U32.HI R3, RZ, R14, R3 ;  /* 0x0000000eff037219 */ /* 0x000fca0000011603 */
[----:B------:R-:W4:Y:S01]  /*11c0*/  LDC R21, c[0x0][0x8e0] ;  /* 0x00023800ff157b82 */ /* 0x000f220000000800 */
[-CC-:B-----5:R-:W-:Y:S02]  /*11d0*/  SHF.R.U64 R14, R26, R20.reuse, R3.reuse ;  /* 0x000000141a0e7219 */ /* 0x1a0fe40000001203 */
[-C--:B------:R-:W-:Y:S02]  /*11e0*/  SHF.L.U32 R0, R5, R20.reuse, RZ ;  /* 0x0000001405007219 */ /* 0x080fe400000006ff */
[----:B------:R-:W-:Y:S01]  /*11f0*/  SHF.R.U32.HI R5, RZ, R20, R3 ;  /* 0x00000014ff057219 */ /* 0x000fe20000011603 */
[----:B------:R-:W-:Y:S01]  /*1200*/  IMAD.MOV.U32 R4, RZ, RZ, R14 ;  /* 0x000000ffff047224 */ /* 0x000fe200078e000e */
[----:B------:R-:W-:Y:S01]  /*1210*/  LOP3.LUT R3, RZ, R0, RZ, 0x33, !PT ;  /* 0x00000000ff037212 */ /* 0x000fe200078e33ff */
[----:B------:R-:W1:Y:S01]  /*1220*/  LDC R25, c[0x0][0x8b8] ;  /* 0x00022e00ff197b82 */ /* 0x000e620000000800 */
[----:B------:R-:W-:Y:S05]  /*1230*/  @!P0 BRA `(.L_x_17) ;  /* 0x0000000000288947 */ /* 0x000fea0003800000 */
[----:B------:R-:W5:Y:S02]  /*1240*/  LDC R9, c[0x0][0x8f4] ;  /* 0x00023d00ff097b82 */ /* 0x000f640000000800 */
[----:B-----5:R-:W-:-:S04]  /*1250*/  IADD3 R9, P0, R14, R9, RZ ;  /* 0x000000090e097210 */ /* 0x020fc80007f1e0ff */
[----:B------:R-:W-:-:S05]  /*1260*/  IADD3.X R13, RZ, R5, RZ, P0, !PT ;  /* 0x00000005ff0d7210 */ /* 0x000fca00007fe4ff */
[----:B------:R-:W-:-:S04]  /*1270*/  IMAD.WIDE.U32 R4, R13, R28, RZ ;  /* 0x0000001c0d047225 */ /* 0x000fc800078e00ff */
[----:B------:R-:W-:-:S04]  /*1280*/  IMAD.WIDE.U32 R6, P0, R9, R29, R4 ;  /* 0x0000001d09067225 */ /* 0x000fc80007800004 */
[----:B------:R-:W-:Y:S01]  /*1290*/  IMAD.WIDE.U32 R4, R9, R28, RZ ;  /* 0x0000001c09047225 */ /* 0x000fe200078e00ff */
[----:B------:R-:W-:Y:S02]  /*12a0*/  IADD3.X R11, RZ, RZ, RZ, P0, !PT ;  /* 0x000000ffff0b7210 */ /* 0x000fe400007fe4ff */
[----:B------:R-:W-:Y:S02]  /*12b0*/  MOV R10, R7 ;  /* 0x00000007000a7202 */ /* 0x000fe40000000f00 */
[----:B------:R-:W-:-:S05]  /*12c0*/  IADD3 RZ, P0, R5, R6, RZ ;  /* 0x0000000605ff7210 */ /* 0x000fca0007f1e0ff */
[----:B------:R-:W-:-:S08]  /*12d0*/  IMAD.WIDE.U32.X R4, R13, R29, R10, P0 ;  /* 0x0000001d0d047225 */ /* 0x000fd000000e040a */
.L_x_17:
[----:B---3--:R-:W-:Y:S02]  /*12e0*/  SHF.R.U64 R4, R4, R15, R5 ;  /* 0x0000000f04047219 */ /* 0x008fe40000001205 */
[----:B------:R-:W-:Y:S02]  /*12f0*/  SHF.L.U32 R0, R31, R20, RZ ;  /* 0x000000141f007219 */ /* 0x000fe400000006ff */
[----:B------:R-:W-:Y:S02]  /*1300*/  LOP3.LUT R3, R26, R3, RZ, 0xc0, !PT ;  /* 0x000000031a037212 */ /* 0x000fe400078ec0ff */
[----:B--2---:R-:W-:Y:S02]  /*1310*/  IADD3 R5, R23, -0x1, RZ ;  /* 0xffffffff17057810 */ /* 0x004fe40007ffe0ff */
[----:B------:R-:W-:Y:S01]  /*1320*/  IADD3 R6, -R4, RZ, RZ ;  /* 0x000000ff04067210 */ /* 0x000fe20007ffe1ff */
[----:B------:R-:W-:Y:S01]  /*1330*/  IMAD R3, R0, R4, R3 ;  /* 0x0000000400037224 */ /* 0x000fe200078e0203 */
[----:B------:R-:W-:-:S02]  /*1340*/  SEL R8, R8, R27, !P1 ;  /* 0x0000001b08087207 */ /* 0x000fc40004800000 */
[----:B------:R-:W-:Y:S01]  /*1350*/  LOP3.LUT R5, R12, R5, RZ, 0xc0, !PT ;  /* 0x000000050c057212 */ /* 0x000fe200078ec0ff */
[----:B----4-:R-:W-:Y:S01]  /*1360*/  IMAD R0, R6, R21, R14 ;  /* 0x0000001506007224 */ /* 0x010fe200078e020e */
[----:B------:R-:W-:Y:S01]  /*1370*/  R2UR UR55, R30 ;  /* 0x000000001e3772ca */ /* 0x000fe200000e0000 */
[----:B-1----:R-:W-:Y:S02]  /*1380*/  IMAD R8, R3, R25, R8 ;  /* 0x0000001903087224 */ /* 0x002fe400078e0208 */
[----:B------:R-:W-:Y:S02]  /*1390*/  IMAD R23, R0, R23, R5 ;  /* 0x0000001700177224 */ /* 0x000fe400078e0205 */
[----:B------:R-:W-:-:S03]  /*13a0*/  IMAD.MOV.U32 R0, RZ, RZ, 0x1 ;  /* 0x00000001ff007424 */ /* 0x000fc600078e00ff */
[----:B------:R-:W-:Y:S02]  /*13b0*/  SEL R159, R23, R8, !P1 ;  /* 0x00000008179f7207 */ /* 0x000fe40004800000 */
[----:B------:R-:W-:-:S07]  /*13c0*/  SEL R23, R8, R23, !P1 ;  /* 0x0000001708177207 */ /* 0x000fce0004800000 */
.L_x_15:
[----:B------:R-:W-:-:S08]  /*13d0*/  NOP ;  /* 0x0000000000007918 */ /* 0x000fd00000000000 */
[----:B------:R-:W2:Y:S02]  /*13e0*/  USETMAXREG.TRY_ALLOC.CTAPOOL UP0, 0xe8 ;  /* 0x000000e8000079c8 */ /* 0x000ea40008000600 */
[----:B--2---:R-:W-:-:S13]  /*13f0*/  PLOP3.LUT P0, PT, PT, PT, UP0, 0x80, 0x0 ;  /* 0x000000000000781c */ /* 0x004fda0003f0f008 */
[----:B------:R-:W-:Y:S05]  /*1400*/  @!P0 BRA `(.L_x_15) ;  /* 0xfffffffc00f08947 */ /* 0x000fea000383ffff */
[----:B------:R-:W-:Y:S02]  /*1410*/  ULDC.64 UR4, c[0x0][0x590] ;  /* 0x0001640000047ab9 */ /* 0x000fe40000000a00 */
[----:B------:R-:W-:-:S04]  /*1420*/  ISETP.NE.U32.AND P0, PT, RZ, UR4, PT ;  /* 0x00000004ff007c0c */ /* 0x000fc8000bf05070 */
[----:B------:R-:W-:-:S13]  /*1430*/  ISETP.NE.AND.EX P0, PT, RZ, UR5, PT, P0 ;  /* 0x00000005ff007c0c */ /* 0x000fda000bf05300 */
[----:B------:R-:W-:Y:S05]  /*1440*/  @P0 BRA `(.L_x_18) ;  /* 0x00000000002c0947 */ /* 0x000fea0003800000 */
[----:B------:R-:W-:Y:S02]  /*1450*/  ULDC.64 UR4, c[0x0][0x588] ;  /* 0x0001620000047ab9 */ /* 0x000fe40000000a00 */
[----:B------:R-:W-:-:S04]  /*1460*/  ISETP.NE.U32.AND P0, PT, RZ, UR4, PT ;  /* 0x00000004ff007c0c */ /* 0x000fc8000bf05070 */
[----:B------:R-:W-:-:S13]  /*1470*/  ISETP.NE.AND.EX P0, PT, RZ, UR5, PT, P0 ;  /* 0x00000005ff007c0c */ /* 0x000fda000bf05300 */
[----:B------:R-:W-:Y:S05]  /*1480*/  @!P0 BRA `(.L_x_19) ;  /* 0x0000000000108947 */ /* 0x000fea0003800000 */
[----:B------:R-:W2:Y:S02]  /*1490*/  LDC.64 R4, c[0x0][0x588] ;  /* 0x00016200ff047b82 */ /* 0x000ea40000000a00 */
[----:B--2---:R2:W5:Y:S01]  /*14a0*/  LDG.E R157, desc[UR48][R4.64] ;  /* 0x00000030049d7981 */ /* 0x004562000c1e1900 */
[----:B------:R-:W-:Y:S01]  /*14b0*/  MOV R154, 0x1 ;  /* 0x00000001009a7802 */ /* 0x000fe20000000f00 */
[----:B------:R-:W-:Y:S06]  /*14c0*/  BRA `(.L_x_18) ;  /* 0x00000000000c7947 */ /* 0x000fec0003800000 */
.L_x_19:
[----:B------:R-:W-:Y:S01]  /*14d0*/  ULDC UR4, c[0x0][0x580] ;  /* 0x0001600000047ab9 */ /* 0x000fe20000000800 */
[----:B------:R-:W-:Y:S02]  /*14e0*/  MOV R154, 0x1 ;  /* 0x00000001009a7802 */ /* 0x000fe40000000f00 */
[----:B------:R-:W-:-:S07]  /*14f0*/  MOV R157, UR4 ;  /* 0x00000004009d7c02 */ /* 0x000fce0008000f00 */
.L_x_18:
        /* <DEDUP_REMOVED lines=8> */
[----:B--2---:R-:W2:Y:S02]  /*1580*/  LDC.64 R4, c[0x0][0x5a8] ;  /* 0x00016a00ff047b82 */ /* 0x004ea40000000a00 */
[----:B--2---:R3:W5:Y:S01]  /*1590*/  LDG.E R156, desc[UR48][R4.64] ;  /* 0x00000030049c7981 */ /* 0x004762000c1e1900 */
[----:B------:R-:W-:Y:S05]  /*15a0*/  BRA `(.L_x_20) ;  /* 0x0000000000087947 */ /* 0x000fea0003800000 */
.L_x_21:
[----:B------:R-:W-:Y:S02]  /*15b0*/  ULDC UR4, c[0x0][0x5a0] ;  /* 0x0001680000047ab9 */ /* 0x000fe40000000800 */
[----:B------:R-:W-:-:S07]  /*15c0*/  MOV R156, UR4 ;  /* 0x00000004009c7c02 */ /* 0x000fce0008000f00 */
.L_x_20:
[----:B------:R-:W-:Y:S01]  /*15d0*/  LOP3.LUT P1, RZ, R0, 0xff, RZ, 0xc0, !PT ;  /* 0x000000ff00ff7812 */ /* 0x000fe2000782c0ff */
[----:B------:R-:W-:Y:S01]  /*15e0*/  UMOV UR36, URZ ;  /* 0x0000003f00247c82 */ /* 0x000fe20008000000 */
[----:B------:R-:W-:-:S11]  /*15f0*/  PLOP3.LUT P0, PT, PT, PT, PT, 0x80, 0x0 ;  /* 0x000000000000781c */ /* 0x000fd60003f0f070 */
[----:B------:R-:W-:Y:S05]  /*1600*/  @!P1 BRA `(.L_x_22) ;  /* 0x0000011400689947 */ /* 0x000fea0003800000 */
[----:B------:R-:W-:Y:S01]  /*1610*/  ULDC UR4, c[0x0][0x28c] ;  /* 0x0000a30000047ab9 */ /* 0x000fe20000000800 */
[----:B------:R-:W-:Y:S01]  /*1620*/  LOP3.LUT P0, RZ, R18, 0x4, RZ, 0xc0, !PT ;  /* 0x0000000412ff7812 */ /* 0x000fe2000780c0ff */
[----:B------:R-:W-:Y:S01]  /*1630*/  UIADD3 UR4, UR4, 0x3f, URZ ;  /* 0x0000003f04047890 */ /* 0x000fe2000fffe03f */
[----:B------:R-:W-:Y:S01]  /*1640*/  MOV R155, 0x10 ;  /* 0x00000010009b7802 */ /* 0x000fe20000000f00 */
[----:B------:R-:W-:Y:S01]  /*1650*/  ULDC.64 UR40, c[0x0][0x198] ;  /* 0x0000660000287ab9 */ /* 0x000fe20000000a00 */
[----:B------:R-:W-:Y:S01]  /*1660*/  LOP3.LUT R160, R17, 0x1, RZ, 0xfc, !PT ;  /* 0x0000000111a07812 */ /* 0x000fe200078efcff */
[----:B------:R-:W-:Y:S01]  /*1670*/  USHF.R.S32.HI UR5, URZ, 0x1f, UR4 ;  /* 0x0000001f3f057899 */ /* 0x000fe20008011404 */
[----:B------:R-:W-:Y:S01]  /*1680*/  LOP3.LUT R158, R19, 0x1, RZ, 0xfc, !PT ;  /* 0x00000001139e7812 */ /* 0x000fe200078efcff */
[----:B------:R-:W-:Y:S01]  /*1690*/  UMOV UR39, URZ ;  /* 0x0000003f00277c82 */ /* 0x000fe20008000000 */
[----:B------:R-:W-:Y:S01]  /*16a0*/  SEL R155, R155, 0xfffffff0, !P0 ;  /* 0xfffffff09b9b7807 */ /* 0x000fe20004000000 */
[----:B------:R-:W-:Y:S01]  /*16b0*/  ULEA.HI UR5, UR5, UR4, URZ, 0x6 ;  /* 0x0000000405057291 */ /* 0x000fe2000f8f303f */
[----:B------:R-:W-:Y:S01]  /*16c0*/  UMOV UR42, URZ ;  /* 0x0000003f002a7c82 */ /* 0x000fe20008000000 */
[----:B------:R-:W-:-:S02]  /*16d0*/  UMOV UR43, URZ ;  /* 0x0000003f002b7c82 */ /* 0x000fc40008000000 */
[----:B------:R-:W-:Y:S01]  /*16e0*/  USHF.R.S32.HI UR44, URZ, 0x6, UR5 ;  /* 0x000000063f2c7899 */ /* 0x000fe20008011405 */
[----:B------:R-:W-:-:S11]  /*16f0*/  UMOV UR36, URZ ;  /* 0x0000003f00247c82 */ /* 0x000fd60008000000 */
.L_x_523:
[----:B------:R-:W-:Y:S01]  /*1700*/  LOP3.LUT R0, R18, 0x80, RZ, 0xc0, !PT ;  /* 0x0000008012007812 */ /* 0x000fe200078ec0ff */
[----:B------:R-:W4:Y:S01]  /*1710*/  S2UR UR50, SR_CgaCtaId ;  /* 0x00000000003279c3 */ /* 0x000f220000008800 */
[----:B------:R-:W-:Y:S02]  /*1720*/  UMOV UR45, 0x400 ;  /* 0x00000400002d7882 */ /* 0x000fe40000000000 */
[----:B------:R-:W-:-:S06]  /*1730*/  SHF.R.U32.HI R0, RZ, 0x7, R0 ;  /* 0x00000007ff007819 */ /* 0x000fcc0000011600 */
[----:B-1----:R-:W1:Y:S01]  /*1740*/  SHFL.IDX PT, R0, R0, RZ, 0x1f ;  /* 0x00001fff00007589 */ /* 0x002e6200000e0000 */
[----:B----4-:R-:W-:Y:S01]  /*1750*/  ULEA UR45, UR50, UR45, 0x18 ;  /* 0x0000002d322d7291 */ /* 0x010fe2000f8ec03f */
[----:B-1----:R-:W-:-:S13]  /*1760*/  R2UR UR4, R0 ;  /* 0x00000000000472ca */ /* 0x002fda00000e0000 */
[----:B------:R-:W-:-:S04]  /*1770*/  ULEA.HI UR5, UR4, UR4, URZ, 0x1 ;  /* 0x0000000404057291 */ /* 0x000fc8000f8f083f */
[----:B------:R-:W-:-:S04]  /*1780*/  ULOP3.LUT UR5, UR5, 0x7fffe, URZ, 0xc0, !UPT ;  /* 0x0007fffe05057892 */ /* 0x000fc8000f8ec03f */
[----:B------:R-:W-:-:S03]  /*1790*/  UIADD3 UR5, UR4, -UR5, URZ ;  /* 0x8000000504057290 */ /* 0x000fc6000fffe03f */
[----:B------:R-:W-:Y:S01]  /*17a0*/  ULDC UR4, c[0x0][0x28c] ;  /* 0x0000a30000047ab9 */ /* 0x000fe20000000800 */
[----:B------:R-:W-:Y:S01]  /*17b0*/  ULEA UR5, UR5, UR45, 0xd ;  /* 0x0000002d05057291 */ /* 0x000fe2000f8e683f */
[----:B------:R-:W-:-:S03]  /*17c0*/  ISETP.LT.AND P0, PT, RZ, UR4, PT ;  /* 0x00000004ff007c0c */ /* 0x000fc6000bf01270 */
[----:B------:R-:W-:-:S04]  /*17d0*/  UIADD3 UR5, UR5, 0x8400, URZ ;  /* 0x0000840005057890 */ /* 0x000fc8000fffe03f */
[----:B------:R-:W-:-:S04]  /*17e0*/  USHF.R.U32.HI UR5, URZ, 0x4, UR5 ;  /* 0x000000043f057899 */ /* 0x000fc80008011605 */
[----:B------:R-:W-:Y:S02]  /*17f0*/  ULOP3.LUT UR51, UR5, 0x3fff, URZ, 0xc0, !UPT ;  /* 0x00003fff05337892 */ /* 0x000fe4000f8ec03f */
[----:B------:R-:W-:Y:S10]  /*1800*/  @P0 BRA `(.L_x_23) ;  /* 0x0000000000400947 */ /* 0x000ff40003800000 */
[----:B------:R-:W-:Y:S01]  /*1810*/  MOV R0, 0x0 ;  /* 0x0000000000007802 */ /* 0x000fe20000000f00 */
[----:B------:R-:W-:Y:S01]  /*1820*/  ULDC.64 UR4, c[0x4][0x70] ;  /* 0x01001c0000047ab9 */ /* 0x000fe20000000a00 */
[----:B------:R-:W-:Y:S01]  /*1830*/  ULDC.64 UR6, c[0x4][0x8] ;  /* 0x0100020000067ab9 */ /* 0x000fe20000000a00 */
[----:B--23--:R-:W-:Y:S01]  /*1840*/  IMAD.U32 R4, RZ, RZ, UR4 ;  /* 0x00000004ff047e24 */ /* 0x00cfe2000f8e00ff */
[----:B------:R1:W2:Y:S01]  /*1850*/  LDC.64 R14, c[0x4][R0] ;  /* 0x01000000000e7b82 */ /* 0x0002a20000000a00 */
[----:B------:R-:W-:Y:S01]  /*1860*/  MOV R5, UR5 ;  /* 0x0000000500057c02 */ /* 0x000fe20008000f00 */
[----:B------:R-:W-:Y:S01]  /*1870*/  ULDC.64 UR4, c[0x4][0x78] ;  /* 0x01001e0000047ab9 */ /* 0x000fe20000000a00 */
[----:B------:R-:W-:Y:S01]  /*1880*/  MOV R10, UR6 ;  /* 0x00000006000a7c02 */ /* 0x000fe20008000f00 */
[----:B------:R-:W-:Y:S01]  /*1890*/  IMAD.MOV.U32 R8, RZ, RZ, 0x1e1 ;  /* 0x000001e1ff087424 */ /* 0x000fe200078e00ff */
[----:B------:R-:W-:Y:S02]  /*18a0*/  MOV R6, UR4 ;  /* 0x0000000400067c02 */ /* 0x000fe40008000f00 */
[----:B------:R-:W-:-:S02]  /*18b0*/  MOV R7, UR5 ;  /* 0x0000000500077c02 */ /* 0x000fc40008000f00 */
[----:B------:R-:W-:Y:S02]  /*18c0*/  MOV R11, UR7 ;  /* 0x00000007000b7c02 */ /* 0x000fe40008000f00 */
[----:B------:R-:W-:Y:S02]  /*18d0*/  MOV R12, 0x1 ;  /* 0x00000001000c7802 */ /* 0x000fe40000000f00 */
[----:B-1----:R-:W-:-:S07]  /*18e0*/  MOV R13, RZ ;  /* 0x000000ff000d7202 */ /* 0x002fce0000000f00 */
[----:B------:R-:W-:-:S07]  /*18f0*/  LEPC R20, `(.L_x_23) ;  /* 0x000000001014794e */ /* 0x000fce0000000000 */
[----:B--2--5:R-:W-:Y:S05]  /*1900*/  CALL.ABS.NOINC R14 ;  /* 0x000000000e007343 */ /* 0x024fea0003c00000 */
.L_x_23:
[----:B------:R-:W-:-:S13]  /*1910*/  ISETP.NE.AND P0, PT, R160, 0x3, PT ;  /* 0x00000003a000780c */ /* 0x000fda0003f05270 */
[----:B------:R-:W-:Y:S05]  /*1920*/  @!P0 BRA `(.L_x_24) ;  /* 0x0000000000048947 */ /* 0x000fea0003800000 */
[----:B------:R-:W-:Y:S01]  /*1930*/  BPT.TRAP 0x1 ;  /* 0x000000040000795c */ /* 0x000fe20000300000 */
.L_x_24:
[----:B------:R-:W-:Y:S02]  /*1940*/  MOV R3, UR43 ;  /* 0x0000002b00037c02 */ /* 0x000fe40008000f00 */
[----:B------:R-:W-:Y:S02]  /*1950*/  MOV R0, UR42 ;  /* 0x0000002a00007c02 */ /* 0x000fe40008000f00 */
[----:B------:R-:W-:Y:S02]  /*1960*/  LEA R3, R3, UR45, 0x3 ;  /* 0x0000002d03037c11 */ /* 0x000fe4000f8e18ff */
[----:B------:R-:W-:-:S04]  /*1970*/  SHF.L.U32 R0, R0, 0x1f, RZ ;  /* 0x0000001f00007819 */ /* 0x000fc800000006ff */
[----:B------:R1:W4:Y:S01]  /*1980*/  SYNCS.PHASECHK.TRANS64.TRYWAIT P1, [R3+URZ], R0 ;  /* 0x00000000030075a7 */ /* 0x000322000802017f */
[----:B------:R-:W-:Y:S05]  /*1990*/  @!P0 BRA `(.L_x_25) ;  /* 0x0000000000048947 */ /* 0x000fea0003800000 */
[----:B------:R-:W-:Y:S01]  /*19a0*/  BPT.TRAP 0x1 ;  /* 0x000000040000795c */ /* 0x000fe20000300000 */
.L_x_25:
[----:B----4-:R-:W-:Y:S05]  /*19b0*/  @P1 BRA `(.L_x_26) ;  /* 0x0000000000081947 */ /* 0x010fea0003800000 */
[----:B------:R-:W4:Y:S02]  /*19c0*/  SYNCS.PHASECHK.TRANS64.TRYWAIT P1, [R3+URZ], R0 ;  /* 0x00000000030075a7 */ /* 0x000f24000802017f */
[----:B----4-:R-:W-:Y:S05]  /*19d0*/  @!P1 BRA `(.L_x_27) ;  /* 0x0000014000889947 */ /* 0x010fea0003800000 */
.L_x_26:
[----:B------:R-:W-:-:S04]  /*19e0*/  UISETP.LT.AND UP0, UPT, UR44, 0x1, UPT ;  /* 0x000000012c00788c */ /* 0x000fc8000bf01270 */
[----:B------:R-:W-:-:S06]  /*19f0*/  USEL UR4, UR44, 0x1, UP0 ;  /* 0x000000012c047887 */ /* 0x000fcc0008000000 */
[----:B-1--4-:R-:W-:Y:S01]  /*1a00*/  MOV R0, UR4 ;  /* 0x0000000400007c02 */ /* 0x012fe20008000f00 */
[----:B------:R-:W-:Y:S05]  /*1a10*/  WARPSYNC.ALL ;  /* 0x0000000000007948 */ /* 0x000fea0003800000 */
[----:B------:R-:W-:-:S04]  /*1a20*/  IADD3 R0, -R0, UR44, RZ ;  /* 0x0000002c00007c10 */ /* 0x000fc8000fffe1ff */
[----:B------:R-:W-:Y:S01]  /*1a30*/  ISETP.GE.AND P1, PT, R0, 0x1, PT ;  /* 0x000000010000780c */ /* 0x000fe20003f26270 */
[----:B------:R-:W-:Y:S01]  /*1a40*/  UIADD3 UR4, UR45, 0x18400, URZ ;  /* 0x000184002d047890 */ /* 0x000fe2000fffe03f */
[----:B------:R-:W-:Y:S01]  /*1a50*/  WARPGROUP.ARRIVE ;  /* 0x00000000000079c5 */ /* 0x000fe20000000000 */
[----:B------:R-:W-:Y:S02]  /*1a60*/  ULOP3.LUT UR8, UR51, 0x10000, URZ, 0xfc, !UPT ;  /* 0x0001000033087892 */ /* 0x000fe4000f8efc3f */
[----:B------:R-:W-:Y:S02]  /*1a70*/  USHF.R.U32.HI UR4, URZ, 0x4, UR4 ;  /* 0x000000043f047899 */ /* 0x000fe40008011604 */
[----:B------:R-:W-:Y:S02]  /*1a80*/  ULEA UR10, UR43, UR8, 0xa ;  /* 0x000000082b0a7291 */ /* 0x000fe4000f8e503f */
[----:B------:R-:W-:Y:S01]  /*1a90*/  ULOP3.LUT UR4, UR4, 0x3fff, URZ, 0xc0, !UPT ;  /* 0x00003fff04047892 */ /* 0x000fe2000f8ec03f */
[----:B------:R-:W-:Y:S01]  /*1aa0*/  UMOV UR5, 0x40000040 ;  /* 0x4000004000057882 */ /* 0x000fe20000000000 */
[----:B------:R-:W-:-:S02]  /*1ab0*/  UMOV UR7, 0x40000040 ;  /* 0x4000004000077882 */ /* 0x000fc40000000000 */
[----:B------:R-:W-:-:S03]  /*1ac0*/  ULOP3.LUT UR9, UR4, 0x10000, URZ, 0xfc, !UPT ;  /* 0x0001000004097892 */ /* 0x000fc6000f8efc3f */
[----:B------:R-:W-:Y:S01]  /*1ad0*/  UMOV UR4, UR10 ;  /* 0x0000000a00047c82 */ /* 0x000fe20008000000 */
[----:B------:R-:W-:-:S07]  /*1ae0*/  ULEA UR11, UR43, UR9, 0xb ;  /* 0x000000092b0b7291 */ /* 0x000fce000f8e583f */
[----:B------:R-:W-:Y:S02]  /*1af0*/  UMOV UR6, UR11 ;  /* 0x0000000b00067c82 */ /* 0x000fe40008000000 */
[----:B------:R-:W-:Y:S01]  /*1b00*/  HGMMA.64x256x16.F32.BF16 R24, gdesc[UR4], RZ, !UPT, gsb0 ;  /* 0x03e00000041879f0 */ /* 0x000fe2000c0018ff */
[----:B------:R-:W-:Y:S02]  /*1b10*/  UIADD3 UR4, UR10, 0x2, URZ ;  /* 0x000000020a047890 */ /* 0x000fe4000fffe03f */
[----:B------:R-:W-:Y:S01]  /*1b20*/  UIADD3 UR6, UR11, 0x2, URZ ;  /* 0x000000020b067890 */ /* 0x000fe2000fffe03f */
[----:B------:R-:W-:Y:S01]  /*1b30*/  UMOV UR5, 0x40000040 ;  /* 0x4000004000057882 */ /* 0x000fe20000000000 */
[----:B------:R-:W-:Y:S01]  /*1b40*/  UMOV UR7, 0x40000040 ;  /* 0x4000004000077882 */ /* 0x000fe20000000000 */
[----:B------:R-:W-:Y:S02]  /*1b50*/  WARPGROUP.DEPBAR.LE gsb0, 0x0 ;  /* 0x00008000000079c5 */ /* 0x000fe40000010000 */
[----:B------:R-:W-:-:S15]  /*1b60*/  WARPGROUP.ARRIVE ;  /* 0x00000000000079c5 */ /* 0x000fde0000000000 */
[----:B------:R-:W-:-:S05]  /*1b70*/  NOP ;  /* 0x0000000000007918 */ /* 0x000fca0000000000 */
[----:B------:R-:W-:Y:S01]  /*1b80*/  HGMMA.64x256x16.F32.BF16 R24, gdesc[UR4], R24, gsb0 ;  /* 0x03e00000041879f0 */ /* 0x000fe20008001818 */
        /* <DEDUP_REMOVED lines=15> */
[----:B------:R-:W-:Y:S03]  /*1c80*/  HGMMA.64x256x16.F32.BF16 R24, gdesc[UR4], R24, gsb0 ;  /* 0x03e00000041879f0 */ /* 0x000fe60008001818 */
[----:B------:R-:W-:Y:S02]  /*1c90*/  WARPGROUP.DEPBAR.LE gsb0, 0x0 ;  /* 0x00008000000079c5 */ /* 0x000fe40000010000 */
[----:B------:R-:W-:Y:S05]  /*1ca0*/  @!P1 BRA `(.L_x_28) ;  /* 0x00000004001c9947 */ /* 0x000fea0003800000 */
[----:B------:R-:W-:Y:S02]  /*1cb0*/  UIADD3 UR4, UR43, 0x1, URZ ;  /* 0x000000012b047890 */ /* 0x000fe4000fffe03f */
[----:B------:R-:W-:Y:S02]  /*1cc0*/  IMAD.U32 R3, RZ, RZ, UR43 ;  /* 0x0000002bff037e24 */ /* 0x000fe4000f8e00ff */
[----:B------:R-:W-:-:S04]  /*1cd0*/  UISETP.NE.AND UP0, UPT, UR4, 0x4, UPT ;  /* 0x000000040400788c */ /* 0x000fc8000bf05270 */
[----:B------:R-:W-:Y:S02]  /*1ce0*/  USEL UR5, URZ, 0x1, UP0 ;  /* 0x000000013f057887 */ /* 0x000fe40008000000 */
[----:B------:R-:W-:Y:S02]  /*1cf0*/  USEL UR10, UR4, URZ, UP0 ;  /* 0x0000003f040a7287 */ /* 0x000fe40008000000 */
[----:B------:R-:W-:-:S06]  /*1d00*/  ULOP3.LUT UR5, UR42, UR5, URZ, 0x3c, !UPT ;  /* 0x000000052a057292 */ /* 0x000fcc000f8e3c3f */
[----:B------:R-:W-:-:S07]  /*1d10*/  MOV R6, UR5 ;  /* 0x0000000500067c02 */ /* 0x000fce0008000f00 */
.L_x_35:
[----:B------:R-:W-:Y:S05]  /*1d20*/  @!P0 BRA `(.L_x_29) ;  /* 0x0000000000048947 */ /* 0x000fea0003800000 */
[----:B------:R-:W-:Y:S01]  /*1d30*/  BPT.TRAP 0x1 ;  /* 0x000000040000795c */ /* 0x000fe20000300000 */
.L_x_29:
[----:B------:R-:W-:Y:S01]  /*1d40*/  ULEA UR4, UR10, UR45, 0x3 ;  /* 0x0000002d0a047291 */ /* 0x000fe2000f8e183f */
[----:B--23--:R-:W-:-:S08]  /*1d50*/  SHF.L.U32 R4, R6, 0x1f, RZ ;  /* 0x0000001f06047819 */ /* 0x00cfd000000006ff */
[----:B------:R1:W2:Y:S01]  /*1d60*/  SYNCS.PHASECHK.TRANS64.TRYWAIT P1, [UR4], R4 ;  /* 0x00000004ff0075a7 */ /* 0x0002a20008020144 */
[----:B------:R-:W-:Y:S05]  /*1d70*/  @!P0 BRA `(.L_x_30) ;  /* 0x0000000000048947 */ /* 0x000fea0003800000 */
[----:B------:R-:W-:Y:S01]  /*1d80*/  BPT.TRAP 0x1 ;  /* 0x000000040000795c */ /* 0x000fe20000300000 */
.L_x_30:
[----:B--2---:R-:W-:Y:S05]  /*1d90*/  @P1 BRA `(.L_x_31) ;  /* 0x0000000000081947 */ /* 0x004fea0003800000 */
[----:B------:R-:W2:Y:S02]  /*1da0*/  SYNCS.PHASECHK.TRANS64.TRYWAIT P1, [UR4], R4 ;  /* 0x00000004ff0075a7 */ /* 0x000ea40008020144 */
[----:B--2---:R-:W-:Y:S05]  /*1db0*/  @!P1 BRA `(.L_x_32) ;  /* 0x0000013c00a49947 */ /* 0x004fea0003800000 */
.L_x_31:
[----:B------:R-:W-:Y:S01]  /*1dc0*/  ULEA UR11, UR10, UR8, 0xa ;  /* 0x000000080a0b7291 */ /* 0x000fe2000f8e503f */
[----:B------:R-:W-:Y:S01]  /*1dd0*/  WARPGROUP.ARRIVE ;  /* 0x00000000000079c5 */ /* 0x000fe20000000000 */
[----:B------:R-:W-:Y:S01]  /*1de0*/  ULEA UR12, UR10, UR9, 0xb ;  /* 0x000000090a0c7291 */ /* 0x000fe2000f8e583f */
[----:B------:R-:W-:Y:S01]  /*1df0*/  UMOV UR5, 0x40000040 ;  /* 0x4000004000057882 */ /* 0x000fe20000000000 */
[----:B------:R-:W-:-:S03]  /*1e00*/  UMOV UR7, 0x40000040 ;  /* 0x4000004000077882 */ /* 0x000fc60000000000 */
[----:B------:R-:W-:Y:S02]  /*1e10*/  UMOV UR4, UR11 ;  /* 0x0000000b00047c82 */ /* 0x000fe40008000000 */
[----:B------:R-:W-:Y:S02]  /*1e20*/  UMOV UR6, UR12 ;  /* 0x0000000c00067c82 */ /* 0x000fe40008000000 */
[----:B------:R-:W-:Y:S01]  /*1e30*/  HGMMA.64x256x16.F32.BF16 R24, gdesc[UR4], R24, gsb0 ;  /* 0x03e00000041879f0 */ /* 0x000fe20008001818 */
[----:B------:R-:W-:Y:S02]  /*1e40*/  UIADD3 UR4, UR11, 0x2, URZ ;  /* 0x000000020b047890 */ /* 0x000fe4000fffe03f */
[----:B------:R-:W-:Y:S01]  /*1e50*/  UIADD3 UR6, UR12, 0x2, URZ ;  /* 0x000000020c067890 */ /* 0x000fe2000fffe03f */
[----:B------:R-:W-:Y:S01]  /*1e60*/  UMOV UR5, 0x40000040 ;  /* 0x4000004000057882 */ /* 0x000fe20000000000 */
[----:B------:R-:W-:Y:S01]  /*1e70*/  UMOV UR7, 0x40000040 ;  /* 0x4000004000077882 */ /* 0x000fe20000000000 */
[----:B------:R-:W-:-:S02]  /*1e80*/  WARPGROUP.DEPBAR.LE gsb0, 0x0 ;  /* 0x00008000000079c5 */ /* 0x000fc40000010000 */
        /* <DEDUP_REMOVED lines=21> */
[----:B------:R-:W-:Y:S01]  /*1fe0*/  BPT.TRAP 0x1 ;  /* 0x000000040000795c */ /* 0x000fe20000300000 */
.L_x_33:
[----:B------:R-:W-:-:S13]  /*1ff0*/  ISETP.NE.AND P1, PT, R152, RZ, PT ;  /* 0x000000ff9800720c */ /* 0x000fda0003f25270 */
[----:B-12---:R-:W-:-:S04]  /*2000*/  @P1 LEA R4, R3, UR45, 0x3 ;  /* 0x0000002d03041c11 */ /* 0x006fc8000f8e18ff */
[----:B------:R-:W-:-:S04]  /*2010*/  @P1 IADD3 R4, R4, 0x20, RZ ;  /* 0x0000002004041810 */ /* 0x000fc80007ffe0ff */
[----:B------:R-:W-:-:S04]  /*2020*/  @P1 PRMT R4, R153, 0x654, R4 ;  /* 0x0000065499041816 */ /* 0x000fc80000000004 */
[----:B------:R1:W-:Y:S01]  /*2030*/  @P1 SYNCS.ARRIVE.TRANS64.RED.A1T0 RZ, [R4+URZ], RZ ;  /* 0x000000ff04ff19a7 */ /* 0x0003e2000810043f */
[----:B------:R-:W-:-:S13]  /*2040*/  ISETP.GT.U32.AND P1, PT, R17, 0x1, PT ;  /* 0x000000011100780c */ /* 0x000fda0003f24070 */
[----:B-1----:R-:W-:Y:S05]  /*2050*/  @P1 BRA `(.L_x_34) ;  /* 0x0000000000041947 */ /* 0x002fea0003800000 */
[----:B------:R-:W-:Y:S01]  /*2060*/  BPT.TRAP 0x1 ;  /* 0x000000040000795c */ /* 0x000fe20000300000 */
.L_x_34:
[----:B------:R-:W-:Y:S01]  /*2070*/  UIADD3 UR10, UR10, 0x1, URZ ;  /* 0x000000010a0a7890 */ /* 0x000fe2000fffe03f */
[C---:B------:R-:W-:Y:S02]  /*2080*/  ISETP.GT.AND P2, PT, R0.reuse, 0x1, PT ;  /* 0x000000010000780c */ /* 0x040fe40003f44270 */
[----:B------:R-:W-:Y:S01]  /*2090*/  IADD3 R3, R3, 0x1, RZ ;  /* 0x0000000103037810 */ /* 0x000fe20007ffe0ff */
[----:B------:R-:W-:Y:S01]  /*20a0*/  UISETP.NE.AND UP0, UPT, UR10, 0x4, UPT ;  /* 0x000000040a00788c */ /* 0x000fe2000bf05270 */
[----:B------:R-:W-:Y:S02]  /*20b0*/  IADD3 R0, R0, -0x1, RZ ;  /* 0xffffffff00007810 */ /* 0x000fe40007ffe0ff */
[C---:B------:R-:W-:Y:S01]  /*20c0*/  ISETP.NE.AND P1, PT, R3.reuse, 0x4, PT ;  /* 0x000000040300780c */ /* 0x040fe20003f25270 */
[----:B------:R-:W-:Y:S02]  /*20d0*/  USEL UR4, URZ, 0x1, UP0 ;  /* 0x000000013f047887 */ /* 0x000fe40008000000 */
[----:B------:R-:W-:Y:S01]  /*20e0*/  USEL UR10, UR10, URZ, UP0 ;  /* 0x0000003f0a0a7287 */ /* 0x000fe20008000000 */
[----:B------:R-:W-:-:S03]  /*20f0*/  SEL R3, R3, RZ, P1 ;  /* 0x000000ff03037207 */ /* 0x000fc60000800000 */
[----:B------:R-:W-:Y:S01]  /*2100*/  LOP3.LUT R6, R6, UR4, RZ, 0x3c, !PT ;  /* 0x0000000406067c12 */ /* 0x000fe2000f8e3cff */
[----:B------:R-:W-:Y:S07]  /*2110*/  @P2 BRA `(.L_x_35) ;  /* 0xfffffffc00002947 */ /* 0x000fee000383ffff */
.L_x_28:
[----:B------:R-:W1:Y:S02]  /*2120*/  LDC R0, c[0x0][0x28c] ;  /* 0x0000a300ff007b82 */ /* 0x000e640000000800 */
[----:B-1----:R-:W-:-:S13]  /*2130*/  ISETP.GE.AND P1, PT, R0, 0x1, PT ;  /* 0x000000010000780c */ /* 0x002fda0003f26270 */
[----:B------:R-:W-:Y:S05]  /*2140*/  @!P1 BRA `(.L_x_36) ;  /* 0x0000000000449947 */ /* 0x000fea0003800000 */
[----:B------:R-:W-:Y:S05]  /*2150*/  @!P0 BRA `(.L_x_37) ;  /* 0x0000000000048947 */ /* 0x000fea0003800000 */
[----:B------:R-:W-:Y:S01]  /*2160*/  BPT.TRAP 0x1 ;  /* 0x000000040000795c */ /* 0x000fe20000300000 */
.L_x_37:
[----:B------:R-:W-:Y:S01]  /*2170*/  ISETP.NE.AND P0, PT, R152, RZ, PT ;  /* 0x000000ff9800720c */ /* 0x000fe20003f05270 */
[----:B------:R-:W-:Y:S01]  /*2180*/  UISETP.LT.AND UP1, UPT, UR44, 0x1, UPT ;  /* 0x000000012c00788c */ /* 0x000fe2000bf21270 */
[----:B------:R-:W-:-:S11]  /*2190*/  MOV R3, UR45 ;  /* 0x0000002d00037c02 */ /* 0x000fd60008000f00 */
[----:B------:R-:W-:-:S05]  /*21a0*/  VOTEU.ANY UP0, P0 ;  /* 0x00000000003f7886 */ /* 0x000fca0000000100 */
[----:B------:R-:W-:-:S04]  /*21b0*/  @UP0 USEL UR4, UR44, 0x1, UP1 ;  /* 0x000000012c040887 */ /* 0x000fc80008800000 */
[----:B------:R-:W-:-:S06]  /*21c0*/  @UP0 UIADD3 UR4, UR43, UR44, -UR4 ;  /* 0x0000002c2b040290 */ /* 0x000fcc000fffe804 */
[----:B------:R-:W-:-:S05]  /*21d0*/  MOV R0, UR4 ;  /* 0x0000000400007c02 */ /* 0x000fca0008000f00 */
[----:B------:R-:W-:-:S05]  /*21e0*/  @P0 IMAD.SHL.U32 R0, R0, 0x8, RZ ;  /* 0x0000000800000824 */ /* 0x000fca00078e00ff */
[----:B------:R-:W-:-:S04]  /*21f0*/  @P0 LOP3.LUT R0, R0, 0x18, RZ, 0xc0, !PT ;  /* 0x0000001800000812 */ /* 0x000fc800078ec0ff */
[----:B------:R-:W-:-:S04]  /*2200*/  @P0 IADD3 R0, R3, 0x20, R0 ;  /* 0x0000002003000810 */ /* 0x000fc80007ffe000 */
[----:B------:R-:W-:-:S04]  /*2210*/  @P0 PRMT R0, R153, 0x654, R0 ;  /* 0x0000065499000816 */ /* 0x000fc80000000000 */
[----:B------:R1:W-:Y:S01]  /*2220*/  @P0 SYNCS.ARRIVE.TRANS64.RED.A1T0 RZ, [R0+URZ], RZ ;  /* 0x000000ff00ff09a7 */ /* 0x0003e2000810043f */
[----:B------:R-:W-:-:S13]  /*2230*/  ISETP.GT.U32.AND P0, PT, R17, 0x1, PT ;  /* 0x000000011100780c */ /* 0x000fda0003f04070 */
[----:B-1----:R-:W-:Y:S05]  /*2240*/  @P0 BRA `(.L_x_36) ;  /* 0x0000000000040947 */ /* 0x002fea0003800000 */
[----:B------:R-:W-:Y:S01]  /*2250*/  BPT.TRAP 0x1 ;  /* 0x000000040000795c */ /* 0x000fe20000300000 */
.L_x_36:
[----:B------:R-:W-:Y:S01]  /*2260*/  UIADD3 UR4, UR45, 0x200, URZ ;  /* 0x000002002d047890 */ /* 0x000fe2000fffe03f */
[----:B------:R-:W-:Y:S02]  /*2270*/  R2UR UR54, R23 ;  /* 0x00000000173672ca */ /* 0x000fe400000e0000 */
[----:B------:R-:W-:Y:S01]  /*2280*/  R2UR UR53, R159 ;  /* 0x000000009f3572ca */ /* 0x000fe200000e0000 */
[----:B------:R-:W-:-:S06]  /*2290*/  ULOP3.LUT UP0, URZ, UR4, 0x1bf, URZ, 0xc0, !UPT ;  /* 0x000001bf043f7892 */ /* 0x000fcc000f80c03f */
[----:B------:R-:W-:-:S04]  /*22a0*/  PLOP3.LUT P0, PT, PT, PT, UP0, 0x80, 0x0 ;  /* 0x000000000000781c */ /* 0x000fc80003f0f008 */
[----:B------:R-:W-:Y:S02]  /*22b0*/  USHF.L.U32 UR54, UR54, 0x7, URZ ;  /* 0x0000000736367899 */ /* 0x000fe4000800063f */
[----:B------:R-:W-:-:S07]  /*22c0*/  USHF.L.U32 UR53, UR53, 0x8, URZ ;  /* 0x0000000835357899 */ /* 0x000fce000800063f */
[----:B------:R-:W-:Y:S05]  /*22d0*/  @!P0 BRA `(.L_x_38) ;  /* 0x00000000007c8947 */ /* 0x000fea0003800000 */
[----:B------:R-:W-:Y:S01]  /*22e0*/  MOV R23, 0x0 ;  /* 0x0000000000177802 */ /* 0x000fe20000000f00 */
[----:B------:R-:W-:Y:S01]  /*22f0*/  ULDC.64 UR4, c[0x4][0x80] ;  /* 0x0100200000047ab9 */ /* 0x000fe20000000a00 */
[----:B------:R-:W-:Y:S01]  /*2300*/  ULDC.64 UR6, c[0x4][0x10] ;  /* 0x0100040000067ab9 */ /* 0x000fe20000000a00 */
[----:B--23--:R-:W-:Y:S01]  /*2310*/  MOV R4, UR4 ;  /* 0x0000000400047c02 */ /* 0x00cfe20008000f00 */
[----:B------:R1:W2:Y:S01]  /*2320*/  LDC.64 R14, c[0x4][R23] ;  /* 0x01000000170e7b82 */ /* 0x0002a20000000a00 */
[----:B------:R-:W-:Y:S01]  /*2330*/  MOV R5, UR5 ;  /* 0x0000000500057c02 */ /* 0x000fe20008000f00 */
[----:B------:R-:W-:Y:S01]  /*2340*/  ULDC.64 UR4, c[0x4][0x88] ;  /* 0x0100220000047ab9 */ /* 0x000fe20000000a00 */
[----:B------:R-:W-:Y:S01]  /*2350*/  IMAD.U32 R10, RZ, RZ, UR6 ;  /* 0x00000006ff0a7e24 */ /* 0x000fe2000f8e00ff */
[----:B------:R-:W-:Y:S02]  /*2360*/  MOV R6, UR4 ;  /* 0x0000000400067c02 */ /* 0x000fe40008000f00 */
[----:B------:R-:W-:-:S02]  /*2370*/  MOV R7, UR5 ;  /* 0x0000000500077c02 */ /* 0x000fc40008000f00 */
[----:B------:R-:W-:Y:S02]  /*2380*/  MOV R11, UR7 ;  /* 0x00000007000b7c02 */ /* 0x000fe40008000f00 */
[----:B------:R-:W-:Y:S02]  /*2390*/  MOV R8, 0x70 ;  /* 0x0000007000087802 */ /* 0x000fe40000000f00 */
[----:B------:R-:W-:Y:S02]  /*23a0*/  MOV R12, 0x1 ;  /* 0x00000001000c7802 */ /* 0x000fe40000000f00 */
[----:B-1----:R-:W-:-:S07]  /*23b0*/  MOV R13, RZ ;  /* 0x000000ff000d7202 */ /* 0x002fce0000000f00 */
[----:B------:R-:W-:-:S07]  /*23c0*/  LEPC R20, `(.L_x_39) ;  /* 0x000000001014794e */ /* 0x000fce0000000000 */
[----:B--2--5:R-:W-:Y:S05]  /*23d0*/  CALL.ABS.NOINC R14 ;  /* 0x000000000e007343 */ /* 0x024fea0003c00000 */
.L_x_39:
[----:B------:R1:W2:Y:S01]  /*23e0*/  LDC.64 R14, c[0x4][R23] ;  /* 0x01000000170e7b82 */ /* 0x0002a20000000a00 */
[----:B------:R-:W-:Y:S01]  /*23f0*/  ULDC.64 UR4, c[0x4][0x80] ;  /* 0x0100200000047ab9 */ /* 0x000fe20000000a00 */
[----:B------:R-:W-:Y:S01]  /*2400*/  ULDC.64 UR6, c[0x4][0x10] ;  /* 0x0100040000067ab9 */ /* 0x000fe20000000a00 */
[----:B------:R-:W-:Y:S01]  /*2410*/  MOV R4, UR4 ;  /* 0x0000000400047c02 */ /* 0x000fe20008000f00 */
[----:B------:R-:W-:Y:S01]  /*2420*/  IMAD.U32 R5, RZ, RZ, UR5 ;  /* 0x00000005ff057e24 */ /* 0x000fe2000f8e00ff */
        /* <DEDUP_REMOVED lines=9> */
[----:B--2---:R-:W-:Y:S05]  /*24c0*/  CALL.ABS.NOINC R14 ;  /* 0x000000000e007343 */ /* 0x004fea0003c00000 */
.L_x_38:
[----:B------:R-:W1:Y:S02]  /*24d0*/  LDC.64 R8, c[0x0][0x590] ;  /* 0x00016400ff087b82 */ /* 0x000e640000000a00 */
[----:B-1----:R-:W-:-:S04]  /*24e0*/  ISETP.NE.U32.AND P2, PT, R8, RZ, PT ;  /* 0x000000ff0800720c */ /* 0x002fc80003f45070 */
[----:B------:R-:W-:-:S13]  /*24f0*/  ISETP.NE.AND.EX P2, PT, R9, RZ, PT, P2 ;  /* 0x000000ff0900720c */ /* 0x000fda0003f45320 */
[----:B------:R-:W-:Y:S05]  /*2500*/  @!P2 BRA `(.L_x_40) ;  /* 0x000000000034a947 */ /* 0x000fea0003800000 */
[----:B------:R-:W-:Y:S02]  /*2510*/  ULDC.64 UR4, c[0x0][0x588] ;  /* 0x0001620000047ab9 */ /* 0x000fe40000000a00 */
[----:B------:R-:W-:-:S04]  /*2520*/  ISETP.NE.U32.AND P0, PT, RZ, UR4, PT ;  /* 0x00000004ff007c0c */ /* 0x000fc8000bf05070 */
[----:B------:R-:W-:-:S13]  /*2530*/  ISETP.NE.AND.EX P0, PT, RZ, UR5, PT, P0 ;  /* 0x00000005ff007c0c */ /* 0x000fda000bf05300 */
[----:B------:R-:W-:Y:S05]  /*2540*/  @!P0 BRA `(.L_x_41) ;  /* 0x0000000000188947 */ /* 0x000fea0003800000 */
[----:B--23--:R-:W1:Y:S01]  /*2550*/  LDC.64 R4, c[0x0][0x588] ;  /* 0x00016200ff047b82 */ /* 0x00ce620000000a00 */
[----:B------:R-:W-:-:S04]  /*2560*/  IMAD R3, R8, UR55, RZ ;  /* 0x0000003708037c24 */ /* 0x000fc8000f8e02ff */
[----:B-1----:R-:W-:-:S05]  /*2570*/  IMAD.WIDE R4, R3, 0x4, R4 ;  /* 0x0000000403047825 */ /* 0x002fca00078e0204 */
[----:B-----5:R1:W5:Y:S01]  /*2580*/  LDG.E R157, desc[UR48][R4.64] ;  /* 0x00000030049d7981 */ /* 0x020362000c1e1900 */
[----:B------:R-:W-:Y:S01]  /*2590*/  MOV R154, 0x1 ;  /* 0x00000001009a7802 */ /* 0x000fe20000000f00 */
[----:B------:R-:W-:Y:S06]  /*25a0*/  BRA `(.L_x_40) ;  /* 0x00000000000c7947 */ /* 0x000fec0003800000 */
.L_x_41:
[----:B------:R-:W-:Y:S01]  /*25b0*/  ULDC UR4, c[0x0][0x580] ;  /* 0x0001600000047ab9 */ /* 0x000fe20000000800 */
[----:B------:R-:W-:Y:S02]  /*25c0*/  MOV R154, 0x1 ;  /* 0x00000001009a7802 */ /* 0x000fe40000000f00 */
[----:B-----5:R-:W-:-:S07]  /*25d0*/  MOV R157, UR4 ;  /* 0x00000004009d7c02 */ /* 0x020fce0008000f00 */
.L_x_40:
[----:B------:R-:W4:Y:S02]  /*25e0*/  LDC.64 R6, c[0x0][0x5b0] ;  /* 0x00016c00ff067b82 */ /* 0x000f240000000a00 */
[----:B----4-:R-:W-:-:S04]  /*25f0*/  ISETP.NE.U32.AND P0, PT, R6, RZ, PT ;  /* 0x000000ff0600720c */ /* 0x010fc80003f05070 */
[----:B------:R-:W-:-:S13]  /*2600*/  ISETP.NE.AND.EX P0, PT, R7, RZ, PT, P0 ;  /* 0x000000ff0700720c */ /* 0x000fda0003f05300 */
[----:B------:R-:W-:Y:S05]  /*2610*/  @!P0 BRA `(.L_x_42) ;  /* 0x00000000002c8947 */ /* 0x000fea0003800000 */
[----:B------:R-:W-:Y:S02]  /*2620*/  ULDC.64 UR4, c[0x0][0x5a8] ;  /* 0x00016a0000047ab9 */ /* 0x000fe40000000a00 */
[----:B------:R-:W-:-:S04]  /*2630*/  ISETP.NE.U32.AND P0, PT, RZ, UR4, PT ;  /* 0x00000004ff007c0c */ /* 0x000fc8000bf05070 */
[----:B------:R-:W-:-:S13]  /*2640*/  ISETP.NE.AND.EX P0, PT, RZ, UR5, PT, P0 ;  /* 0x00000005ff007c0c */ /* 0x000fda000bf05300 */
[----:B------:R-:W-:Y:S05]  /*2650*/  @!P0 BRA `(.L_x_43) ;  /* 0x0000000000148947 */ /* 0x000fea0003800000 */
[----:B-123--:R-:W1:Y:S01]  /*2660*/  LDC.64 R4, c[0x0][0x5a8] ;  /* 0x00016a00ff047b82 */ /* 0x00ee620000000a00 */
[----:B------:R-:W-:-:S04]  /*2670*/  IMAD R3, R6, UR55, RZ ;  /* 0x0000003706037c24 */ /* 0x000fc8000f8e02ff */
[----:B-1----:R-:W-:-:S05]  /*2680*/  IMAD.WIDE R4, R3, 0x4, R4 ;  /* 0x0000000403047825 */ /* 0x002fca00078e0204 */
[----:B-----5:R4:W5:Y:S01]  /*2690*/  LDG.E R156, desc[UR48][R4.64] ;  /* 0x00000030049c7981 */ /* 0x020962000c1e1900 */
[----:B------:R-:W-:Y:S05]  /*26a0*/  BRA `(.L_x_42) ;  /* 0x0000000000087947 */ /* 0x000fea0003800000 */
.L_x_43:
[----:B------:R-:W-:Y:S02]  /*26b0*/  ULDC UR4, c[0x0][0x5a0] ;  /* 0x0001680000047ab9 */ /* 0x000fe40000000800 */
[----:B-----5:R-:W-:-:S07]  /*26c0*/  MOV R156, UR4 ;  /* 0x00000004009c7c02 */ /* 0x020fce0008000f00 */
.L_x_42:
[----:B------:R-:W-:Y:S01]  /*26d0*/  ULDC.64 UR4, c[0x0][0x588] ;  /* 0x0001620000047ab9 */ /* 0x000fe20000000a00 */
[----:B------:R-:W-:Y:S01]  /*26e0*/  ISETP.NE.U32.AND P3, PT, R8, RZ, PT ;  /* 0x000000ff0800720c */ /* 0x000fe20003f65070 */
[----:B------:R-:W-:Y:S02]  /*26f0*/  UISETP.NE.U32.AND UP0, UPT, UR4, URZ, UPT ;  /* 0x0000003f0400728c */ /* 0x000fe4000bf05070 */
[----:B------:R-:W-:Y:S02]  /*2700*/  ISETP.NE.U32.AND P4, PT, RZ, UR4, PT ;  /* 0x00000004ff007c0c */ /* 0x000fe4000bf85070 */
[----:B------:R-:W-:Y:S01]  /*2710*/  ISETP.NE.AND.EX P3, PT, R9, RZ, PT, P3 ;  /* 0x000000ff0900720c */ /* 0x000fe20003f65330 */
[----:B------:R-:W-:Y:S02]  /*2720*/  UISETP.NE.AND.EX UP0, UPT, UR5, URZ, UPT, UP0 ;  /* 0x0000003f0500728c */ /* 0x000fe4000bf05300 */
[----:B------:R-:W-:Y:S02]  /*2730*/  ISETP.NE.AND.EX P4, PT, RZ, UR5, PT, P4 ;  /* 0x00000005ff007c0c */ /* 0x000fe4000bf85340 */
[----:B------:R-:W-:-:S02]  /*2740*/  PLOP3.LUT P0, PT, PT, PT, PT, 0x8, 0x0 ;  /* 0x000000000000781c */ /* 0x000fc40003f0e170 */
[----:B------:R-:W-:-:S04]  /*2750*/  PLOP3.LUT P1, PT, PT, PT, UP0, 0x80, 0x0 ;  /* 0x000000000000781c */ /* 0x000fc80003f2f008 */
[----:B------:R-:W-:-:S05]  /*2760*/  PLOP3.LUT P1, PT, P1, PT, PT, 0x8, 0x0 ;  /* 0x000000000000781c */ /* 0x000fca0000f2e170 */
[----:B------:R-:W-:Y:S08]  /*2770*/  @P4 BRA P3, `(.L_x_44) ;  /* 0x0000000000244947 */ /* 0x000ff00001800000 */
[----:B------:R-:W-:Y:S04]  /*2780*/  BSSY B0, `(.L_x_44) ;  /* 0x0000008000007945 */ /* 0x000fe80003800000 */
[----:B------:R-:W-:Y:S05]  /*2790*/  @!P2 BRA `(.L_x_45) ;  /* 0x000000000014a947 */ /* 0x000fea0003800000 */
[----:B------:R-:W-:Y:S02]  /*27a0*/  LOP3.LUT P3, RZ, R154, 0xff, RZ, 0xc0, !PT ;  /* 0x000000ff9aff7812 */ /* 0x000fe4000786c0ff */
[----:B------:R-:W-:-:S11]  /*27b0*/  PLOP3.LUT P0, PT, P1, PT, PT, 0x80, 0x0 ;  /* 0x000000000000781c */ /* 0x000fd60000f0f070 */
[----:B------:R-:W-:Y:S05]  /*27c0*/  @!P3 BRA `(.L_x_46) ;  /* 0x00000000000cb947 */ /* 0x000fea0003800000 */
[----:B-----5:R-:W-:Y:S01]  /*27d0*/  FSETP.EQ.AND P0, PT, R157, RZ, PT ;  /* 0x000000ff9d00720b */ /* 0x020fe20003f02000 */
[----:B------:R-:W-:-:S12]  /*27e0*/  BRA `(.L_x_46) ;  /* 0x0000000000047947 */ /* 0x000fd80003800000 */
.L_x_45:
[----:B-----5:R-:W-:-:S13]  /*27f0*/  FSETP.EQ.AND P0, PT, R157, RZ, PT ;  /* 0x000000ff9d00720b */ /* 0x020fda0003f02000 */
.L_x_46:
[----:B------:R-:W-:Y:S05]  /*2800*/  BSYNC B0 ;  /* 0x0000000000007941 */ /* 0x000fea0003800000 */
.L_x_44:
[----:B------:R-:W-:Y:S04]  /*2810*/  BSSY B0, `(.L_x_47) ;  /* 0x0000007000007945 */ /* 0x000fe80003800000 */
[----:B------:R-:W-:Y:S05]  /*2820*/  @!P2 BRA `(.L_x_48) ;  /* 0x000000000010a947 */ /* 0x000fea0003800000 */
[----:B------:R-:W-:-:S13]  /*2830*/  LOP3.LUT P2, RZ, R154, 0xff, RZ, 0xc0, !PT ;  /* 0x000000ff9aff7812 */ /* 0x000fda000784c0ff */
[----:B------:R-:W-:Y:S05]  /*2840*/  @!P2 BRA `(.L_x_49) ;  /* 0x00000000000ca947 */ /* 0x000fea0003800000 */
[----:B-----5:R-:W-:Y:S01]  /*2850*/  FSETP.EQ.AND P1, PT, R157, RZ, PT ;  /* 0x000000ff9d00720b */ /* 0x020fe20003f22000 */
[----:B------:R-:W-:-:S12]  /*2860*/  BRA `(.L_x_49) ;  /* 0x0000000000047947 */ /* 0x000fd80003800000 */
.L_x_48:
[----:B-----5:R-:W-:-:S13]  /*2870*/  FSETP.EQ.AND P1, PT, R157, RZ, PT ;  /* 0x000000ff9d00720b */ /* 0x020fda0003f22000 */
.L_x_49:
[----:B------:R-:W-:Y:S05]  /*2880*/  BSYNC B0 ;  /* 0x0000000000007941 */ /* 0x000fea0003800000 */
.L_x_47:
[----:B------:R-:W-:Y:S01]  /*2890*/  BSSY B0, `(.L_x_50) ;  /* 0x0000024000007945 */ /* 0x000fe20003800000 */
[----:B------:R-:W-:Y:S01]  /*28a0*/  IMAD.MOV.U32 R12, RZ, RZ, RZ ;  /* 0x000000ffff0c7224 */ /* 0x000fe200078e00ff */
[----:B------:R-:W-:Y:S02]  /*28b0*/  CS2R R6, SRZ ;  /* 0x0000000000067805 */ /* 0x000fe4000001ff00 */
[----:B-1234-:R-:W-:Y:S02]  /*28c0*/  CS2R R4, SRZ ;  /* 0x0000000000047805 */ /* 0x01efe4000001ff00 */
[----:B------:R-:W-:Y:S02]  /*28d0*/  CS2R R10, SRZ ;  /* 0x00000000000a7805 */ /* 0x000fe4000001ff00 */
[----:B------:R-:W-:Y:S01]  /*28e0*/  CS2R R8, SRZ ;  /* 0x0000000000087805 */ /* 0x000fe2000001ff00 */
[----:B------:R-:W-:Y:S06]  /*28f0*/  @P0 BRA `(.L_x_51) ;  /* 0x0000000000740947 */ /* 0x000fec0003800000 */
[----:B------:R-:W-:-:S13]  /*2900*/  ISETP.NE.AND P2, PT, R158, 0x3, PT ;  /* 0x000000039e00780c */ /* 0x000fda0003f45270 */
[----:B------:R-:W-:Y:S05]  /*2910*/  @!P2 BRA `(.L_x_52) ;  /* 0x000000000004a947 */ /* 0x000fea0003800000 */
[----:B------:R-:W-:Y:S01]  /*2920*/  BPT.TRAP 0x1 ;  /* 0x000000040000795c */ /* 0x000fe20000300000 */
.L_x_52:
[----:B------:R-:W-:Y:S02]  /*2930*/  SHF.L.U32 R0, RZ, 0x1f, RZ ;  /* 0x0000001fff007819 */ /* 0x000fe400000006ff */
[----:B------:R-:W-:Y:S02]  /*2940*/  MOV R12, 0x1 ;  /* 0x00000001000c7802 */ /* 0x000fe40000000f00 */
[----:B------:R-:W1:Y:S01]  /*2950*/  SYNCS.PHASECHK.TRANS64.TRYWAIT P2, [UR45+0x40], R0 ;  /* 0x00004000ff0075a7 */ /* 0x000e62000804016d */
[----:B------:R-:W-:Y:S01]  /*2960*/  MOV R7, RZ ;  /* 0x000000ff00077202 */ /* 0x000fe20000000f00 */
[----:B-1----:R-:W-:Y:S06]  /*2970*/  @!P2 BRA `(.L_x_53) ;  /* 0x0000013000cca947 */ /* 0x002fec0003800000 */
.L_x_620:
[----:B------:R-:W-:Y:S02]  /*2980*/  MOV R6, RZ ;  /* 0x000000ff00067202 */ /* 0x000fe40000000f00 */
[----:B------:R-:W-:Y:S02]  /*2990*/  CS2R R4, SRZ ;  /* 0x0000000000047805 */ /* 0x000fe4000001ff00 */
[----:B------:R-:W-:Y:S02]  /*29a0*/  CS2R R10, SRZ ;  /* 0x00000000000a7805 */ /* 0x000fe4000001ff00 */
[----:B------:R-:W-:Y:S01]  /*29b0*/  CS2R R8, SRZ ;  /* 0x0000000000087805 */ /* 0x000fe2000001ff00 */
[----:B------:R-:W-:Y:S06]  /*29c0*/  @P1 BRA `(.L_x_51) ;  /* 0x0000000000401947 */ /* 0x000fec0003800000 */
[C---:B-1----:R-:W-:Y:S01]  /*29d0*/  SHF.L.U32 R0, R18.reuse, 0x4, RZ ;  /* 0x0000000412007819 */ /* 0x042fe200000006ff */
[C---:B------:R-:W-:Y:S01]  /*29e0*/  IMAD.SHL.U32 R7, R18.reuse, 0x4, RZ ;  /* 0x0000000412077824 */ /* 0x040fe200078e00ff */
[----:B------:R-:W-:Y:S01]  /*29f0*/  SHF.L.U32 R3, R18, 0x5, RZ ;  /* 0x0000000512037819 */ /* 0x000fe200000006ff */
[----:B------:R-:W-:Y:S05]  /*2a00*/  WARPSYNC.ALL ;  /* 0x0000000000007948 */ /* 0x000fea0003800000 */
[----:B------:R-:W-:Y:S02]  /*2a10*/  SHF.R.U32.HI R5, RZ, 0x1, R18 ;  /* 0x00000001ff057819 */ /* 0x000fe40000011612 */
[----:B------:R-:W-:-:S02]  /*2a20*/  LOP3.LUT R0, R0, 0xe00, RZ, 0xc0, !PT ;  /* 0x00000e0000007812 */ /* 0x000fc400078ec0ff */
[----:B------:R-:W-:Y:S02]  /*2a30*/  LOP3.LUT R4, R3, 0xc0, RZ, 0xc0, !PT ;  /* 0x000000c003047812 */ /* 0x000fe400078ec0ff */
[----:B------:R-:W-:Y:S02]  /*2a40*/  LOP3.LUT R0, R0, 0x20, R3, 0xf8, !PT ;  /* 0x0000002000007812 */ /* 0x000fe400078ef803 */
[----:B------:R-:W-:Y:S02]  /*2a50*/  LOP3.LUT R4, R4, 0x8, R5, 0xf8, !PT ;  /* 0x0000000804047812 */ /* 0x000fe400078ef805 */
[----:B------:R-:W-:Y:S02]  /*2a60*/  LOP3.LUT R0, R0, 0x100, R3, 0xf8, !PT ;  /* 0x0000010000007812 */ /* 0x000fe400078ef803 */
[----:B------:R-:W-:-:S04]  /*2a70*/  LOP3.LUT R7, R4, 0x18, R7, 0x78, !PT ;  /* 0x0000001804077812 */ /* 0x000fc800078e7807 */
[----:B------:R-:W-:-:S04]  /*2a80*/  LOP3.LUT R0, R0, R7, RZ, 0xfc, !PT ;  /* 0x0000000700007212 */ /* 0x000fc800078efcff */
[----:B------:R-:W-:-:S04]  /*2a90*/  LEA R0, R0, UR45, 0x1 ;  /* 0x0000002d00007c11 */ /* 0x000fc8000f8e08ff */
[----:B------:R-:W-:Y:S01]  /*2aa0*/  LEA R4, R155, R0, 0x1 ;  /* 0x000000009b047211 */ /* 0x000fe200078e08ff */
[----:B------:R2:W3:Y:S05]  /*2ab0*/  LDSM.16.M88.4 R8, [R0+0x200] ;  /* 0x000200000008783b */ /* 0x0004ea0000000200 */
[----:B------:R-:W4:Y:S02]  /*2ac0*/  LDSM.16.M88.4 R4, [R4+0x200] ;  /* 0x000200000404783b */ /* 0x000f240000000200 */
.L_x_51:
[----:B------:R-:W-:Y:S05]  /*2ad0*/  BSYNC B0 ;  /* 0x0000000000007941 */ /* 0x000fea0003800000 */
.L_x_50:
[----:B---3--:R-:W-:Y:S01]  /*2ae0*/  SHF.L.U32 R14, R8, 0x10, RZ ;  /* 0x00000010080e7819 */ /* 0x008fe200000006ff */
[----:B----4-:R-:W-:Y:S01]  /*2af0*/  IMAD.U32 R170, R4, 0x10000, RZ ;  /* 0x0001000004aa7824 */ /* 0x010fe200078e00ff */
[----:B-12---:R-:W-:Y:S01]  /*2b00*/  LOP3.LUT R0, R18, 0xff, RZ, 0xc0, !PT ;  /* 0x000000ff12007812 */ /* 0x006fe200078ec0ff */
[----:B------:R-:W-:Y:S01]  /*2b10*/  BSSY B1, `(.L_x_54) ;  /* 0x00000bf000017945 */ /* 0x000fe20003800000 */
[----:B------:R-:W-:Y:S01]  /*2b20*/  LOP3.LUT R8, R8, 0xffff0000, RZ, 0xc0, !PT ;  /* 0xffff000008087812 */ /* 0x000fe200078ec0ff */
[C---:B-----5:R-:W-:Y:S01]  /*2b30*/  FMUL R13, R157.reuse, R14 ;  /* 0x0000000e9d0d7220 */ /* 0x060fe20000400000 */
[----:B------:R-:W-:Y:S01]  /*2b40*/  IADD3 R0, R0, 0x1f, RZ ;  /* 0x0000001f00007810 */ /* 0x000fe20007ffe0ff */
[C---:B------:R-:W-:Y:S01]  /*2b50*/  FMUL R163, R157.reuse, R170 ;  /* 0x000000aa9da37220 */ /* 0x040fe20000400000 */
[----:B------:R-:W-:Y:S01]  /*2b60*/  MOV R3, 0x3bbb989d ;  /* 0x3bbb989d00037802 */ /* 0x000fe20000000f00 */
[C---:B------:R-:W-:Y:S01]  /*2b70*/  FFMA R24, R156.reuse, R24, R13 ;  /* 0x000000189c187223 */ /* 0x040fe2000000000d */
[----:B------:R-:W-:Y:S01]  /*2b80*/  FMUL R14, R157, R8 ;  /* 0x000000089d0e7220 */ /* 0x000fe20000400000 */
[C---:B------:R-:W-:Y:S01]  /*2b90*/  SHF.L.U32 R174, R5.reuse, 0x10, RZ ;  /* 0x0000001005ae7819 */ /* 0x040fe200000006ff */
[----:B------:R-:W-:Y:S01]  /*2ba0*/  FFMA R32, R156, R32, R163 ;  /* 0x000000209c207223 */ /* 0x000fe200000000a3 */
[----:B------:R-:W-:Y:S01]  /*2bb0*/  LOP3.LUT R176, R5, 0xffff0000, RZ, 0xc0, !PT ;  /* 0xffff000005b07812 */ /* 0x000fe200078ec0ff */
[----:B------:R-:W-:Y:S01]  /*2bc0*/  FFMA.SAT R5, -R24, R3, 0.5 ;  /* 0x3f00000018057423 */ /* 0x000fe20000002103 */
[----:B------:R-:W-:Y:S01]  /*2bd0*/  ISETP.GT.U32.AND P5, PT, R0, 0x3e, PT ;  /* 0x0000003e0000780c */ /* 0x000fe20003fa4070 */
[----:B------:R-:W-:Y:S01]  /*2be0*/  IMAD.MOV.U32 R0, RZ, RZ, 0x437c0000 ;  /* 0x437c0000ff007424 */ /* 0x000fe200078e00ff */
[----:B------:R-:W-:-:S02]  /*2bf0*/  SHF.L.U32 R178, R6, 0x10, RZ ;  /* 0x0000001006b27819 */ /* 0x000fc400000006ff */
[----:B------:R-:W-:Y:S01]  /*2c00*/  LOP3.LUT R180, R6, 0xffff0000, RZ, 0xc0, !PT ;  /* 0xffff000006b47812 */ /* 0x000fe200078ec0ff */
[----:B------:R-:W-:Y:S01]  /*2c10*/  FFMA R6, R156, R25, R14 ;  /* 0x000000199c067223 */ /* 0x000fe2000000000e */
[----:B------:R-:W-:Y:S01]  /*2c20*/  LOP3.LUT R172, R4, 0xffff0000, RZ, 0xc0, !PT ;  /* 0xffff000004ac7812 */ /* 0x000fe200078ec0ff */
[----:B------:R-:W-:Y:S01]  /*2c30*/  FFMA.RM R4, R5, R0, 12582913 ;  /* 0x4b40000105047423 */ /* 0x000fe20000004000 */
[----:B------:R-:W-:Y:S01]  /*2c40*/  SHF.L.U32 R164, R10, 0x10, RZ ;  /* 0x000000100aa47819 */ /* 0x000fe200000006ff */
[-C--:B------:R-:W-:Y:S01]  /*2c50*/  FFMA.SAT R5, -R6, R3.reuse, 0.5 ;  /* 0x3f00000006057423 */ /* 0x080fe20000002103 */
[----:B------:R-:W-:Y:S01]  /*2c60*/  SHF.L.U32 R20, R9, 0x10, RZ ;  /* 0x0000001009147819 */ /* 0x000fe200000006ff */
[----:B------:R-:W-:Y:S01]  /*2c70*/  FMUL R165, R157, R172 ;  /* 0x000000ac9da57220 */ /* 0x000fe20000400000 */
[----:B------:R-:W-:Y:S01]  /*2c80*/  LOP3.LUT R162, R9, 0xffff0000, RZ, 0xc0, !PT ;  /* 0xffff000009a27812 */ /* 0x000fe200078ec0ff */
[----:B------:R-:W-:Y:S01]  /*2c90*/  FFMA.RM R5, R5, R0, 12582913 ;  /* 0x4b40000105057423 */ /* 0x000fe20000004000 */
[----:B------:R-:W-:Y:S01]  /*2ca0*/  FMUL R23, R157, R164 ;  /* 0x000000a49d177220 */ /* 0x000fe20000400000 */
[----:B------:R-:W-:Y:S01]  /*2cb0*/  SHF.L.U32 R182, R7, 0x10, RZ ;  /* 0x0000001007b67819 */ /* 0x000fe200000006ff */
[----:B------:R-:W-:Y:S01]  /*2cc0*/  FMUL R15, R157, R20 ;  /* 0x000000149d0f7220 */ /* 0x000fe20000400000 */
[----:B------:R-:W-:Y:S01]  /*2cd0*/  FADD R9, R5, -12583039 ;  /* 0xcb40007f05097421 */ /* 0x000fe20000000000 */
[----:B------:R-:W-:Y:S01]  /*2ce0*/  FFMA R28, R156, R28, R23 ;  /* 0x0000001c9c1c7223 */ /* 0x000fe20000000017 */
[----:B------:R-:W-:Y:S01]  /*2cf0*/  LOP3.LUT R184, R7, 0xffff0000, RZ, 0xc0, !PT ;  /* 0xffff000007b87812 */ /* 0x000fe200078ec0ff */
[----:B------:R-:W-:Y:S01]  /*2d00*/  FADD R7, R4, -12583039 ;  /* 0xcb40007f04077421 */ /* 0x000fe20000000000 */
[----:B------:R-:W-:Y:S01]  /*2d10*/  FFMA R9, -R6, 1.4426950216293334961, -R9 ;  /* 0x3fb8aa3b06097823 */ /* 0x000fe20000000909 */
[-C--:B------:R-:W-:Y:S01]  /*2d20*/  FFMA.SAT R171, -R28, R3.reuse, 0.5 ;  /* 0x3f0000001cab7423 */ /* 0x080fe20000002103 */
[----:B------:R-:W-:Y:S01]  /*2d30*/  FMUL R21, R157, R162 ;  /* 0x000000a29d157220 */ /* 0x000fe20000400000 */
[----:B------:R-:W-:Y:S01]  /*2d40*/  LOP3.LUT R168, R11, 0xffff0000, RZ, 0xc0, !PT ;  /* 0xffff00000ba87812 */ /* 0x000fe200078ec0ff */
[----:B------:R-:W-:Y:S01]  /*2d50*/  FFMA R9, -R6, 1.925963033500011079e-08, R9 ;  /* 0x32a5706006097823 */ /* 0x000fe20000000109 */
[----:B------:R-:W-:Y:S01]  /*2d60*/  FFMA.RM R164, R171, R0, 12582913 ;  /* 0x4b400001aba47423 */ /* 0x000fe20000004000 */
[----:B------:R-:W-:Y:S01]  /*2d70*/  FFMA R7, -R24, 1.4426950216293334961, -R7 ;  /* 0x3fb8aa3b18077823 */ /* 0x000fe20000000907 */
[----:B------:R-:W-:Y:S01]  /*2d80*/  FFMA R26, R156, R26, R15 ;  /* 0x0000001a9c1a7223 */ /* 0x000fe2000000000f */
[----:B------:R1:W-:Y:S01]  /*2d90*/  MUFU.EX2 R162, R9 ;  /* 0x0000000900a27308 */ /* 0x0003e20000000800 */
[----:B------:R-:W-:Y:S01]  /*2da0*/  LOP3.LUT R10, R10, 0xffff0000, RZ, 0xc0, !PT ;  /* 0xffff00000a0a7812 */ /* 0x000fe200078ec0ff */
[----:B------:R-:W-:Y:S01]  /*2db0*/  FMUL R161, R157, R168 ;  /* 0x000000a89da17220 */ /* 0x000fe20000400000 */
[----:B------:R-:W-:Y:S01]  /*2dc0*/  SHF.L.U32 R166, R11, 0x10, RZ ;  /* 0x000000100ba67819 */ /* 0x000fe200000006ff */
[----:B------:R-:W-:Y:S01]  /*2dd0*/  FFMA R11, -R24, 1.925963033500011079e-08, R7 ;  /* 0x32a57060180b7823 */ /* 0x000fe20000000107 */
[----:B------:R-:W-:Y:S01]  /*2de0*/  FFMA.SAT R167, -R26, R3, 0.5 ;  /* 0x3f0000001aa77423 */ /* 0x000fe20000002103 */
[----:B------:R-:W-:Y:S01]  /*2df0*/  FFMA R7, R156, R27, R21 ;  /* 0x0000001b9c077223 */ /* 0x000fe20000000015 */
[C---:B------:R-:W-:Y:S01]  /*2e00*/  FMUL R159, R157.reuse, R10 ;  /* 0x0000000a9d9f7220 */ /* 0x040fe20000400000 */
[----:B------:R-:W-:Y:S01]  /*2e10*/  FMUL R27, R157, R174 ;  /* 0x000000ae9d1b7220 */ /* 0x000fe20000400000 */
[----:B-1----:R-:W-:Y:S01]  /*2e20*/  FADD R9, R164, -12583039 ;  /* 0xcb40007fa4097421 */ /* 0x002fe20000000000 */
[-C--:B------:R-:W-:Y:S01]  /*2e30*/  FFMA.RM R10, R167, R0.reuse, 12582913 ;  /* 0x4b400001a70a7423 */ /* 0x080fe20000004000 */
[----:B------:R-:W-:Y:S01]  /*2e40*/  FFMA.SAT R169, -R7, R3, 0.5 ;  /* 0x3f00000007a97423 */ /* 0x000fe20000002103 */
[----:B------:R-:W-:Y:S01]  /*2e50*/  FFMA R8, R156, R29, R159 ;  /* 0x0000001d9c087223 */ /* 0x000fe2000000009f */
[----:B------:R-:W-:Y:S01]  /*2e60*/  FFMA R9, -R28, 1.4426950216293334961, -R9 ;  /* 0x3fb8aa3b1c097823 */ /* 0x000fe20000000909 */
[----:B------:R-:W-:Y:S01]  /*2e70*/  FADD R167, R10, -12583039 ;  /* 0xcb40007f0aa77421 */ /* 0x000fe20000000000 */
[----:B------:R-:W-:Y:S01]  /*2e80*/  FFMA.RM R20, R169, R0, 12582913 ;  /* 0x4b400001a9147423 */ /* 0x000fe20000004000 */
[C---:B------:R-:W-:Y:S01]  /*2e90*/  FMUL R25, R157.reuse, R166 ;  /* 0x000000a69d197220 */ /* 0x040fe20000400000 */
[----:B------:R-:W-:Y:S01]  /*2ea0*/  FFMA R173, -R28, 1.925963033500011079e-08, R9 ;  /* 0x32a570601cad7823 */ /* 0x000fe20000000109 */
[----:B------:R-:W-:Y:S01]  /*2eb0*/  FFMA R9, R156, R31, R161 ;  /* 0x0000001f9c097223 */ /* 0x000fe200000000a1 */
[----:B------:R-:W-:Y:S01]  /*2ec0*/  FFMA R169, -R26, 1.4426950216293334961, -R167 ;  /* 0x3fb8aa3b1aa97823 */ /* 0x000fe200000009a7 */
[----:B------:R-:W-:Y:S01]  /*2ed0*/  FADD R168, R20, -12583039 ;  /* 0xcb40007f14a87421 */ /* 0x000fe20000000000 */
[----:B------:R-:W-:Y:S01]  /*2ee0*/  FMUL R167, R157, R176 ;  /* 0x000000b09da77220 */ /* 0x000fe20000400000 */
[----:B------:R-:W-:Y:S01]  /*2ef0*/  FFMA.SAT R179, -R9, R3, 0.5 ;  /* 0x3f00000009b37423 */ /* 0x000fe20000002103 */
[----:B------:R-:W-:Y:S01]  /*2f00*/  FFMA R33, R156, R33, R165 ;  /* 0x000000219c217223 */ /* 0x000fe200000000a5 */
[----:B------:R-:W-:Y:S01]  /*2f10*/  FFMA R166, -R26, 1.925963033500011079e-08, R169 ;  /* 0x32a570601aa67823 */ /* 0x000fe200000001a9 */
[----:B------:R-:W-:Y:S01]  /*2f20*/  FFMA R168, -R7, 1.4426950216293334961, -R168 ;  /* 0x3fb8aa3b07a87823 */ /* 0x000fe200000009a8 */
[----:B------:R-:W-:Y:S01]  /*2f30*/  FFMA.RM R174, R179, R0, 12582913 ;  /* 0x4b400001b3ae7423 */ /* 0x000fe20000004000 */
[-C--:B------:R-:W-:Y:S01]  /*2f40*/  FFMA.SAT R179, -R32, R3.reuse, 0.5 ;  /* 0x3f00000020b37423 */ /* 0x080fe20000002103 */
[-C--:B------:R-:W-:Y:S01]  /*2f50*/  FFMA.SAT R169, -R8, R3.reuse, 0.5 ;  /* 0x3f00000008a97423 */ /* 0x080fe20000002103 */
[----:B------:R-:W-:Y:S01]  /*2f60*/  FFMA R170, -R7, 1.925963033500011079e-08, R168 ;  /* 0x32a5706007aa7823 */ /* 0x000fe200000001a8 */
[C---:B------:R-:W-:Y:S01]  /*2f70*/  FFMA R34, R156.reuse, R34, R27 ;  /* 0x000000229c227223 */ /* 0x040fe2000000001b */
[-C--:B------:R-:W-:Y:S01]  /*2f80*/  FFMA.RM R176, R179, R0.reuse, 12582913 ;  /* 0x4b400001b3b07423 */ /* 0x080fe20000004000 */
[-C--:B------:R-:W-:Y:S01]  /*2f90*/  FFMA.SAT R179, -R33, R3.reuse, 0.5 ;  /* 0x3f00000021b37423 */ /* 0x080fe20000002103 */
[----:B------:R-:W-:Y:S01]  /*2fa0*/  FFMA.RM R168, R169, R0, 12582913 ;  /* 0x4b400001a9a87423 */ /* 0x000fe20000004000 */
[----:B------:R-:W-:Y:S01]  /*2fb0*/  FFMA R30, R156, R30, R25 ;  /* 0x0000001e9c1e7223 */ /* 0x000fe20000000019 */
[----:B------:R-:W-:Y:S01]  /*2fc0*/  FADD R181, R176, -12583039 ;  /* 0xcb40007fb0b57421 */ /* 0x000fe20000000000 */
[----:B------:R-:W-:Y:S01]  /*2fd0*/  FFMA.RM R179, R179, R0, 12582913 ;  /* 0x4b400001b3b37423 */ /* 0x000fe20000004000 */
[----:B------:R-:W-:Y:S01]  /*2fe0*/  FADD R171, R168, -12583039 ;  /* 0xcb40007fa8ab7421 */ /* 0x000fe20000000000 */
[-C--:B------:R-:W-:Y:S01]  /*2ff0*/  FFMA.SAT R183, -R34, R3.reuse, 0.5 ;  /* 0x3f00000022b77423 */ /* 0x080fe20000002103 */
[----:B------:R-:W-:Y:S01]  /*3000*/  FFMA R181, -R32, 1.4426950216293334961, -R181 ;  /* 0x3fb8aa3b20b57823 */ /* 0x000fe200000009b5 */
[C---:B------:R-:W-:Y:S01]  /*3010*/  FMUL R31, R157.reuse, R182 ;  /* 0x000000b69d1f7220 */ /* 0x040fe20000400000 */
[----:B------:R-:W-:Y:S01]  /*3020*/  FMUL R169, R157, R180 ;  /* 0x000000b49da97220 */ /* 0x000fe20000400000 */
[----:B------:R-:W-:Y:S01]  /*3030*/  FADD R182, R179, -12583039 ;  /* 0xcb40007fb3b67421 */ /* 0x000fe20000000000 */
[----:B------:R-:W-:Y:S01]  /*3040*/  FFMA.SAT R175, -R30, R3, 0.5 ;  /* 0x3f0000001eaf7423 */ /* 0x000fe20000002103 */
[----:B------:R-:W-:Y:S01]  /*3050*/  FFMA R35, R156, R35, R167 ;  /* 0x000000239c237223 */ /* 0x000fe200000000a7 */
[----:B------:R-:W-:Y:S01]  /*3060*/  FFMA R180, -R32, 1.925963033500011079e-08, R181 ;  /* 0x32a5706020b47823 */ /* 0x000fe200000001b5 */
[C---:B------:R-:W-:Y:S01]  /*3070*/  FFMA R171, -R8.reuse, 1.4426950216293334961, -R171 ;  /* 0x3fb8aa3b08ab7823 */ /* 0x040fe200000009ab */
[----:B------:R-:W-:Y:S01]  /*3080*/  FFMA.RM R181, R183, R0, 12582913 ;  /* 0x4b400001b7b57423 */ /* 0x000fe20000004000 */
[----:B------:R-:W-:Y:S01]  /*3090*/  FMUL R29, R157, R178 ;  /* 0x000000b29d1d7220 */ /* 0x000fe20000400000 */
[----:B------:R-:W-:Y:S01]  /*30a0*/  FFMA R182, -R33, 1.4426950216293334961, -R182 ;  /* 0x3fb8aa3b21b67823 */ /* 0x000fe200000009b6 */
[----:B------:R-:W-:Y:S01]  /*30b0*/  FFMA.RM R172, R175, R0, 12582913 ;  /* 0x4b400001afac7423 */ /* 0x000fe20000004000 */
[-C--:B------:R-:W-:Y:S01]  /*30c0*/  FFMA.SAT R185, -R35, R3.reuse, 0.5 ;  /* 0x3f00000023b97423 */ /* 0x080fe20000002103 */
[----:B------:R-:W1:Y:S01]  /*30d0*/  MUFU.EX2 R11, R11 ;  /* 0x0000000b000b7308 */ /* 0x000e620000000800 */
[----:B------:R-:W-:Y:S01]  /*30e0*/  FFMA R175, -R8, 1.925963033500011079e-08, R171 ;  /* 0x32a5706008af7823 */ /* 0x000fe200000001ab */
[----:B------:R-:W-:Y:S01]  /*30f0*/  FADD R183, R181, -12583039 ;  /* 0xcb40007fb5b77421 */ /* 0x000fe20000000000 */
[----:B------:R-:W-:Y:S01]  /*3100*/  FMUL R171, R157, R184 ;  /* 0x000000b89dab7220 */ /* 0x000fe20000400000 */
[----:B------:R-:W-:Y:S01]  /*3110*/  FFMA R36, R156, R36, R29 ;  /* 0x000000249c247223 */ /* 0x000fe2000000001d */
[----:B------:R-:W-:Y:S01]  /*3120*/  FFMA R184, -R33, 1.925963033500011079e-08, R182 ;  /* 0x32a5706021b87823 */ /* 0x000fe200000001b6 */
[----:B------:R-:W-:Y:S01]  /*3130*/  FADD R178, R174, -12583039 ;  /* 0xcb40007faeb27421 */ /* 0x000fe20000000000 */
[----:B------:R-:W-:Y:S01]  /*3140*/  FFMA.RM R182, R185, R0, 12582913 ;  /* 0x4b400001b9b67423 */ /* 0x000fe20000004000 */
[----:B------:R-:W-:Y:S01]  /*3150*/  FFMA R183, -R34, 1.4426950216293334961, -R183 ;  /* 0x3fb8aa3b22b77823 */ /* 0x000fe200000009b7 */
[----:B------:R-:W-:Y:S01]  /*3160*/  FFMA.SAT R187, -R36, R3, 0.5 ;  /* 0x3f00000024bb7423 */ /* 0x000fe20000002103 */
[----:B------:R-:W-:Y:S01]  /*3170*/  FFMA R37, R156, R37, R169 ;  /* 0x000000259c257223 */ /* 0x000fe200000000a9 */
[----:B------:R-:W-:Y:S01]  /*3180*/  FFMA R178, -R9, 1.4426950216293334961, -R178 ;  /* 0x3fb8aa3b09b27823 */ /* 0x000fe200000009b2 */
[----:B------:R-:W-:Y:S01]  /*3190*/  FADD R186, R182, -12583039 ;  /* 0xcb40007fb6ba7421 */ /* 0x000fe20000000000 */
[C---:B------:R-:W-:Y:S01]  /*31a0*/  FFMA R38, R156.reuse, R38, R31 ;  /* 0x000000269c267223 */ /* 0x040fe2000000001f */
[----:B------:R-:W-:Y:S01]  /*31b0*/  FFMA R39, R156, R39, R171 ;  /* 0x000000279c277223 */ /* 0x000fe200000000ab */
[----:B------:R-:W-:Y:S01]  /*31c0*/  FFMA R185, -R34, 1.925963033500011079e-08, R183 ;  /* 0x32a5706022b97823 */ /* 0x000fe200000001b7 */
[-C--:B------:R-:W-:Y:S01]  /*31d0*/  FFMA.RM R183, R187, R0.reuse, 12582913 ;  /* 0x4b400001bbb77423 */ /* 0x080fe20000004000 */
[----:B------:R-:W2:Y:S01]  /*31e0*/  MUFU.EX2 R166, R166 ;  /* 0x000000a600a67308 */ /* 0x000ea20000000800 */
[-C--:B------:R-:W-:Y:S01]  /*31f0*/  FFMA.SAT R189, -R37, R3.reuse, 0.5 ;  /* 0x3f00000025bd7423 */ /* 0x080fe20000002103 */
[----:B------:R-:W-:Y:S01]  /*3200*/  FFMA R178, -R9, 1.925963033500011079e-08, R178 ;  /* 0x32a5706009b27823 */ /* 0x000fe200000001b2 */
[----:B------:R-:W-:Y:S01]  /*3210*/  FFMA R186, -R35, 1.4426950216293334961, -R186 ;  /* 0x3fb8aa3b23ba7823 */ /* 0x000fe200000009ba */
[-C--:B------:R-:W-:Y:S01]  /*3220*/  FFMA.SAT R191, -R38, R3.reuse, 0.5 ;  /* 0x3f00000026bf7423 */ /* 0x080fe20000002103 */
[----:B------:R-:W-:Y:S01]  /*3230*/  FFMA.SAT R193, -R39, R3, 0.5 ;  /* 0x3f00000027c17423 */ /* 0x000fe20000002103 */
[----:B------:R-:W-:Y:S01]  /*3240*/  SHF.L.U32 R188, R4, 0x17, RZ ;  /* 0x0000001704bc7819 */ /* 0x000fe200000006ff */
[----:B------:R-:W-:Y:S01]  /*3250*/  FADD R187, R183, -12583039 ;  /* 0xcb40007fb7bb7421 */ /* 0x000fe20000000000 */
[----:B------:R-:W3:Y:S01]  /*3260*/  MUFU.EX2 R170, R170 ;  /* 0x000000aa00aa7308 */ /* 0x000ee20000000800 */
[-C--:B------:R-:W-:Y:S01]  /*3270*/  FFMA.RM R3, R189, R0.reuse, 12582913 ;  /* 0x4b400001bd037423 */ /* 0x080fe20000004000 */
[----:B------:R-:W-:Y:S01]  /*3280*/  SHF.L.U32 R5, R5, 0x17, RZ ;  /* 0x0000001705057819 */ /* 0x000fe200000006ff */
[----:B------:R-:W-:Y:S01]  /*3290*/  FFMA R189, -R35, 1.925963033500011079e-08, R186 ;  /* 0x32a5706023bd7823 */ /* 0x000fe200000001ba */
[-C--:B------:R-:W-:Y:S01]  /*32a0*/  FFMA.RM R186, R191, R0.reuse, 12582913 ;  /* 0x4b400001bfba7423 */ /* 0x080fe20000004000 */
[----:B------:R-:W-:Y:S01]  /*32b0*/  FFMA.RM R193, R193, R0, 12582913 ;  /* 0x4b400001c1c17423 */ /* 0x000fe20000004000 */
[----:B------:R-:W-:Y:S01]  /*32c0*/  FFMA R187, -R36, 1.4426950216293334961, -R187 ;  /* 0x3fb8aa3b24bb7823 */ /* 0x000fe200000009bb */
[----:B-1----:R-:W-:Y:S01]  /*32d0*/  FFMA R0, R188, R11, 1 ;  /* 0x3f800000bc007423 */ /* 0x002fe2000000000b */
[----:B------:R-:W1:Y:S01]  /*32e0*/  MUFU.EX2 R173, R173 ;  /* 0x000000ad00ad7308 */ /* 0x000e620000000800 */
[----:B------:R-:W-:Y:S01]  /*32f0*/  SHF.L.U32 R11, R10, 0x17, RZ ;  /* 0x000000170a0b7819 */ /* 0x000fe200000006ff */
[----:B------:R-:W-:Y:S01]  /*3300*/  FFMA R10, R5, R162, 1 ;  /* 0x3f800000050a7423 */ /* 0x000fe200000000a2 */
[----:B------:R-:W-:Y:S01]  /*3310*/  FADD R5, R186, -12583039 ;  /* 0xcb40007fba057421 */ /* 0x000fe20000000000 */
[----:B------:R-:W-:Y:S01]  /*3320*/  FFMA R188, -R36, 1.925963033500011079e-08, R187 ;  /* 0x32a5706024bc7823 */ /* 0x000fe200000001bb */
[----:B------:R-:W-:Y:S01]  /*3330*/  SHF.L.U32 R187, R20, 0x17, RZ ;  /* 0x0000001714bb7819 */ /* 0x000fe200000006ff */
[----:B------:R-:W-:Y:S01]  /*3340*/  FADD R177, R172, -12583039 ;  /* 0xcb40007facb17421 */ /* 0x000fe20000000000 */
[----:B------:R-:W-:Y:S01]  /*3350*/  FFMA R5, -R38, 1.4426950216293334961, -R5 ;  /* 0x3fb8aa3b26057823 */ /* 0x000fe20000000905 */
[----:B------:R-:W4:Y:S01]  /*3360*/  MUFU.EX2 R178, R178 ;  /* 0x000000b200b27308 */ /* 0x000f220000000800 */
[----:B------:R-:W-:Y:S01]  /*3370*/  SHF.L.U32 R164, R164, 0x17, RZ ;  /* 0x00000017a4a47819 */ /* 0x000fe200000006ff */
[----:B------:R-:W-:Y:S01]  /*3380*/  FADD R190, R3, -12583039 ;  /* 0xcb40007f03be7421 */ /* 0x000fe20000000000 */
[----:B------:R-:W-:Y:S01]  /*3390*/  FADD R162, R193, -12583039 ;  /* 0xcb40007fc1a27421 */ /* 0x000fe20000000000 */
[----:B------:R-:W-:Y:S01]  /*33a0*/  FFMA R177, -R30, 1.4426950216293334961, -R177 ;  /* 0x3fb8aa3b1eb17823 */ /* 0x000fe200000009b1 */
[----:B--2---:R-:W-:Y:S01]  /*33b0*/  FFMA R11, R11, R166, 1 ;  /* 0x3f8000000b0b7423 */ /* 0x004fe200000000a6 */
[----:B---3--:R-:W-:Y:S01]  /*33c0*/  FFMA R20, R187, R170, 1 ;  /* 0x3f800000bb147423 */ /* 0x008fe200000000aa */
[----:B------:R-:W-:Y:S01]  /*33d0*/  IMAD.SHL.U32 R170, R168, 0x800000, RZ ;  /* 0x00800000a8aa7824 */ /* 0x000fe200078e00ff */
[----:B------:R-:W2:Y:S01]  /*33e0*/  MUFU.EX2 R175, R175 ;  /* 0x000000af00af7308 */ /* 0x000ea20000000800 */
[----:B------:R-:W-:Y:S01]  /*33f0*/  FFMA R166, -R38, 1.925963033500011079e-08, R5 ;  /* 0x32a5706026a67823 */ /* 0x000fe20000000105 */
[----:B------:R-:W-:Y:S01]  /*3400*/  FFMA R190, -R37, 1.4426950216293334961, -R190 ;  /* 0x3fb8aa3b25be7823 */ /* 0x000fe200000009be */
[----:B-1----:R-:W-:Y:S01]  /*3410*/  FFMA R168, R164, R173, 1 ;  /* 0x3f800000a4a87423 */ /* 0x002fe200000000ad */
[----:B------:R-:W-:Y:S01]  /*3420*/  FFMA R162, -R39, 1.4426950216293334961, -R162 ;  /* 0x3fb8aa3b27a27823 */ /* 0x000fe200000009a2 */
[----:B------:R-:W-:Y:S01]  /*3430*/  SHF.L.U32 R5, R174, 0x17, RZ ;  /* 0x00000017ae057819 */ /* 0x000fe200000006ff */
[----:B------:R-:W-:Y:S01]  /*3440*/  FFMA R177, -R30, 1.925963033500011079e-08, R177 ;  /* 0x32a570601eb17823 */ /* 0x000fe200000001b1 */
[----:B------:R-:W-:Y:S01]  /*3450*/  SHF.L.U32 R173, R176, 0x17, RZ ;  /* 0x00000017b0ad7819 */ /* 0x000fe200000006ff */
[----:B------:R-:W1:Y:S01]  /*3460*/  MUFU.EX2 R184, R184 ;  /* 0x000000b800b87308 */ /* 0x000e620000000800 */
[----:B------:R-:W-:Y:S01]  /*3470*/  IADD3 R176, R0, 0x1800000, RZ ;  /* 0x0180000000b07810 */ /* 0x000fe20007ffe0ff */
[----:B------:R-:W-:Y:S01]  /*3480*/  FFMA R190, -R37, 1.925963033500011079e-08, R190 ;  /* 0x32a5706025be7823 */ /* 0x000fe200000001be */
[----:B------:R-:W-:Y:S01]  /*3490*/  FFMA R164, -R39, 1.925963033500011079e-08, R162 ;  /* 0x32a5706027a47823 */ /* 0x000fe200000001a2 */
[----:B----4-:R-:W-:Y:S01]  /*34a0*/  FFMA R174, R5, R178, 1 ;  /* 0x3f80000005ae7423 */ /* 0x010fe200000000b2 */
[----:B------:R-:W-:Y:S01]  /*34b0*/  LOP3.LUT R5, R176, 0x7f800000, RZ, 0xc0, !PT ;  /* 0x7f800000b0057812 */ /* 0x000fe200078ec0ff */
[----:B------:R-:W-:Y:S01]  /*34c0*/  IMAD.SHL.U32 R162, R181, 0x800000, RZ ;  /* 0x00800000b5a27824 */ /* 0x000fe200078e00ff */
[----:B------:R-:W-:Y:S01]  /*34d0*/  SHF.L.U32 R179, R179, 0x17, RZ ;  /* 0x00000017b3b37819 */ /* 0x000fe200000006ff */
[----:B------:R-:W3:Y:S01]  /*34e0*/  MUFU.EX2 R180, R180 ;  /* 0x000000b400b47308 */ /* 0x000ee20000000800 */
[----:B--2---:R-:W-:Y:S01]  /*34f0*/  FFMA R170, R170, R175, 1 ;  /* 0x3f800000aaaa7423 */ /* 0x004fe200000000af */
[----:B------:R-:W-:-:S02]  /*3500*/  ISETP.GT.U32.AND P2, PT, R5, 0x1ffffff, PT ;  /* 0x01ffffff0500780c */ /* 0x000fc40003f44070 */
[----:B------:R-:W-:Y:S02]  /*3510*/  SHF.L.U32 R5, R182, 0x17, RZ ;  /* 0x00000017b6057819 */ /* 0x000fe400000006ff */
[----:B------:R-:W-:Y:S02]  /*3520*/  SHF.L.U32 R181, R183, 0x17, RZ ;  /* 0x00000017b7b57819 */ /* 0x000fe400000006ff */
[----:B------:R-:W2:Y:S01]  /*3530*/  MUFU.EX2 R177, R177 ;  /* 0x000000b100b17308 */ /* 0x000ea20000000800 */
[----:B-1----:R-:W-:Y:S01]  /*3540*/  FFMA R178, R179, R184, 1 ;  /* 0x3f800000b3b27423 */ /* 0x002fe200000000b8 */
[----:B------:R-:W-:Y:S02]  /*3550*/  SHF.L.U32 R172, R172, 0x17, RZ ;  /* 0x00000017acac7819 */ /* 0x000fe400000006ff */
[----:B------:R-:W-:Y:S02]  /*3560*/  SHF.L.U32 R182, R3, 0x17, RZ ;  /* 0x0000001703b67819 */ /* 0x000fe400000006ff */
[----:B------:R-:W-:-:S02]  /*3570*/  SHF.L.U32 R183, R186, 0x17, RZ ;  /* 0x00000017bab77819 */ /* 0x000fc400000006ff */
[----:B------:R-:W1:Y:S01]  /*3580*/  MUFU.EX2 R185, R185 ;  /* 0x000000b900b97308 */ /* 0x000e620000000800 */
[----:B------:R-:W-:Y:S01]  /*3590*/  SHF.L.U32 R184, R193, 0x17, RZ ;  /* 0x00000017c1b87819 */ /* 0x000fe200000006ff */
[----:B---3--:R-:W-:-:S06]  /*35a0*/  FFMA R176, R173, R180, 1 ;  /* 0x3f800000adb07423 */ /* 0x008fcc00000000b4 */
[----:B------:R-:W3:Y:S01]  /*35b0*/  MUFU.EX2 R4, R189 ;  /* 0x000000bd00047308 */ /* 0x000ee20000000800 */
[----:B--2---:R-:W-:-:S07]  /*35c0*/  FFMA R172, R172, R177, 1 ;  /* 0x3f800000acac7423 */ /* 0x004fce00000000b1 */
[----:B------:R-:W2:Y:S01]  /*35d0*/  MUFU.EX2 R188, R188 ;  /* 0x000000bc00bc7308 */ /* 0x000ea20000000800 */
[----:B-1----:R-:W-:-:S07]  /*35e0*/  FFMA R179, R162, R185, 1 ;  /* 0x3f800000a2b37423 */ /* 0x002fce00000000b9 */
[----:B------:R-:W1:Y:S01]  /*35f0*/  MUFU.EX2 R187, R190 ;  /* 0x000000be00bb7308 */ /* 0x000e620000000800 */
[----:B---3--:R-:W-:-:S07]  /*3600*/  FFMA R180, R5, R4, 1 ;  /* 0x3f80000005b47423 */ /* 0x008fce0000000004 */
[----:B------:R-:W3:Y:S01]  /*3610*/  MUFU.EX2 R166, R166 ;  /* 0x000000a600a67308 */ /* 0x000ee20000000800 */
[----:B--2---:R-:W-:-:S07]  /*3620*/  FFMA R181, R181, R188, 1 ;  /* 0x3f800000b5b57423 */ /* 0x004fce00000000bc */
[----:B------:R-:W2:Y:S01]  /*3630*/  MUFU.EX2 R175, R164 ;  /* 0x000000a400af7308 */ /* 0x000ea20000000800 */
[----:B-1----:R-:W-:Y:S01]  /*3640*/  FFMA R182, R182, R187, 1 ;  /* 0x3f800000b6b67423 */ /* 0x002fe200000000bb */
[----:B---3--:R-:W-:Y:S01]  /*3650*/  FFMA R183, R183, R166, 1 ;  /* 0x3f800000b7b77423 */ /* 0x008fe200000000a6 */
[----:B--2---:R-:W-:Y:S01]  /*3660*/  FFMA R184, R184, R175, 1 ;  /* 0x3f800000b8b87423 */ /* 0x004fe200000000af */
[----:B------:R-:W-:Y:S06]  /*3670*/  @P2 BRA `(.L_x_55) ;  /* 0x0000000000102947 */ /* 0x000fec0003800000 */
[----:B------:R-:W-:-:S07]  /*3680*/  MOV R4, 0x36a0 ;  /* 0x000036a000047802 */ /* 0x000fce0000000f00 */
[----:B------:R-:W-:Y:S05]  /*3690*/  CALL.REL.NOINC `($__internal_0_$__cuda_sm20_rcp_rn_f32_slowpath) ;  /* 0x0000012c00cc7944 */ /* 0x000fea0003c00000 */
[----:B------:R-:W-:Y:S01]  /*36a0*/  IMAD.MOV.U32 R185, RZ, RZ, R0 ;  /* 0x000000ffffb97224 */ /* 0x000fe200078e0000 */
[----:B------:R-:W-:Y:S06]  /*36b0*/  BRA `(.L_x_56) ;  /* 0x0000000000107947 */ /* 0x000fec0003800000 */
.L_x_55:
[----:B------:R-:W1:Y:S02]  /*36c0*/  MUFU.RCP R185, R0 ;  /* 0x0000000000b97308 */ /* 0x000e640000001000 */
[----:B-1----:R-:W-:-:S04]  /*36d0*/  FFMA R3, R0, R185, -1 ;  /* 0xbf80000000037423 */ /* 0x002fc800000000b9 */
[----:B------:R-:W-:-:S04]  /*36e0*/  FADD.FTZ R4, -R3, -RZ ;  /* 0x800000ff03047221 */ /* 0x000fc80000010100 */
[----:B------:R-:W-:-:S07]  /*36f0*/  FFMA R185, R185, R4, R185 ;  /* 0x00000004b9b97223 */ /* 0x000fce00000000b9 */
.L_x_56:
[----:B------:R-:W-:Y:S05]  /*3700*/  BSYNC B1 ;  /* 0x0000000000017941 */ /* 0x000fea0003800000 */
.L_x_54:
[----:B------:R-:W-:Y:S01]  /*3710*/  IADD3 R0, R10, 0x1800000, RZ ;  /* 0x018000000a007810 */ /* 0x000fe20007ffe0ff */
[----:B------:R-:W-:Y:S03]  /*3720*/  BSSY B1, `(.L_x_57) ;  /* 0x000000d000017945 */ /* 0x000fe60003800000 */
[----:B------:R-:W-:-:S04]  /*3730*/  LOP3.LUT R0, R0, 0x7f800000, RZ, 0xc0, !PT ;  /* 0x7f80000000007812 */ /* 0x000fc800078ec0ff */
[----:B------:R-:W-:-:S13]  /*3740*/  ISETP.GT.U32.AND P2, PT, R0, 0x1ffffff, PT ;  /* 0x01ffffff0000780c */ /* 0x000fda0003f44070 */
[----:B------:R-:W-:Y:S05]  /*3750*/  @P2 BRA `(.L_x_58) ;  /* 0x0000000000142947 */ /* 0x000fea0003800000 */
[----:B------:R-:W-:Y:S02]  /*3760*/  MOV R0, R10 ;  /* 0x0000000a00007202 */ /* 0x000fe40000000f00 */
[----:B------:R-:W-:-:S07]  /*3770*/  MOV R4, 0x3790 ;  /* 0x0000379000047802 */ /* 0x000fce0000000f00 */
[----:B------:R-:W-:Y:S05]  /*3780*/  CALL.REL.NOINC `($__internal_0_$__cuda_sm20_rcp_rn_f32_slowpath) ;  /* 0x0000012c00907944 */ /* 0x000fea0003c00000 */
[----:B------:R-:W-:Y:S01]  /*3790*/  MOV R187, R0 ;  /* 0x0000000000bb7202 */ /* 0x000fe20000000f00 */
[----:B------:R-:W-:Y:S06]  /*37a0*/  BRA `(.L_x_59) ;  /* 0x0000000000107947 */ /* 0x000fec0003800000 */
.L_x_58:
[----:B------:R-:W1:Y:S02]  /*37b0*/  MUFU.RCP R187, R10 ;  /* 0x0000000a00bb7308 */ /* 0x000e640000001000 */
[----:B-1----:R-:W-:-:S04]  /*37c0*/  FFMA R0, R10, R187, -1 ;  /* 0xbf8000000a007423 */ /* 0x002fc800000000bb */
[----:B------:R-:W-:-:S04]  /*37d0*/  FADD.FTZ R0, -R0, -RZ ;  /* 0x800000ff00007221 */ /* 0x000fc80000010100 */
[----:B------:R-:W-:-:S07]  /*37e0*/  FFMA R187, R187, R0, R187 ;  /* 0x00000000bbbb7223 */ /* 0x000fce00000000bb */
.L_x_59:
[----:B------:R-:W-:Y:S05]  /*37f0*/  BSYNC B1 ;  /* 0x0000000000017941 */ /* 0x000fea0003800000 */
.L_x_57:
        /* <DEDUP_REMOVED lines=8> */
[----:B------:R-:W-:Y:S01]  /*3880*/  IMAD.MOV.U32 R189, RZ, RZ, R0 ;  /* 0x000000ffffbd7224 */ /* 0x000fe200078e0000 */
[----:B------:R-:W-:Y:S06]  /*3890*/  BRA `(.L_x_62) ;  /* 0x0000000000107947 */ /* 0x000fec0003800000 */
.L_x_61:
[----:B------:R-:W1:Y:S02]  /*38a0*/  MUFU.RCP R0, R11 ;  /* 0x0000000b00007308 */ /* 0x000e640000001000 */
[----:B-1----:R-:W-:-:S04]  /*38b0*/  FFMA R3, R11, R0, -1 ;  /* 0xbf8000000b037423 */ /* 0x002fc80000000000 */
[----:B------:R-:W-:-:S04]  /*38c0*/  FADD.FTZ R3, -R3, -RZ ;  /* 0x800000ff03037221 */ /* 0x000fc80000010100 */
[----:B------:R-:W-:-:S07]  /*38d0*/  FFMA R189, R0, R3, R0 ;  /* 0x0000000300bd7223 */ /* 0x000fce0000000000 */
.L_x_62:
[----:B------:R-:W-:Y:S05]  /*38e0*/  BSYNC B1 ;  /* 0x0000000000017941 */ /* 0x000fea0003800000 */
.L_x_60:
        /* <DEDUP_REMOVED lines=10> */
.L_x_64:
[----:B------:R-:W1:Y:S02]  /*3990*/  MUFU.RCP R3, R20 ;  /* 0x0000001400037308 */ /* 0x000e640000001000 */
[----:B-1----:R-:W-:-:S04]  /*39a0*/  FFMA R0, R20, R3, -1 ;  /* 0xbf80000014007423 */ /* 0x002fc80000000003 */
[----:B------:R-:W-:-:S04]  /*39b0*/  FADD.FTZ R0, -R0, -RZ ;  /* 0x800000ff00007221 */ /* 0x000fc80000010100 */
[----:B------:R-:W-:-:S07]  /*39c0*/  FFMA R10, R3, R0, R3 ;  /* 0x00000000030a7223 */ /* 0x000fce0000000003 */
.L_x_65:
[----:B------:R-:W-:Y:S05]  /*39d0*/  BSYNC B1 ;  /* 0x0000000000017941 */ /* 0x000fea0003800000 */
.L_x_63:
        /* <DEDUP_REMOVED lines=10> */
.L_x_67:
[----:B------:R-:W1:Y:S02]  /*3a80*/  MUFU.RCP R11, R168 ;  /* 0x000000a8000b7308 */ /* 0x000e640000001000 */
[----:B-1----:R-:W-:-:S04]  /*3a90*/  FFMA R0, R168, R11, -1 ;  /* 0xbf800000a8007423 */ /* 0x002fc8000000000b */
[----:B------:R-:W-:-:S04]  /*3aa0*/  FADD.FTZ R0, -R0, -RZ ;  /* 0x800000ff00007221 */ /* 0x000fc80000010100 */
[----:B------:R-:W-:-:S07]  /*3ab0*/  FFMA R11, R11, R0, R11 ;  /* 0x000000000b0b7223 */ /* 0x000fce000000000b */
.L_x_68:
[----:B------:R-:W-:Y:S05]  /*3ac0*/  BSYNC B1 ;  /* 0x0000000000017941 */ /* 0x000fea0003800000 */
.L_x_66:
        /* <DEDUP_REMOVED lines=10> */
.L_x_70:
[----:B------:R-:W1:Y:S02]  /*3b70*/  MUFU.RCP R191, R170 ;  /* 0x000000aa00bf7308 */ /* 0x000e640000001000 */
[----:B-1----:R-:W-:-:S04]  /*3b80*/  FFMA R0, R170, R191, -1 ;  /* 0xbf800000aa007423 */ /* 0x002fc800000000bf */
[----:B------:R-:W-:-:S04]  /*3b90*/  FADD.FTZ R0, -R0, -RZ ;  /* 0x800000ff00007221 */ /* 0x000fc80000010100 */
[----:B------:R-:W-:-:S07]  /*3ba0*/  FFMA R191, R191, R0, R191 ;  /* 0x00000000bfbf7223 */ /* 0x000fce00000000bf */
.L_x_71:
[----:B------:R-:W-:Y:S05]  /*3bb0*/  BSYNC B1 ;  /* 0x0000000000017941 */ /* 0x000fea0003800000 */
.L_x_69:
        /* <DEDUP_REMOVED lines=10> */
.L_x_73:
[----:B------:R-:W1:Y:S02]  /*3c60*/  MUFU.RCP R193, R172 ;  /* 0x000000ac00c17308 */ /* 0x000e640000001000 */
[----:B-1----:R-:W-:-:S04]  /*3c70*/  FFMA R0, R172, R193, -1 ;  /* 0xbf800000ac007423 */ /* 0x002fc800000000c1 */
[----:B------:R-:W-:-:S04]  /*3c80*/  FADD.FTZ R0, -R0, -RZ ;  /* 0x800000ff00007221 */ /* 0x000fc80000010100 */
[----:B------:R-:W-:-:S07]  /*3c90*/  FFMA R193, R193, R0, R193 ;  /* 0x00000000c1c17223 */ /* 0x000fce00000000c1 */
.L_x_74:
[----:B------:R-:W-:Y:S05]  /*3ca0*/  BSYNC B1 ;  /* 0x0000000000017941 */ /* 0x000fea0003800000 */
.L_x_72:
        /* <DEDUP_REMOVED lines=10> */
.L_x_76:
[----:B------:R-:W1:Y:S02]  /*3d50*/  MUFU.RCP R3, R174 ;  /* 0x000000ae00037308 */ /* 0x000e640000001000 */
[----:B-1----:R-:W-:-:S04]  /*3d60*/  FFMA R0, R174, R3, -1 ;  /* 0xbf800000ae007423 */ /* 0x002fc80000000003 */
[----:B------:R-:W-:-:S04]  /*3d70*/  FADD.FTZ R0, -R0, -RZ ;  /* 0x800000ff00007221 */ /* 0x000fc80000010100 */
[----:B------:R-:W-:-:S07]  /*3d80*/  FFMA R20, R3, R0, R3 ;  /* 0x0000000003147223 */ /* 0x000fce0000000003 */
.L_x_77:
[----:B------:R-:W-:Y:S05]  /*3d90*/  BSYNC B1 ;  /* 0x0000000000017941 */ /* 0x000fea0003800000 */
.L_x_75:
        /* <DEDUP_REMOVED lines=10> */
.L_x_79:
[----:B------:R-:W1:Y:S02]  /*3e40*/  MUFU.RCP R195, R176 ;  /* 0x000000b000c37308 */ /* 0x000e640000001000 */
[----:B-1----:R-:W-:-:S04]  /*3e50*/  FFMA R0, R176, R195, -1 ;  /* 0xbf800000b0007423 */ /* 0x002fc800000000c3 */
[----:B------:R-:W-:-:S04]  /*3e60*/  FADD.FTZ R0, -R0, -RZ ;  /* 0x800000ff00007221 */ /* 0x000fc80000010100 */
[----:B------:R-:W-:-:S07]  /*3e70*/  FFMA R195, R195, R0, R195 ;  /* 0x00000000c3c37223 */ /* 0x000fce00000000c3 */
.L_x_80:
[----:B------:R-:W-:Y:S05]  /*3e80*/  BSYNC B1 ;  /* 0x0000000000017941 */ /* 0x000fea0003800000 */
.L_x_78:
        /* <DEDUP_REMOVED lines=10> */
.L_x_82:
[----:B------:R-:W1:Y:S02]  /*3f30*/  MUFU.RCP R3, R178 ;  /* 0x000000b200037308 */ /* 0x000e640000001000 */
[----:B-1----:R-:W-:-:S04]  /*3f40*/  FFMA R0, R178, R3, -1 ;  /* 0xbf800000b2007423 */ /* 0x002fc80000000003 */
[----:B------:R-:W-:-:S04]  /*3f50*/  FADD.FTZ R0, -R0, -RZ ;  /* 0x800000ff00007221 */ /* 0x000fc80000010100 */
[----:B------:R-:W-:-:S07]  /*3f60*/  FFMA R168, R3, R0, R3 ;  /* 0x0000000003a87223 */ /* 0x000fce0000000003 */
.L_x_83:
[----:B------:R-:W-:Y:S05]  /*3f70*/  BSYNC B1 ;  /* 0x0000000000017941 */ /* 0x000fea0003800000 */
.L_x_81:
        /* <DEDUP_REMOVED lines=10> */
.L_x_85:
[----:B------:R-:W1:Y:S02]  /*4020*/  MUFU.RCP R0, R179 ;  /* 0x000000b300007308 */ /* 0x000e640000001000 */
[----:B-1----:R-:W-:-:S04]  /*4030*/  FFMA R3, R179, R0, -1 ;  /* 0xbf800000b3037423 */ /* 0x002fc80000000000 */
[----:B------:R-:W-:-:S04]  /*4040*/  FADD.FTZ R3, -R3, -RZ ;  /* 0x800000ff03037221 */ /* 0x000fc80000010100 */
[----:B------:R-:W-:-:S07]  /*4050*/  FFMA R197, R0, R3, R0 ;  /* 0x0000000300c57223 */ /* 0x000fce0000000000 */
.L_x_86:
[----:B------:R-:W-:Y:S05]  /*4060*/  BSYNC B1 ;  /* 0x0000000000017941 */ /* 0x000fea0003800000 */
.L_x_84:
[----:B------:R-:W-:Y:S01]  /*4070*/  VIADD R0, R180, 0x1800000 ;  /* 0x01800000b4007836 */ /* 0x000fe20000000000 */
[----:B------:R-:W-:Y:S04]  /*4080*/  BSSY B1, `(.L_x_87) ;  /* 0x000000d000017945 */ /* 0x000fe80003800000 */
        /* <DEDUP_REMOVED lines=8> */
.L_x_88:
[----:B------:R-:W1:Y:S02]  /*4110*/  MUFU.RCP R3, R180 ;  /* 0x000000b400037308 */ /* 0x000e640000001000 */
[----:B-1----:R-:W-:-:S04]  /*4120*/  FFMA R0, R180, R3, -1 ;  /* 0xbf800000b4007423 */ /* 0x002fc80000000003 */
[----:B------:R-:W-:-:S04]  /*4130*/  FADD.FTZ R0, -R0, -RZ ;  /* 0x800000ff00007221 */ /* 0x000fc80000010100 */
[----:B------:R-:W-:-:S07]  /*4140*/  FFMA R170, R3, R0, R3 ;  /* 0x0000000003aa7223 */ /* 0x000fce0000000003 */
.L_x_89:
[----:B------:R-:W-:Y:S05]  /*4150*/  BSYNC B1 ;  /* 0x0000000000017941 */ /* 0x000fea0003800000 */
.L_x_87:
        /* <DEDUP_REMOVED lines=10> */
.L_x_91:
[----:B------:R-:W1:Y:S02]  /*4200*/  MUFU.RCP R0, R181 ;  /* 0x000000b500007308 */ /* 0x000e640000001000 */
[----:B-1----:R-:W-:-:S04]  /*4210*/  FFMA R3, R181, R0, -1 ;  /* 0xbf800000b5037423 */ /* 0x002fc80000000000 */
[----:B------:R-:W-:-:S04]  /*4220*/  FADD.FTZ R3, -R3, -RZ ;  /* 0x800000ff03037221 */ /* 0x000fc80000010100 */
[----:B------:R-:W-:-:S07]  /*4230*/  FFMA R179, R0, R3, R0 ;  /* 0x0000000300b37223 */ /* 0x000fce0000000000 */
.L_x_92:
[----:B------:R-:W-:Y:S05]  /*4240*/  BSYNC B1 ;  /* 0x0000000000017941 */ /* 0x000fea0003800000 */
.L_x_90:
[----:B------:R-:W-:Y:S01]  /*4250*/  IADD3 R0, R182, 0x1800000, RZ ;  /* 0x01800000b6007810 */ /* 0x000fe20007ffe0ff */
[----:B------:R-:W-:Y:S03]  /*4260*/  BSSY B1, `(.L_x_93) ;  /* 0x000000d000017945 */ /* 0x000fe60003800000 */
[----:B------:R-:W-:-:S04]  /*4270*/  LOP3.LUT R0, R0, 0x7f800000, RZ, 0xc0, !PT ;  /* 0x7f80000000007812 */ /* 0x000fc800078ec0ff */
[----:B------:R-:W-:-:S13]  /*4280*/  ISETP.GT.U32.AND P2, PT, R0, 0x1ffffff, PT ;  /* 0x01ffffff0000780c */ /* 0x000fda0003f44070 */
[----:B------:R-:W-:Y:S05]  /*4290*/  @P2 BRA `(.L_x_94) ;  /* 0x0000000000142947 */ /* 0x000fea0003800000 */
[----:B------:R-:W-:Y:S01]  /*42a0*/  IMAD.MOV.U32 R0, RZ, RZ, R182 ;  /* 0x000000ffff007224 */ /* 0x000fe200078e00b6 */
[----:B------:R-:W-:-:S07]  /*42b0*/  MOV R4, 0x42d0 ;  /* 0x000042d000047802 */ /* 0x000fce0000000f00 */
[----:B------:R-:W-:Y:S05]  /*42c0*/  CALL.REL.NOINC `($__internal_0_$__cuda_sm20_rcp_rn_f32_slowpath) ;  /* 0x0000012000c07944 */ /* 0x000fea0003c00000 */
[----:B------:R-:W-:Y:S01]  /*42d0*/  MOV R172, R0 ;  /* 0x0000000000ac7202 */ /* 0x000fe20000000f00 */
[----:B------:R-:W-:Y:S06]  /*42e0*/  BRA `(.L_x_95) ;  /* 0x0000000000107947 */ /* 0x000fec0003800000 */
.L_x_94:
[----:B------:R-:W1:Y:S02]  /*42f0*/  MUFU.RCP R3, R182 ;  /* 0x000000b600037308 */ /* 0x000e640000001000 */
[----:B-1----:R-:W-:-:S04]  /*4300*/  FFMA R0, R182, R3, -1 ;  /* 0xbf800000b6007423 */ /* 0x002fc80000000003 */
[----:B------:R-:W-:-:S04]  /*4310*/  FADD.FTZ R0, -R0, -RZ ;  /* 0x800000ff00007221 */ /* 0x000fc80000010100 */
[----:B------:R-:W-:-:S07]  /*4320*/  FFMA R172, R3, R0, R3 ;  /* 0x0000000003ac7223 */ /* 0x000fce0000000003 */
.L_x_95:
[----:B------:R-:W-:Y:S05]  /*4330*/  BSYNC B1 ;  /* 0x0000000000017941 */ /* 0x000fea0003800000 */
.L_x_93:
        /* <DEDUP_REMOVED lines=10> */
.L_x_97:
[----:B------:R-:W1:Y:S02]  /*43e0*/  MUFU.RCP R0, R183 ;  /* 0x000000b700007308 */ /* 0x000e640000001000 */
[----:B-1----:R-:W-:-:S04]  /*43f0*/  FFMA R3, R183, R0, -1 ;  /* 0xbf800000b7037423 */ /* 0x002fc80000000000 */
[----:B------:R-:W-:-:S04]  /*4400*/  FADD.FTZ R3, -R3, -RZ ;  /* 0x800000ff03037221 */ /* 0x000fc80000010100 */
[----:B------:R-:W-:-:S07]  /*4410*/  FFMA R181, R0, R3, R0 ;  /* 0x0000000300b57223 */ /* 0x000fce0000000000 */
.L_x_98:
[----:B------:R-:W-:Y:S05]  /*4420*/  BSYNC B1 ;  /* 0x0000000000017941 */ /* 0x000fea0003800000 */
.L_x_96:
        /* <DEDUP_REMOVED lines=8> */
[----:B------:R-:W-:Y:S05]  /*44b0*/  BRA `(.L_x_101) ;  /* 0x0000000000107947 */ /* 0x000fea0003800000 */
.L_x_100:
[----:B------:R-:W1:Y:S02]  /*44c0*/  MUFU.RCP R3, R184 ;  /* 0x000000b800037308 */ /* 0x000e640000001000 */
[----:B-1----:R-:W-:-:S04]  /*44d0*/  FFMA R0, R184, R3, -1 ;  /* 0xbf800000b8007423 */ /* 0x002fc80000000003 */
[----:B------:R-:W-:-:S04]  /*44e0*/  FADD.FTZ R0, -R0, -RZ ;  /* 0x800000ff00007221 */ /* 0x000fc80000010100 */
[----:B------:R-:W-:-:S07]  /*44f0*/  FFMA R0, R3, R0, R3 ;  /* 0x0000000003007223 */ /* 0x000fce0000000003 */
.L_x_101:
[----:B------:R-:W-:Y:S05]  /*4500*/  BSYNC B1 ;  /* 0x0000000000017941 */ /* 0x000fea0003800000 */
.L_x_99:
[----:B------:R-:W-:Y:S01]  /*4510*/  FMUL R4, R24, R185 ;  /* 0x000000b918047220 */ /* 0x000fe20000400000 */
[C---:B------:R-:W-:Y:S01]  /*4520*/  IMAD.SHL.U32 R24, R18.reuse, 0x20, RZ ;  /* 0x0000002012187824 */ /* 0x040fe200078e00ff */
[----:B------:R-:W-:Y:S01]  /*4530*/  SHF.L.U32 R3, R18, 0x4, RZ ;  /* 0x0000000412037819 */ /* 0x000fe200000006ff */
[----:B------:R-:W-:Y:S01]  /*4540*/  FMUL R187, R6, R187 ;  /* 0x000000bb06bb7220 */ /* 0x000fe20000400000 */
[----:B------:R-:W-:Y:S01]  /*4550*/  FMUL R5, R26, R189 ;  /* 0x000000bd1a057220 */ /* 0x000fe20000400000 */
[----:B------:R-:W-:Y:S01]  /*4560*/  FMUL R6, R28, R11 ;  /* 0x0000000b1c067220 */ /* 0x000fe20000400000 */
[----:B------:R-:W-:Y:S01]  /*4570*/  SHF.R.U32.HI R26, RZ, 0x1, R18 ;  /* 0x00000001ff1a7819 */ /* 0x000fe20000011612 */
[----:B------:R-:W-:Y:S01]  /*4580*/  FMUL R10, R7, R10 ;  /* 0x0000000a070a7220 */ /* 0x000fe20000400000 */
[----:B------:R-:W-:Y:S01]  /*4590*/  LOP3.LUT R11, R24, 0xc0, RZ, 0xc0, !PT ;  /* 0x000000c0180b7812 */ /* 0x000fe200078ec0ff */
[----:B------:R-:W-:Y:S01]  /*45a0*/  FMUL R7, R30, R193 ;  /* 0x000000c11e077220 */ /* 0x000fe20000400000 */
[----:B------:R-:W-:Y:S01]  /*45b0*/  LOP3.LUT R3, R3, 0xe00, RZ, 0xc0, !PT ;  /* 0x00000e0003037812 */ /* 0x000fe200078ec0ff */
[----:B------:R-:W-:Y:S01]  /*45c0*/  FMUL R20, R9, R20 ;  /* 0x0000001409147220 */ /* 0x000fe20000400000 */
[----:B------:R-:W-:Y:S01]  /*45d0*/  LOP3.LUT R11, R11, 0x8, R26, 0xf8, !PT ;  /* 0x000000080b0b7812 */ /* 0x000fe200078ef81a */
[----:B------:R-:W-:Y:S01]  /*45e0*/  FMUL R191, R8, R191 ;  /* 0x000000bf08bf7220 */ /* 0x000fe20000400000 */
[--C-:B------:R-:W-:Y:S01]  /*45f0*/  LOP3.LUT R3, R3, 0x20, R24.reuse, 0xf8, !PT ;  /* 0x0000002003037812 */ /* 0x100fe200078ef818 */
[----:B------:R-:W-:Y:S01]  /*4600*/  FMUL R0, R39, R0 ;  /* 0x0000000027007220 */ /* 0x000fe20000400000 */
[----:B------:R-:W-:Y:S01]  /*4610*/  SHF.L.U32 R26, R18, 0x2, RZ ;  /* 0x00000002121a7819 */ /* 0x000fe200000006ff */
[----:B------:R-:W-:Y:S01]  /*4620*/  FMUL R8, R32, R195 ;  /* 0x000000c320087220 */ /* 0x000fe20000400000 */
[----:B------:R-:W-:Y:S01]  /*4630*/  LOP3.LUT R3, R3, 0x100, R24, 0xf8, !PT ;  /* 0x0000010003037812 */ /* 0x000fe200078ef818 */
[----:B------:R-:W-:Y:S01]  /*4640*/  FMUL R33, R33, R168 ;  /* 0x000000a821217220 */ /* 0x000fe20000400000 */
[----:B------:R-:W-:Y:S01]  /*4650*/  LOP3.LUT R26, R11, 0x18, R26, 0x78, !PT ;  /* 0x000000180b1a7812 */ /* 0x000fe200078e781a */
[----:B------:R-:W-:Y:S01]  /*4660*/  FMUL R11, R38, R181 ;  /* 0x000000b5260b7220 */ /* 0x000fe20000400000 */
[----:B------:R-:W-:Y:S01]  /*4670*/  FMUL R9, R34, R197 ;  /* 0x000000c522097220 */ /* 0x000fe20000400000 */
[----:B------:R-:W-:Y:S01]  /*4680*/  FMUL R170, R35, R170 ;  /* 0x000000aa23aa7220 */ /* 0x000fe20000400000 */
[----:B------:R-:W-:Y:S01]  /*4690*/  LOP3.LUT R3, R3, R26, RZ, 0xfc, !PT ;  /* 0x0000001a03037212 */ /* 0x000fe200078efcff */
[----:B------:R-:W-:Y:S01]  /*46a0*/  FMUL R179, R36, R179 ;  /* 0x000000b324b37220 */ /* 0x000fe20000400000 */
[----:B------:R-:W-:Y:S01]  /*46b0*/  FMUL R172, R37, R172 ;  /* 0x000000ac25ac7220 */ /* 0x000fe20000400000 */
[----:B------:R-:W-:Y:S01]  /*46c0*/  F2FP.BF16.F32.PACK_AB R7, R20, R7 ;  /* 0x000000071407723e */ /* 0x000fe200000010ff */
[----:B------:R-:W-:Y:S05]  /*46d0*/  WARPSYNC.ALL ;  /* 0x0000000000007948 */ /* 0x000fea0003800000 */
[----:B------:R-:W-:Y:S01]  /*46e0*/  LEA R20, R3, UR45, 0x1 ;  /* 0x0000002d03147c11 */ /* 0x000fe2000f8e08ff */
[----:B------:R-:W-:Y:S01]  /*46f0*/  BSSY B0, `(.L_x_102) ;  /* 0x0000019000007945 */ /* 0x000fe20003800000 */
[----:B------:R-:W-:-:S02]  /*4700*/  F2FP.BF16.F32.PACK_AB R4, R187, R4 ;  /* 0x00000004bb04723e */ /* 0x000fc400000010ff */
[----:B------:R-:W-:Y:S02]  /*4710*/  F2FP.BF16.F32.PACK_AB R5, R10, R5 ;  /* 0x000000050a05723e */ /* 0x000fe400000010ff */
[----:B------:R-:W-:Y:S02]  /*4720*/  F2FP.BF16.F32.PACK_AB R6, R191, R6 ;  /* 0x00000006bf06723e */ /* 0x000fe400000010ff */
[----:B------:R-:W-:Y:S02]  /*4730*/  F2FP.BF16.F32.PACK_AB R11, R0, R11 ;  /* 0x0000000b000b723e */ /* 0x000fe400000010ff */
[----:B------:R-:W-:Y:S01]  /*4740*/  F2FP.BF16.F32.PACK_AB R8, R33, R8 ;  /* 0x000000082108723e */ /* 0x000fe200000010ff */
[----:B------:R1:W-:Y:S01]  /*4750*/  STSM.16.M88.4 [R20+0x200], R4 ;  /* 0x0002000414007844 */ /* 0x0003e20000000200 */
[----:B------:R-:W-:Y:S02]  /*4760*/  F2FP.BF16.F32.PACK_AB R9, R170, R9 ;  /* 0x00000009aa09723e */ /* 0x000fe400000010ff */
[----:B------:R-:W-:-:S02]  /*4770*/  F2FP.BF16.F32.PACK_AB R10, R172, R179 ;  /* 0x000000b3ac0a723e */ /* 0x000fc400000010ff */
[----:B------:R-:W-:-:S05]  /*4780*/  LEA R0, R155, R20, 0x1 ;  /* 0x000000149b007211 */ /* 0x000fca00078e08ff */
[----:B------:R1:W-:Y:S01]  /*4790*/  STSM.16.M88.4 [R0+0x200], R8 ;  /* 0x0002000800007844 */ /* 0x0003e20000000200 */
[----:B------:R-:W-:Y:S01]  /*47a0*/  @!PT LDS RZ, [RZ] ;  /* 0x00000000fffff984 */ /* 0x000fe20000000800 */
[----:B------:R-:W-:Y:S01]  /*47b0*/  @!PT LDS RZ, [RZ] ;  /* 0x00000000fffff984 */ /* 0x000fe20000000800 */
[----:B------:R-:W-:Y:S01]  /*47c0*/  @!PT LDS RZ, [RZ] ;  /* 0x00000000fffff984 */ /* 0x000fe20000000800 */
[----:B------:R-:W-:Y:S01]  /*47d0*/  @!PT LDS RZ, [RZ] ;  /* 0x00000000fffff984 */ /* 0x000fe20000000800 */
[----:B------:R2:W-:Y:S06]  /*47e0*/  MEMBAR.ALL.CTA ;  /* 0x0000000000007992 */ /* 0x0005ec0000008000 */
[----:B--2---:R-:W2:Y:S02]  /*47f0*/  FENCE.VIEW.ASYNC.S ;  /* 0x00000000000073c6 */ /* 0x004ea40000000000 */
[----:B--2---:R-:W-:Y:S06]  /*4800*/  BAR.SYNC.DEFER_BLOCKING 0x1, 0x100 ;  /* 0x0044000000007b1d */ /* 0x004fec0000010000 */
[----:B------:R-:W-:Y:S05]  /*4810*/  @P5 BRA `(.L_x_103) ;  /* 0x0000000000185947 */ /* 0x000fea0003800000 */
[----:B------:R-:W-:Y:S02]  /*4820*/  UIADD3 UR4, UP0, UR40, 0x4f0, URZ ;  /* 0x000004f028047890 */ /* 0x000fe4000ff1e03f */
[----:B------:R-:W-:Y:S02]  /*4830*/  UIADD3 UR52, UR45, 0x200, URZ ;  /* 0x000002002d347890 */ /* 0x000fe4000fffe03f */
[----:B------:R-:W-:-:S09]  /*4840*/  UIADD3.X UR5, URZ, UR41, URZ, UP0, !UPT ;  /* 0x000000293f057290 */ /* 0x000fd200087fe43f */
[----:B------:R2:W-:Y:S01]  /*4850*/  UTMASTG.3D [UR52], [UR4] ;  /* 0x00000034040073b5 */ /* 0x0005e20008010000 */
[----:B------:R0:W-:Y:S01]  /*4860*/  UTMACMDFLUSH ;  /* 0x00000000000079b7 */ /* 0x0001e20000000000 */
[----:B--2---:R-:W-:-:S04]  /*4870*/  DEPBAR.LE SB0, 0x1 ;  /* 0x000080400000791a */ /* 0x004fc80000000000 */
.L_x_103:
[----:B------:R-:W-:Y:S05]  /*4880*/  BSYNC B0 ;  /* 0x0000000000007941 */ /* 0x000fea0003800000 */
.L_x_102:
[----:B------:R-:W-:Y:S01]  /*4890*/  BAR.SYNC.DEFER_BLOCKING 0x1, 0x100 ;  /* 0x0044000000007b1d */ /* 0x000fe20000010000 */
[----:B------:R-:W-:Y:S02]  /*48a0*/  ISETP.NE.AND P2, PT, RZ, UR39, PT ;  /* 0x00000027ff007c0c */ /* 0x000fe4000bf45270 */
[----:B------:R-:W-:-:S04]  /*48b0*/  IADD3 R33, R20, 0x200, RZ ;  /* 0x0000020014217810 */ /* 0x000fc80007ffe0ff */
[----:B------:R-:W-:-:S07]  /*48c0*/  LEA R24, R155, R33, 0x1 ;  /* 0x000000219b187211 */ /* 0x000fce00078e08ff */
[----:B------:R-:W-:Y:S05]  /*48d0*/  @!P2 BRA `(.L_x_104) ;  /* 0x000000000034a947 */ /* 0x000fea0003800000 */
[----:B------:R-:W-:Y:S04]  /*48e0*/  BSSY B0, `(.L_x_105) ;  /* 0x0000009000007945 */ /* 0x000fe80003800000 */
[----:B------:R-:W-:Y:S05]  /*48f0*/  @P0 BRA `(.L_x_106) ;  /* 0x00000000001c0947 */ /* 0x000fea0003800000 */
[----:B------:R-:W-:-:S13]  /*4900*/  ISETP.NE.AND P2, PT, R158, 0x3, PT ;  /* 0x000000039e00780c */ /* 0x000fda0003f45270 */
[----:B------:R-:W-:Y:S05]  /*4910*/  @!P2 BRA `(.L_x_107) ;  /* 0x000000000004a947 */ /* 0x000fea0003800000 */
[----:B------:R-:W-:Y:S01]  /*4920*/  BPT.TRAP 0x1 ;  /* 0x000000040000795c */ /* 0x000fe20000300000 */
.L_x_107:
[----:B------:R-:W-:-:S04]  /*4930*/  ULEA UR4, UR36, UR45, 0x3 ;  /* 0x0000002d24047291 */ /* 0x000fc8000f8e183f */
[----:B------:R-:W-:-:S04]  /*4940*/  UIADD3 UR4, UR4, 0x60, URZ ;  /* 0x0000006004047890 */ /* 0x000fc8000fffe03f */
[----:B------:R-:W-:-:S09]  /*4950*/  UPRMT UR4, UR50, 0x654, UR4 ;  /* 0x0000065432047896 */ /* 0x000fd20008000004 */
[----:B------:R-:W-:Y:S03]  /*4960*/  SYNCS.ARRIVE.TRANS64.RED.A1T0 RZ, [UR4], RZ ;  /* 0x000000ffffff79a7 */ /* 0x000fe60008100404 */
.L_x_106:
[----:B------:R-:W-:Y:S05]  /*4970*/  BSYNC B0 ;  /* 0x0000000000007941 */ /* 0x000fea0003800000 */
.L_x_105:
[----:B------:R-:W-:-:S04]  /*4980*/  UIADD3 UR36, UR36, 0x1, URZ ;  /* 0x0000000124247890 */ /* 0x000fc8000fffe03f */
[----:B------:R-:W-:-:S04]  /*4990*/  UISETP.NE.AND UP0, UPT, UR36, 0x4, UPT ;  /* 0x000000042400788c */ /* 0x000fc8000bf05270 */
[----:B------:R-:W-:-:S12]  /*49a0*/  USEL UR36, UR36, URZ, UP0 ;  /* 0x0000003f24247287 */ /* 0x000fd80008000000 */
.L_x_104:
[----:B------:R-:W-:Y:S04]  /*49b0*/  BSSY B0, `(.L_x_108) ;  /* 0x0000032000007945 */ /* 0x000fe80003800000 */
[----:B------:R-:W-:Y:S05]  /*49c0*/  @P0 BRA `(.L_x_109) ;  /* 0x0000000000c00947 */ /* 0x000fea0003800000 */
[----:B------:R-:W-:-:S13]  /*49d0*/  ISETP.NE.AND P2, PT, R158, 0x3, PT ;  /* 0x000000039e00780c */ /* 0x000fda0003f45270 */
[----:B------:R-:W-:Y:S05]  /*49e0*/  @!P2 BRA `(.L_x_110) ;  /* 0x000000000004a947 */ /* 0x000fea0003800000 */
[----:B------:R-:W-:Y:S01]  /*49f0*/  BPT.TRAP 0x1 ;  /* 0x000000040000795c */ /* 0x000fe20000300000 */
.L_x_110:
[----:B-1----:R-:W-:Y:S01]  /*4a00*/  LEA R0, R12, UR45, 0x3 ;  /* 0x0000002d0c007c11 */ /* 0x002fe2000f8e18ff */
[----:B------:R-:W-:Y:S01]  /*4a10*/  BSSY B1, `(.L_x_111) ;  /* 0x0000004000017945 */ /* 0x000fe20003800000 */
[----:B------:R-:W-:-:S04]  /*4a20*/  SHF.L.U32 R3, RZ, 0x1f, RZ ;  /* 0x0000001fff037819 */ /* 0x000fc800000006ff */
[----:B------:R-:W1:Y:S02]  /*4a30*/  SYNCS.PHASECHK.TRANS64.TRYWAIT P2, [R0+URZ+0x40], R3 ;  /* 0x00004003000075a7 */ /* 0x000e64000804017f */
[----:B-1----:R-:W-:Y:S05]  /*4a40*/  @!P2 BRA `(.L_x_112) ;  /* 0x0000011000b0a947 */ /* 0x002fea0003800000 */
.L_x_621:
[----:B------:R-:W-:Y:S05]  /*4a50*/  BSYNC B1 ;  /* 0x0000000000017941 */ /* 0x000fea0003800000 */
.L_x_111:
[----:B------:R-:W-:Y:S05]  /*4a60*/  @P1 BRA `(.L_x_113) ;  /* 0x0000000000941947 */ /* 0x000fea0003800000 */
[----:B-1----:R-:W-:Y:S01]  /*4a70*/  LEA R0, R12, R33, 0xd ;  /* 0x000000210c007211 */ /* 0x002fe200078e68ff */
[----:B------:R-:W-:Y:S05]  /*4a80*/  WARPSYNC.ALL ;  /* 0x0000000000007948 */ /* 0x000fea0003800000 */
[----:B------:R-:W-:Y:S01]  /*4a90*/  IMAD R8, R155, 0x2, R0 ;  /* 0x000000029b087824 */ /* 0x000fe200078e0200 */
[----:B------:R-:W1:Y:S05]  /*4aa0*/  LDSM.16.M88.4 R4, [R0] ;  /* 0x000000000004783b */ /* 0x000e6a0000000200 */
[----:B------:R-:W2:Y:S01]  /*4ab0*/  LDSM.16.M88.4 R8, [R8] ;  /* 0x000000000808783b */ /* 0x000ea20000000200 */
[----:B-1----:R-:W-:-:S02]  /*4ac0*/  SHF.L.U32 R14, R4, 0x10, RZ ;  /* 0x00000010040e7819 */ /* 0x002fc400000006ff */
[----:B------:R-:W-:Y:S02]  /*4ad0*/  SHF.L.U32 R30, R6, 0x10, RZ ;  /* 0x00000010061e7819 */ /* 0x000fe400000006ff */
[----:B------:R-:W-:Y:S01]  /*4ae0*/  LOP3.LUT R4, R4, 0xffff0000, RZ, 0xc0, !PT ;  /* 0xffff000004047812 */ /* 0x000fe200078ec0ff */
[----:B--2---:R-:W-:Y:S01]  /*4af0*/  IMAD.U32 R162, R10, 0x10000, RZ ;  /* 0x000100000aa27824 */ /* 0x004fe200078e00ff */
[C---:B------:R-:W-:Y:S01]  /*4b00*/  SHF.L.U32 R0, R8.reuse, 0x10, RZ ;  /* 0x0000001008007819 */ /* 0x040fe200000006ff */
[C---:B------:R-:W-:Y:S01]  /*4b10*/  FMUL R13, R157.reuse, R14 ;  /* 0x0000000e9d0d7220 */ /* 0x040fe20000400000 */
[----:B------:R-:W-:Y:S01]  /*4b20*/  LOP3.LUT R36, R8, 0xffff0000, RZ, 0xc0, !PT ;  /* 0xffff000008247812 */ /* 0x000fe200078ec0ff */
[----:B------:R-:W-:Y:S01]  /*4b30*/  FMUL R14, R157, R4 ;  /* 0x000000049d0e7220 */ /* 0x000fe20000400000 */
[----:B------:R-:W-:Y:S01]  /*4b40*/  SHF.L.U32 R26, R5, 0x10, RZ ;  /* 0x00000010051a7819 */ /* 0x000fe200000006ff */
[----:B------:R-:W-:Y:S01]  /*4b50*/  FMUL R23, R157, R30 ;  /* 0x0000001e9d177220 */ /* 0x000fe20000400000 */
[----:B------:R-:W-:Y:S01]  /*4b60*/  LOP3.LUT R28, R5, 0xffff0000, RZ, 0xc0, !PT ;  /* 0xffff0000051c7812 */ /* 0x000fe200078ec0ff */
[C---:B------:R-:W-:Y:S01]  /*4b70*/  FMUL R163, R157.reuse, R0 ;  /* 0x000000009da37220 */ /* 0x040fe20000400000 */
[----:B------:R-:W-:Y:S01]  /*4b80*/  LOP3.LUT R6, R6, 0xffff0000, RZ, 0xc0, !PT ;  /* 0xffff000006067812 */ /* 0x000fe200078ec0ff */
[----:B------:R-:W-:Y:S01]  /*4b90*/  FMUL R15, R157, R26 ;  /* 0x0000001a9d0f7220 */ /* 0x000fe20000400000 */
[----:B------:R-:W-:Y:S01]  /*4ba0*/  SHF.L.U32 R32, R7, 0x10, RZ ;  /* 0x0000001007207819 */ /* 0x000fe200000006ff */
[----:B------:R-:W-:Y:S01]  /*4bb0*/  FMUL R21, R157, R28 ;  /* 0x0000001c9d157220 */ /* 0x000fe20000400000 */
        /* <DEDUP_REMOVED lines=11> */
[C---:B------:R-:W-:Y:S01]  /*4c70*/  FMUL R167, R157.reuse, R38 ;  /* 0x000000269da77220 */ /* 0x040fe20000400000 */
[C---:B------:R-:W-:Y:S01]  /*4c80*/  FMUL R29, R157.reuse, R162 ;  /* 0x000000a29d1d7220 */ /* 0x040fe20000400000 */
[C---:B------:R-:W-:Y:S01]  /*4c90*/  FMUL R169, R157.reuse, R10 ;  /* 0x0000000a9da97220 */ /* 0x040fe20000400000 */
[C---:B------:R-:W-:Y:S01]  /*4ca0*/  FMUL R31, R157.reuse, R164 ;  /* 0x000000a49d1f7220 */ /* 0x040fe20000400000 */
[----:B------:R-:W-:-:S07]  /*4cb0*/  FMUL R171, R157, R166 ;  /* 0x000000a69dab7220 */ /* 0x000fce0000400000 */
.L_x_113:
[----:B------:R-:W-:-:S07]  /*4cc0*/  IADD3 R12, R12, 0x1, RZ ;  /* 0x000000010c0c7810 */ /* 0x000fce0007ffe0ff */
.L_x_109:
[----:B------:R-:W-:Y:S05]  /*4cd0*/  BSYNC B0 ;  /* 0x0000000000007941 */ /* 0x000fea0003800000 */
.L_x_108:
[----:B-1----:R-:W-:Y:S01]  /*4ce0*/  MOV R3, 0x3bbb989d ;  /* 0x3bbb989d00037802 */ /* 0x002fe20000000f00 */
[C---:B------:R-:W-:Y:S01]  /*4cf0*/  FFMA R40, R156.reuse, R40, R13 ;  /* 0x000000289c287223 */ /* 0x040fe2000000000d */
[----:B------:R-:W-:Y:S01]  /*4d00*/  MOV R0, 0x437c0000 ;  /* 0x437c000000007802 */ /* 0x000fe20000000f00 */
[C---:B------:R-:W-:Y:S01]  /*4d10*/  FFMA R41, R156.reuse, R41, R14 ;  /* 0x000000299c297223 */ /* 0x040fe2000000000e */
[----:B------:R-:W-:Y:S01]  /*4d20*/  FFMA R42, R156, R42, R15 ;  /* 0x0000002a9c2a7223 */ /* 0x000fe2000000000f */
[----:B------:R-:W-:Y:S01]  /*4d30*/  FFMA.SAT R5, -R40, R3, 0.5 ;  /* 0x3f00000028057423 */ /* 0x000fe20000002103 */
[C---:B------:R-:W-:Y:S01]  /*4d40*/  FFMA R43, R156.reuse, R43, R21 ;  /* 0x0000002b9c2b7223 */ /* 0x040fe20000000015 */
[----:B------:R-:W-:Y:S01]  /*4d50*/  FFMA R44, R156, R44, R23 ;  /* 0x0000002c9c2c7223 */ /* 0x000fe20000000017 */
[-C--:B------:R-:W-:Y:S01]  /*4d60*/  FFMA.SAT R9, -R42, R3.reuse, 0.5 ;  /* 0x3f0000002a097423 */ /* 0x080fe20000002103 */
[-C--:B------:R-:W-:Y:S01]  /*4d70*/  FFMA.RM R4, R5, R0.reuse, 12582913 ;  /* 0x4b40000105047423 */ /* 0x080fe20000004000 */
[-C--:B------:R-:W-:Y:S01]  /*4d80*/  FFMA.SAT R5, -R41, R3.reuse, 0.5 ;  /* 0x3f00000029057423 */ /* 0x080fe20000002103 */
[----:B------:R-:W-:Y:S01]  /*4d90*/  FFMA.SAT R11, -R43, R3, 0.5 ;  /* 0x3f0000002b0b7423 */ /* 0x000fe20000002103 */
[-C--:B------:R-:W-:Y:S01]  /*4da0*/  FFMA.RM R6, R9, R0.reuse, 12582913 ;  /* 0x4b40000109067423 */ /* 0x080fe20000004000 */
[----:B------:R-:W-:Y:S01]  /*4db0*/  FADD R7, R4, -12583039 ;  /* 0xcb40007f04077421 */ /* 0x000fe20000000000 */
[----:B------:R-:W-:Y:S01]  /*4dc0*/  FFMA.RM R5, R5, R0, 12582913 ;  /* 0x4b40000105057423 */ /* 0x000fe20000004000 */
[----:B------:R-:W-:Y:S01]  /*4dd0*/  FFMA R45, R156, R45, R159 ;  /* 0x0000002d9c2d7223 */ /* 0x000fe2000000009f */
[----:B------:R-:W-:Y:S01]  /*4de0*/  FADD R9, R6, -12583039 ;  /* 0xcb40007f06097421 */ /* 0x000fe20000000000 */
[----:B------:R-:W-:Y:S01]  /*4df0*/  FFMA R7, -R40, 1.4426950216293334961, -R7 ;  /* 0x3fb8aa3b28077823 */ /* 0x000fe20000000907 */
[----:B------:R-:W-:Y:S01]  /*4e00*/  FADD R8, R5, -12583039 ;  /* 0xcb40007f05087421 */ /* 0x000fe20000000000 */
[-C--:B------:R-:W-:Y:S01]  /*4e10*/  FFMA.SAT R35, -R44, R3.reuse, 0.5 ;  /* 0x3f0000002c237423 */ /* 0x080fe20000002103 */
[----:B------:R-:W-:Y:S01]  /*4e20*/  FFMA R9, -R42, 1.4426950216293334961, -R9 ;  /* 0x3fb8aa3b2a097823 */ /* 0x000fe20000000909 */
[----:B------:R-:W-:Y:S01]  /*4e30*/  FFMA.SAT R37, -R45, R3, 0.5 ;  /* 0x3f0000002d257423 */ /* 0x000fe20000002103 */
[C---:B------:R-:W-:Y:S01]  /*4e40*/  FFMA R8, -R41.reuse, 1.4426950216293334961, -R8 ;  /* 0x3fb8aa3b29087823 */ /* 0x040fe20000000908 */
[----:B------:R-:W-:Y:S01]  /*4e50*/  FFMA R7, -R40, 1.925963033500011079e-08, R7 ;  /* 0x32a5706028077823 */ /* 0x000fe20000000107 */
[C---:B------:R-:W-:Y:S01]  /*4e60*/  FFMA R46, R156.reuse, R46, R25 ;  /* 0x0000002e9c2e7223 */ /* 0x040fe20000000019 */
[----:B------:R-:W-:Y:S01]  /*4e70*/  FFMA R52, R156, R52, R29 ;  /* 0x000000349c347223 */ /* 0x000fe2000000001d */
[----:B------:R-:W-:Y:S01]  /*4e80*/  FFMA R10, -R41, 1.925963033500011079e-08, R8 ;  /* 0x32a57060290a7823 */ /* 0x000fe20000000108 */
[-C--:B------:R-:W-:Y:S01]  /*4e90*/  FFMA.RM R8, R11, R0.reuse, 12582913 ;  /* 0x4b4000010b087423 */ /* 0x080fe20000004000 */
[----:B------:R-:W-:Y:S01]  /*4ea0*/  FFMA R11, -R42, 1.925963033500011079e-08, R9 ;  /* 0x32a570602a0b7823 */ /* 0x000fe20000000109 */
[----:B------:R-:W-:Y:S01]  /*4eb0*/  FFMA.RM R9, R35, R0, 12582913 ;  /* 0x4b40000123097423 */ /* 0x000fe20000004000 */
[----:B------:R-:W1:Y:S01]  /*4ec0*/  MUFU.EX2 R7, R7 ;  /* 0x0000000700077308 */ /* 0x000e620000000800 */
[----:B------:R-:W-:Y:S01]  /*4ed0*/  FADD R26, R8, -12583039 ;  /* 0xcb40007f081a7421 */ /* 0x000fe20000000000 */
[----:B------:R-:W-:Y:S01]  /*4ee0*/  FFMA R47, R156, R47, R161 ;  /* 0x0000002f9c2f7223 */ /* 0x000fe200000000a1 */
[----:B------:R-:W-:Y:S01]  /*4ef0*/  FADD R35, R9, -12583039 ;  /* 0xcb40007f09237421 */ /* 0x000fe20000000000 */
[-C--:B------:R-:W-:Y:S01]  /*4f00*/  FFMA.SAT R181, -R52, R3.reuse, 0.5 ;  /* 0x3f00000034b57423 */ /* 0x080fe20000002103 */
[C---:B------:R-:W-:Y:S01]  /*4f10*/  FFMA R26, -R43.reuse, 1.4426950216293334961, -R26 ;  /* 0x3fb8aa3b2b1a7823 */ /* 0x040fe2000000091a */
[----:B------:R-:W-:Y:S01]  /*4f20*/  FFMA R48, R156, R48, R163 ;  /* 0x000000309c307223 */ /* 0x000fe200000000a3 */
[----:B------:R-:W-:Y:S01]  /*4f30*/  FFMA R35, -R44, 1.4426950216293334961, -R35 ;  /* 0x3fb8aa3b2c237823 */ /* 0x000fe20000000923 */
[----:B------:R-:W2:Y:S01]  /*4f40*/  MUFU.EX2 R10, R10 ;  /* 0x0000000a000a7308 */ /* 0x000ea20000000800 */
[----:B------:R-:W-:Y:S01]  /*4f50*/  FFMA R30, -R43, 1.925963033500011079e-08, R26 ;  /* 0x32a570602b1e7823 */ /* 0x000fe2000000011a */
[----:B------:R-:W-:Y:S01]  /*4f60*/  FFMA.RM R26, R37, R0, 12582913 ;  /* 0x4b400001251a7423 */ /* 0x000fe20000004000 */
[----:B------:R-:W-:Y:S01]  /*4f70*/  FFMA.SAT R37, -R46, R3, 0.5 ;  /* 0x3f0000002e257423 */ /* 0x000fe20000002103 */
[C---:B------:R-:W-:Y:S01]  /*4f80*/  FFMA R49, R156.reuse, R49, R165 ;  /* 0x000000319c317223 */ /* 0x040fe200000000a5 */
[----:B------:R-:W-:Y:S01]  /*4f90*/  FFMA R50, R156, R50, R27 ;  /* 0x000000329c327223 */ /* 0x000fe2000000001b */
[----:B------:R-:W-:Y:S01]  /*4fa0*/  FADD R32, R26, -12583039 ;  /* 0xcb40007f1a207421 */ /* 0x000fe20000000000 */
[----:B------:R-:W-:Y:S01]  /*4fb0*/  FFMA.RM R28, R37, R0, 12582913 ;  /* 0x4b400001251c7423 */ /* 0x000fe20000004000 */
[----:B------:R-:W-:Y:S01]  /*4fc0*/  FFMA.SAT R37, -R47, R3, 0.5 ;  /* 0x3f0000002f257423 */ /* 0x000fe20000002103 */
[C---:B------:R-:W-:Y:S01]  /*4fd0*/  FFMA R51, R156.reuse, R51, R167 ;  /* 0x000000339c337223 */ /* 0x040fe200000000a7 */
[----:B------:R-:W-:Y:S01]  /*4fe0*/  FFMA R32, -R45, 1.4426950216293334961, -R32 ;  /* 0x3fb8aa3b2d207823 */ /* 0x000fe20000000920 */
[C---:B------:R-:W-:Y:S01]  /*4ff0*/  FFMA R53, R156.reuse, R53, R169 ;  /* 0x000000359c357223 */ /* 0x040fe200000000a9 */
[C---:B------:R-:W-:Y:S01]  /*5000*/  FFMA R54, R156.reuse, R54, R31 ;  /* 0x000000369c367223 */ /* 0x040fe2000000001f */
[----:B------:R-:W-:Y:S01]  /*5010*/  FFMA R55, R156, R55, R171 ;  /* 0x000000379c377223 */ /* 0x000fe200000000ab */
[----:B------:R-:W3:Y:S01]  /*5020*/  MUFU.EX2 R11, R11 ;  /* 0x0000000b000b7308 */ /* 0x000ee20000000800 */
[-C--:B------:R-:W-:Y:S01]  /*5030*/  FFMA.RM R166, R181, R0.reuse, 12582913 ;  /* 0x4b400001b5a67423 */ /* 0x080fe20000004000 */
[----:B------:R-:W-:Y:S01]  /*5040*/  FFMA R34, -R44, 1.925963033500011079e-08, R35 ;  /* 0x32a570602c227823 */ /* 0x000fe20000000123 */
[----:B------:R-:W-:Y:S01]  /*5050*/  FFMA R36, -R45, 1.925963033500011079e-08, R32 ;  /* 0x32a570602d247823 */ /* 0x000fe20000000120 */
[----:B------:R-:W-:Y:S01]  /*5060*/  FADD R35, R28, -12583039 ;  /* 0xcb40007f1c237421 */ /* 0x000fe20000000000 */
[-C--:B------:R-:W-:Y:S01]  /*5070*/  FFMA.RM R32, R37, R0.reuse, 12582913 ;  /* 0x4b40000125207423 */ /* 0x080fe20000004000 */
[-C--:B------:R-:W-:Y:S01]  /*5080*/  FFMA.SAT R37, -R48, R3.reuse, 0.5 ;  /* 0x3f00000030257423 */ /* 0x080fe20000002103 */
[-C--:B------:R-:W-:Y:S01]  /*5090*/  FFMA.SAT R39, -R49, R3.reuse, 0.5 ;  /* 0x3f00000031277423 */ /* 0x080fe20000002103 */
[----:B------:R-:W4:Y:S01]  /*50a0*/  MUFU.EX2 R30, R30 ;  /* 0x0000001e001e7308 */ /* 0x000f220000000800 */
[-C--:B------:R-:W-:Y:S01]  /*50b0*/  FFMA.SAT R175, -R50, R3.reuse, 0.5 ;  /* 0x3f00000032af7423 */ /* 0x080fe20000002103 */
[-C--:B------:R-:W-:Y:S01]  /*50c0*/  FFMA.SAT R179, -R51, R3.reuse, 0.5 ;  /* 0x3f00000033b37423 */ /* 0x080fe20000002103 */
[-C--:B------:R-:W-:Y:S01]  /*50d0*/  FFMA.SAT R183, -R53, R3.reuse, 0.5 ;  /* 0x3f00000035b77423 */ /* 0x080fe20000002103 */
[-C--:B------:R-:W-:Y:S01]  /*50e0*/  FFMA.SAT R185, -R54, R3.reuse, 0.5 ;  /* 0x3f00000036b97423 */ /* 0x080fe20000002103 */
[----:B------:R-:W-:Y:S01]  /*50f0*/  FFMA.SAT R187, -R55, R3, 0.5 ;  /* 0x3f00000037bb7423 */ /* 0x000fe20000002103 */
[----:B------:R-:W-:Y:S01]  /*5100*/  FADD R3, R166, -12583039 ;  /* 0xcb40007fa6037421 */ /* 0x000fe20000000000 */
[----:B------:R-:W-:Y:S01]  /*5110*/  FFMA R35, -R46, 1.4426950216293334961, -R35 ;  /* 0x3fb8aa3b2e237823 */ /* 0x000fe20000000923 */
[----:B------:R-:W-:Y:S01]  /*5120*/  SHF.L.U32 R4, R4, 0x17, RZ ;  /* 0x0000001704047819 */ /* 0x000fe200000006ff */
[----:B------:R-:W5:Y:S01]  /*5130*/  MUFU.EX2 R36, R36 ;  /* 0x0000002400247308 */ /* 0x000f620000000800 */
[----:B------:R-:W-:Y:S01]  /*5140*/  FADD R162, R32, -12583039 ;  /* 0xcb40007f20a27421 */ /* 0x000fe20000000000 */
[-C--:B------:R-:W-:Y:S01]  /*5150*/  FFMA.RM R168, R183, R0.reuse, 12582913 ;  /* 0x4b400001b7a87423 */ /* 0x080fe20000004000 */
[----:B------:R-:W-:Y:S01]  /*5160*/  FFMA R3, -R52, 1.4426950216293334961, -R3 ;  /* 0x3fb8aa3b34037823 */ /* 0x000fe20000000903 */
[----:B------:R-:W-:Y:S01]  /*5170*/  FFMA R38, -R46, 1.925963033500011079e-08, R35 ;  /* 0x32a570602e267823 */ /* 0x000fe20000000123 */
[-C--:B------:R-:W-:Y:S01]  /*5180*/  FFMA.RM R35, R37, R0.reuse, 12582913 ;  /* 0x4b40000125237423 */ /* 0x080fe20000004000 */
[-C--:B------:R-:W-:Y:S01]  /*5190*/  FFMA.RM R39, R39, R0.reuse, 12582913 ;  /* 0x4b40000127277423 */ /* 0x080fe20000004000 */
[-C--:B------:R-:W-:Y:S01]  /*51a0*/  FFMA.RM R175, R175, R0.reuse, 12582913 ;  /* 0x4b400001afaf7423 */ /* 0x080fe20000004000 */
[-C--:B------:R-:W-:Y:S01]  /*51b0*/  FFMA.RM R179, R179, R0.reuse, 12582913 ;  /* 0x4b400001b3b37423 */ /* 0x080fe20000004000 */
[-C--:B------:R-:W-:Y:S01]  /*51c0*/  FFMA.RM R185, R185, R0.reuse, 12582913 ;  /* 0x4b400001b9b97423 */ /* 0x080fe20000004000 */
[----:B------:R-:W-:Y:S01]  /*51d0*/  FFMA.RM R187, R187, R0, 12582913 ;  /* 0x4b400001bbbb7423 */ /* 0x000fe20000004000 */
[----:B-1----:R-:W-:Y:S01]  /*51e0*/  FFMA R170, R4, R7, 1 ;  /* 0x3f80000004aa7423 */ /* 0x002fe20000000007 */
[----:B------:R-:W-:Y:S01]  /*51f0*/  SHF.L.U32 R5, R5, 0x17, RZ ;  /* 0x0000001705057819 */ /* 0x000fe200000006ff */
[C---:B------:R-:W-:Y:S01]  /*5200*/  FFMA R162, -R47.reuse, 1.4426950216293334961, -R162 ;  /* 0x3fb8aa3b2fa27823 */ /* 0x040fe200000009a2 */
[----:B------:R-:W-:Y:S01]  /*5210*/  FADD R4, R168, -12583039 ;  /* 0xcb40007fa8047421 */ /* 0x000fe20000000000 */
[----:B------:R-:W-:Y:S01]  /*5220*/  FFMA R0, -R52, 1.925963033500011079e-08, R3 ;  /* 0x32a5706034007823 */ /* 0x000fe20000000103 */
[----:B------:R-:W-:Y:S01]  /*5230*/  IMAD.SHL.U32 R6, R6, 0x800000, RZ ;  /* 0x0080000006067824 */ /* 0x000fe200078e00ff */
[----:B------:R-:W-:Y:S01]  /*5240*/  SHF.L.U32 R3, R8, 0x17, RZ ;  /* 0x0000001708037819 */ /* 0x000fe200000006ff */
[----:B------:R-:W-:Y:S01]  /*5250*/  FFMA R37, -R47, 1.925963033500011079e-08, R162 ;  /* 0x32a570602f257823 */ /* 0x000fe200000001a2 */
[----:B------:R-:W-:Y:S01]  /*5260*/  FFMA R4, -R53, 1.4426950216293334961, -R4 ;  /* 0x3fb8aa3b35047823 */ /* 0x000fe20000000904 */
[----:B--2---:R-:W-:Y:S01]  /*5270*/  FFMA R10, R5, R10, 1 ;  /* 0x3f800000050a7423 */ /* 0x004fe2000000000a */
[----:B------:R-:W-:Y:S01]  /*5280*/  FADD R173, R35, -12583039 ;  /* 0xcb40007f23ad7421 */ /* 0x000fe20000000000 */
[----:B------:R-:W-:Y:S01]  /*5290*/  FADD R162, R39, -12583039 ;  /* 0xcb40007f27a27421 */ /* 0x000fe20000000000 */
[----:B------:R-:W-:Y:S01]  /*52a0*/  FADD R177, R175, -12583039 ;  /* 0xcb40007fafb17421 */ /* 0x000fe20000000000 */
[----:B------:R-:W-:Y:S01]  /*52b0*/  FADD R5, R185, -12583039 ;  /* 0xcb40007fb9057421 */ /* 0x000fe20000000000 */
[----:B---3--:R-:W-:Y:S01]  /*52c0*/  FFMA R11, R6, R11, 1 ;  /* 0x3f800000060b7423 */ /* 0x008fe2000000000b */
[----:B------:R-:W-:Y:S01]  /*52d0*/  FADD R8, R187, -12583039 ;  /* 0xcb40007fbb087421 */ /* 0x000fe20000000000 */
[----:B----4-:R-:W-:Y:S01]  /*52e0*/  FFMA R6, R3, R30, 1 ;  /* 0x3f80000003067423 */ /* 0x010fe2000000001e */
[----:B------:R-:W-:Y:S01]  /*52f0*/  FADD R164, R179, -12583039 ;  /* 0xcb40007fb3a47421 */ /* 0x000fe20000000000 */
[----:B------:R-:W-:Y:S01]  /*5300*/  SHF.L.U32 R3, R26, 0x17, RZ ;  /* 0x000000171a037819 */ /* 0x000fe200000006ff */
[----:B------:R-:W-:Y:S01]  /*5310*/  FFMA R4, -R53, 1.925963033500011079e-08, R4 ;  /* 0x32a5706035047823 */ /* 0x000fe20000000104 */
[----:B------:R-:W-:Y:S01]  /*5320*/  FFMA R173, -R48, 1.4426950216293334961, -R173 ;  /* 0x3fb8aa3b30ad7823 */ /* 0x000fe200000009ad */
[----:B------:R-:W-:Y:S01]  /*5330*/  FFMA R162, -R49, 1.4426950216293334961, -R162 ;  /* 0x3fb8aa3b31a27823 */ /* 0x000fe200000009a2 */
[----:B------:R-:W-:Y:S01]  /*5340*/  FFMA R177, -R50, 1.4426950216293334961, -R177 ;  /* 0x3fb8aa3b32b17823 */ /* 0x000fe200000009b1 */
[----:B------:R-:W-:Y:S01]  /*5350*/  FFMA R7, -R54, 1.4426950216293334961, -R5 ;  /* 0x3fb8aa3b36077823 */ /* 0x000fe20000000905 */
[----:B------:R-:W-:Y:S01]  /*5360*/  FFMA R8, -R55, 1.4426950216293334961, -R8 ;  /* 0x3fb8aa3b37087823 */ /* 0x000fe20000000908 */
[----:B------:R-:W-:Y:S01]  /*5370*/  FFMA R164, -R51, 1.4426950216293334961, -R164 ;  /* 0x3fb8aa3b33a47823 */ /* 0x000fe200000009a4 */
[----:B------:R1:W-:Y:S01]  /*5380*/  MUFU.EX2 R183, R0 ;  /* 0x0000000000b77308 */ /* 0x0003e20000000800 */
[----:B-----5:R-:W-:Y:S01]  /*5390*/  FFMA R36, R3, R36, 1 ;  /* 0x3f80000003247423 */ /* 0x020fe20000000024 */
[----:B------:R-:W-:Y:S01]  /*53a0*/  FFMA R173, -R48, 1.925963033500011079e-08, R173 ;  /* 0x32a5706030ad7823 */ /* 0x000fe200000001ad */
[----:B------:R-:W-:Y:S01]  /*53b0*/  FFMA R162, -R49, 1.925963033500011079e-08, R162 ;  /* 0x32a5706031a27823 */ /* 0x000fe200000001a2 */
[----:B------:R-:W-:Y:S01]  /*53c0*/  FFMA R177, -R50, 1.925963033500011079e-08, R177 ;  /* 0x32a5706032b17823 */ /* 0x000fe200000001b1 */
[----:B------:R-:W-:Y:S01]  /*53d0*/  FFMA R3, -R55, 1.925963033500011079e-08, R8 ;  /* 0x32a5706037037823 */ /* 0x000fe20000000108 */
[----:B------:R-:W-:Y:S01]  /*53e0*/  FFMA R164, -R51, 1.925963033500011079e-08, R164 ;  /* 0x32a5706033a47823 */ /* 0x000fe200000001a4 */
[----:B------:R-:W-:Y:S01]  /*53f0*/  SHF.L.U32 R32, R32, 0x17, RZ ;  /* 0x0000001720207819 */ /* 0x000fe200000006ff */
[----:B------:R2:W-:Y:S01]  /*5400*/  MUFU.EX2 R5, R4 ;  /* 0x0000000400057308 */ /* 0x0005e20000000800 */
[----:B-1----:R-:W-:Y:S01]  /*5410*/  FFMA R0, -R54, 1.925963033500011079e-08, R7 ;  /* 0x32a5706036007823 */ /* 0x002fe20000000107 */
[----:B------:R-:W-:Y:S01]  /*5420*/  SHF.L.U32 R9, R9, 0x17, RZ ;  /* 0x0000001709097819 */ /* 0x000fe200000006ff */
[----:B------:R-:W-:Y:S01]  /*5430*/  BSSY B1, `(.L_x_114) ;  /* 0x000002b000017945 */ /* 0x000fe20003800000 */
[----:B------:R-:W-:-:S02]  /*5440*/  SHF.L.U32 R7, R28, 0x17, RZ ;  /* 0x000000171c077819 */ /* 0x000fc400000006ff */
[----:B------:R-:W-:Y:S02]  /*5450*/  SHF.L.U32 R8, R35, 0x17, RZ ;  /* 0x0000001723087819 */ /* 0x000fe400000006ff */
[----:B------:R-:W1:Y:S01]  /*5460*/  MUFU.EX2 R37, R37 ;  /* 0x0000002500257308 */ /* 0x000e620000000800 */
[----:B--2---:R-:W-:Y:S02]  /*5470*/  IADD3 R4, R170, 0x1800000, RZ ;  /* 0x01800000aa047810 */ /* 0x004fe40007ffe0ff */
[----:B------:R-:W-:Y:S02]  /*5480*/  SHF.L.U32 R26, R175, 0x17, RZ ;  /* 0x00000017af1a7819 */ /* 0x000fe400000006ff */
[----:B------:R-:W-:Y:S02]  /*5490*/  LOP3.LUT R4, R4, 0x7f800000, RZ, 0xc0, !PT ;  /* 0x7f80000004047812 */ /* 0x000fe400078ec0ff */
[----:B------:R-:W-:Y:S01]  /*54a0*/  SHF.L.U32 R28, R179, 0x17, RZ ;  /* 0x00000017b31c7819 */ /* 0x000fe200000006ff */
[----:B------:R-:W2:Y:S01]  /*54b0*/  MUFU.EX2 R34, R34 ;  /* 0x0000002200227308 */ /* 0x000ea20000000800 */
[----:B------:R-:W-:-:S02]  /*54c0*/  ISETP.GT.U32.AND P2, PT, R4, 0x1ffffff, PT ;  /* 0x01ffffff0400780c */ /* 0x000fc40003f44070 */
[----:B------:R-:W-:Y:S02]  /*54d0*/  SHF.L.U32 R30, R166, 0x17, RZ ;  /* 0x00000017a61e7819 */ /* 0x000fe400000006ff */
[----:B------:R-:W-:-:S03]  /*54e0*/  SHF.L.U32 R35, R185, 0x17, RZ ;  /* 0x00000017b9237819 */ /* 0x000fc600000006ff */
[----:B------:R-:W3:Y:S01]  /*54f0*/  MUFU.EX2 R38, R38 ;  /* 0x0000002600267308 */ /* 0x000ee20000000800 */
[----:B-1----:R-:W-:Y:S01]  /*5500*/  FFMA R37, R32, R37, 1 ;  /* 0x3f80000020257423 */ /* 0x002fe20000000025 */
[----:B------:R-:W-:Y:S01]  /*5510*/  SHF.L.U32 R32, R168, 0x17, RZ ;  /* 0x00000017a8207819 */ /* 0x000fe200000006ff */
[----:B------:R-:W-:-:S04]  /*5520*/  FFMA R30, R30, R183, 1 ;  /* 0x3f8000001e1e7423 */ /* 0x000fc800000000b7 */
[----:B------:R-:W-:Y:S01]  /*5530*/  FFMA R32, R32, R5, 1 ;  /* 0x3f80000020207423 */ /* 0x000fe20000000005 */
[----:B------:R-:W1:Y:S01]  /*5540*/  MUFU.EX2 R173, R173 ;  /* 0x000000ad00ad7308 */ /* 0x000e620000000800 */
[----:B--2---:R-:W-:Y:S01]  /*5550*/  FFMA R34, R9, R34, 1 ;  /* 0x3f80000009227423 */ /* 0x004fe20000000022 */
[----:B------:R-:W-:-:S06]  /*5560*/  IMAD.SHL.U32 R9, R39, 0x800000, RZ ;  /* 0x0080000027097824 */ /* 0x000fcc00078e00ff */
[----:B------:R-:W2:Y:S01]  /*5570*/  MUFU.EX2 R162, R162 ;  /* 0x000000a200a27308 */ /* 0x000ea20000000800 */
[----:B---3--:R-:W-:Y:S01]  /*5580*/  FFMA R7, R7, R38, 1 ;  /* 0x3f80000007077423 */ /* 0x008fe20000000026 */
[----:B------:R-:W-:-:S06]  /*5590*/  IMAD.SHL.U32 R38, R187, 0x800000, RZ ;  /* 0x00800000bb267824 */ /* 0x000fcc00078e00ff */
[----:B------:R-:W3:Y:S01]  /*55a0*/  MUFU.EX2 R177, R177 ;  /* 0x000000b100b17308 */ /* 0x000ee20000000800 */
[----:B-1----:R-:W-:-:S07]  /*55b0*/  FFMA R8, R8, R173, 1 ;  /* 0x3f80000008087423 */ /* 0x002fce00000000ad */
[----:B------:R-:W1:Y:S01]  /*55c0*/  MUFU.EX2 R181, R164 ;  /* 0x000000a400b57308 */ /* 0x000e620000000800 */
[----:B--2---:R-:W-:-:S07]  /*55d0*/  FFMA R9, R9, R162, 1 ;  /* 0x3f80000009097423 */ /* 0x004fce00000000a2 */
[----:B------:R-:W2:Y:S01]  /*55e0*/  MUFU.EX2 R0, R0 ;  /* 0x0000000000007308 */ /* 0x000ea20000000800 */
[----:B---3--:R-:W-:-:S07]  /*55f0*/  FFMA R26, R26, R177, 1 ;  /* 0x3f8000001a1a7423 */ /* 0x008fce00000000b1 */
[----:B------:R-:W3:Y:S01]  /*5600*/  MUFU.EX2 R3, R3 ;  /* 0x0000000300037308 */ /* 0x000ee20000000800 */
[----:B-1----:R-:W-:Y:S01]  /*5610*/  FFMA R28, R28, R181, 1 ;  /* 0x3f8000001c1c7423 */ /* 0x002fe200000000b5 */
[----:B--2---:R-:W-:Y:S01]  /*5620*/  FFMA R35, R35, R0, 1 ;  /* 0x3f80000023237423 */ /* 0x004fe20000000000 */
[----:B---3--:R-:W-:Y:S01]  /*5630*/  FFMA R38, R38, R3, 1 ;  /* 0x3f80000026267423 */ /* 0x008fe20000000003 */
[----:B------:R-:W-:Y:S06]  /*5640*/  @P2 BRA `(.L_x_115) ;  /* 0x0000000000142947 */ /* 0x000fec0003800000 */
[----:B------:R-:W-:Y:S02]  /*5650*/  MOV R0, R170 ;  /* 0x000000aa00007202 */ /* 0x000fe40000000f00 */
[----:B------:R-:W-:-:S07]  /*5660*/  MOV R4, 0x5680 ;  /* 0x0000568000047802 */ /* 0x000fce0000000f00 */
[----:B------:R-:W-:Y:S05]  /*5670*/  CALL.REL.NOINC `($__internal_0_$__cuda_sm20_rcp_rn_f32_slowpath) ;  /* 0x0000010c00d47944 */ /* 0x000fea0003c00000 */
[----:B------:R-:W-:Y:S01]  /*5680*/  MOV R39, R0 ;  /* 0x0000000000277202 */ /* 0x000fe20000000f00 */
[----:B------:R-:W-:Y:S06]  /*5690*/  BRA `(.L_x_116) ;  /* 0x0000000000107947 */ /* 0x000fec0003800000 */
.L_x_115:
[----:B------:R-:W1:Y:S02]  /*56a0*/  MUFU.RCP R39, R170 ;  /* 0x000000aa00277308 */ /* 0x000e640000001000 */
[----:B-1----:R-:W-:-:S04]  /*56b0*/  FFMA R0, R170, R39, -1 ;  /* 0xbf800000aa007423 */ /* 0x002fc80000000027 */
[----:B------:R-:W-:-:S04]  /*56c0*/  FADD.FTZ R0, -R0, -RZ ;  /* 0x800000ff00007221 */ /* 0x000fc80000010100 */
[----:B------:R-:W-:-:S07]  /*56d0*/  FFMA R39, R39, R0, R39 ;  /* 0x0000000027277223 */ /* 0x000fce0000000027 */
.L_x_116:
[----:B------:R-:W-:Y:S05]  /*56e0*/  BSYNC B1 ;  /* 0x0000000000017941 */ /* 0x000fea0003800000 */
.L_x_114:
        /* <DEDUP_REMOVED lines=10> */
.L_x_118:
[----:B------:R-:W1:Y:S02]  /*5790*/  MUFU.RCP R3, R10 ;  /* 0x0000000a00037308 */ /* 0x000e640000001000 */
[----:B-1----:R-:W-:-:S04]  /*57a0*/  FFMA R0, R10, R3, -1 ;  /* 0xbf8000000a007423 */ /* 0x002fc80000000003 */
[----:B------:R-:W-:-:S04]  /*57b0*/  FADD.FTZ R0, -R0, -RZ ;  /* 0x800000ff00007221 */ /* 0x000fc80000010100 */
[----:B------:R-:W-:-:S07]  /*57c0*/  FFMA R168, R3, R0, R3 ;  /* 0x0000000003a87223 */ /* 0x000fce0000000003 */
.L_x_119:
[----:B------:R-:W-:Y:S05]  /*57d0*/  BSYNC B1 ;  /* 0x0000000000017941 */ /* 0x000fea0003800000 */
.L_x_117:
        /* <DEDUP_REMOVED lines=10> */
.L_x_121:
[----:B------:R-:W1:Y:S02]  /*5880*/  MUFU.RCP R0, R11 ;  /* 0x0000000b00007308 */ /* 0x000e640000001000 */
[----:B-1----:R-:W-:-:S04]  /*5890*/  FFMA R3, R11, R0, -1 ;  /* 0xbf8000000b037423 */ /* 0x002fc80000000000 */
[----:B------:R-:W-:-:S04]  /*58a0*/  FADD.FTZ R3, -R3, -RZ ;  /* 0x800000ff03037221 */ /* 0x000fc80000010100 */
[----:B------:R-:W-:-:S07]  /*58b0*/  FFMA R179, R0, R3, R0 ;  /* 0x0000000300b37223 */ /* 0x000fce0000000000 */
.L_x_122:
[----:B------:R-:W-:Y:S05]  /*58c0*/  BSYNC B1 ;  /* 0x0000000000017941 */ /* 0x000fea0003800000 */
.L_x_120:
        /* <DEDUP_REMOVED lines=10> */
.L_x_124:
[----:B------:R-:W1:Y:S02]  /*5970*/  MUFU.RCP R3, R6 ;  /* 0x0000000600037308 */ /* 0x000e640000001000 */
[----:B-1----:R-:W-:-:S04]  /*5980*/  FFMA R0, R6, R3, -1 ;  /* 0xbf80000006007423 */ /* 0x002fc80000000003 */
[----:B------:R-:W-:-:S04]  /*5990*/  FADD.FTZ R0, -R0, -RZ ;  /* 0x800000ff00007221 */ /* 0x000fc80000010100 */
[----:B------:R-:W-:-:S07]  /*59a0*/  FFMA R10, R3, R0, R3 ;  /* 0x00000000030a7223 */ /* 0x000fce0000000003 */
.L_x_125:
[----:B------:R-:W-:Y:S05]  /*59b0*/  BSYNC B1 ;  /* 0x0000000000017941 */ /* 0x000fea0003800000 */
.L_x_123:
        /* <DEDUP_REMOVED lines=10> */
.L_x_127:
[----:B------:R-:W1:Y:S02]  /*5a60*/  MUFU.RCP R11, R34 ;  /* 0x00000022000b7308 */ /* 0x000e640000001000 */
[----:B-1----:R-:W-:-:S04]  /*5a70*/  FFMA R0, R34, R11, -1 ;  /* 0xbf80000022007423 */ /* 0x002fc8000000000b */
[----:B------:R-:W-:-:S04]  /*5a80*/  FADD.FTZ R0, -R0, -RZ ;  /* 0x800000ff00007221 */ /* 0x000fc80000010100 */
[----:B------:R-:W-:-:S07]  /*5a90*/  FFMA R11, R11, R0, R11 ;  /* 0x000000000b0b7223 */ /* 0x000fce000000000b */
.L_x_128:
[----:B------:R-:W-:Y:S05]  /*5aa0*/  BSYNC B1 ;  /* 0x0000000000017941 */ /* 0x000fea0003800000 */
.L_x_126:
        /* <DEDUP_REMOVED lines=10> */
.L_x_130:
[----:B------:R-:W1:Y:S02]  /*5b50*/  MUFU.RCP R3, R36 ;  /* 0x0000002400037308 */ /* 0x000e640000001000 */
[----:B-1----:R-:W-:-:S04]  /*5b60*/  FFMA R0, R36, R3, -1 ;  /* 0xbf80000024007423 */ /* 0x002fc80000000003 */
[----:B------:R-:W-:-:S04]  /*5b70*/  FADD.FTZ R0, -R0, -RZ ;  /* 0x800000ff00007221 */ /* 0x000fc80000010100 */
[----:B------:R-:W-:-:S07]  /*5b80*/  FFMA R6, R3, R0, R3 ;  /* 0x0000000003067223 */ /* 0x000fce0000000003 */
.L_x_131:
[----:B------:R-:W-:Y:S05]  /*5b90*/  BSYNC B1 ;  /* 0x0000000000017941 */ /* 0x000fea0003800000 */
.L_x_129:
        /* <DEDUP_REMOVED lines=10> */
.L_x_133:
[----:B------:R-:W1:Y:S02]  /*5c40*/  MUFU.RCP R0, R7 ;  /* 0x0000000700007308 */ /* 0x000e640000001000 */
[----:B-1----:R-:W-:-:S04]  /*5c50*/  FFMA R3, R7, R0, -1 ;  /* 0xbf80000007037423 */ /* 0x002fc80000000000 */
[----:B------:R-:W-:-:S04]  /*5c60*/  FADD.FTZ R3, -R3, -RZ ;  /* 0x800000ff03037221 */ /* 0x000fc80000010100 */
[----:B------:R-:W-:-:S07]  /*5c70*/  FFMA R181, R0, R3, R0 ;  /* 0x0000000300b57223 */ /* 0x000fce0000000000 */
.L_x_134:
[----:B------:R-:W-:Y:S05]  /*5c80*/  BSYNC B1 ;  /* 0x0000000000017941 */ /* 0x000fea0003800000 */
.L_x_132:
        /* <DEDUP_REMOVED lines=10> */
.L_x_136:
[----:B------:R-:W1:Y:S02]  /*5d30*/  MUFU.RCP R34, R37 ;  /* 0x0000002500227308 */ /* 0x000e640000001000 */
[----:B-1----:R-:W-:-:S04]  /*5d40*/  FFMA R0, R37, R34, -1 ;  /* 0xbf80000025007423 */ /* 0x002fc80000000022 */
[----:B------:R-:W-:-:S04]  /*5d50*/  FADD.FTZ R3, -R0, -RZ ;  /* 0x800000ff00037221 */ /* 0x000fc80000010100 */
[----:B------:R-:W-:-:S07]  /*5d60*/  FFMA R34, R34, R3, R34 ;  /* 0x0000000322227223 */ /* 0x000fce0000000022 */
.L_x_137:
[----:B------:R-:W-:Y:S05]  /*5d70*/  BSYNC B1 ;  /* 0x0000000000017941 */ /* 0x000fea0003800000 */
.L_x_135:
        /* <DEDUP_REMOVED lines=10> */
.L_x_139:
[----:B------:R-:W1:Y:S02]  /*5e20*/  MUFU.RCP R7, R8 ;  /* 0x0000000800077308 */ /* 0x000e640000001000 */
[----:B-1----:R-:W-:-:S04]  /*5e30*/  FFMA R0, R8, R7, -1 ;  /* 0xbf80000008007423 */ /* 0x002fc80000000007 */
[----:B------:R-:W-:-:S04]  /*5e40*/  FADD.FTZ R0, -R0, -RZ ;  /* 0x800000ff00007221 */ /* 0x000fc80000010100 */
[----:B------:R-:W-:-:S07]  /*5e50*/  FFMA R7, R7, R0, R7 ;  /* 0x0000000007077223 */ /* 0x000fce0000000007 */
.L_x_140:
[----:B------:R-:W-:Y:S05]  /*5e60*/  BSYNC B1 ;  /* 0x0000000000017941 */ /* 0x000fea0003800000 */
.L_x_138:
        /* <DEDUP_REMOVED lines=10> */
.L_x_142:
[----:B------:R-:W1:Y:S02]  /*5f10*/  MUFU.RCP R8, R9 ;  /* 0x0000000900087308 */ /* 0x000e640000001000 */
[----:B-1----:R-:W-:-:S04]  /*5f20*/  FFMA R0, R9, R8, -1 ;  /* 0xbf80000009007423 */ /* 0x002fc80000000008 */
[----:B------:R-:W-:-:S04]  /*5f30*/  FADD.FTZ R3, -R0, -RZ ;  /* 0x800000ff00037221 */ /* 0x000fc80000010100 */
[----:B------:R-:W-:-:S07]  /*5f40*/  FFMA R8, R8, R3, R8 ;  /* 0x0000000308087223 */ /* 0x000fce0000000008 */
.L_x_143:
[----:B------:R-:W-:Y:S05]  /*5f50*/  BSYNC B1 ;  /* 0x0000000000017941 */ /* 0x000fea0003800000 */
.L_x_141:
        /* <DEDUP_REMOVED lines=10> */
.L_x_145:
[----:B------:R-:W1:Y:S02]  /*6000*/  MUFU.RCP R9, R26 ;  /* 0x0000001a00097308 */ /* 0x000e640000001000 */
[----:B-1----:R-:W-:-:S04]  /*6010*/  FFMA R0, R26, R9, -1 ;  /* 0xbf8000001a007423 */ /* 0x002fc80000000009 */
[----:B------:R-:W-:-:S04]  /*6020*/  FADD.FTZ R0, -R0, -RZ ;  /* 0x800000ff00007221 */ /* 0x000fc80000010100 */
[----:B------:R-:W-:-:S07]  /*6030*/  FFMA R9, R9, R0, R9 ;  /* 0x0000000009097223 */ /* 0x000fce0000000009 */
.L_x_146:
[----:B------:R-:W-:Y:S05]  /*6040*/  BSYNC B1 ;  /* 0x0000000000017941 */ /* 0x000fea0003800000 */
.L_x_144:
        /* <DEDUP_REMOVED lines=10> */
.L_x_148:
[----:B------:R-:W1:Y:S02]  /*60f0*/  MUFU.RCP R3, R28 ;  /* 0x0000001c00037308 */ /* 0x000e640000001000 */
[----:B-1----:R-:W-:-:S04]  /*6100*/  FFMA R0, R28, R3, -1 ;  /* 0xbf8000001c007423 */ /* 0x002fc80000000003 */
[----:B------:R-:W-:-:S04]  /*6110*/  FADD.FTZ R0, -R0, -RZ ;  /* 0x800000ff00007221 */ /* 0x000fc80000010100 */
[----:B------:R-:W-:-:S07]  /*6120*/  FFMA R26, R3, R0, R3 ;  /* 0x00000000031a7223 */ /* 0x000fce0000000003 */
.L_x_149:
[----:B------:R-:W-:Y:S05]  /*6130*/  BSYNC B1 ;  /* 0x0000000000017941 */ /* 0x000fea0003800000 */
.L_x_147:
        /* <DEDUP_REMOVED lines=10> */
.L_x_151:
[----:B------:R-:W1:Y:S02]  /*61e0*/  MUFU.RCP R37, R30 ;  /* 0x0000001e00257308 */ /* 0x000e640000001000 */
[----:B-1----:R-:W-:-:S04]  /*61f0*/  FFMA R0, R30, R37, -1 ;  /* 0xbf8000001e007423 */ /* 0x002fc80000000025 */
[----:B------:R-:W-:-:S04]  /*6200*/  FADD.FTZ R0, -R0, -RZ ;  /* 0x800000ff00007221 */ /* 0x000fc80000010100 */
[----:B------:R-:W-:-:S07]  /*6210*/  FFMA R37, R37, R0, R37 ;  /* 0x0000000025257223 */ /* 0x000fce0000000025 */
.L_x_152:
[----:B------:R-:W-:Y:S05]  /*6220*/  BSYNC B1 ;  /* 0x0000000000017941 */ /* 0x000fea0003800000 */
.L_x_150:
        /* <DEDUP_REMOVED lines=10> */
.L_x_154:
[----:B------:R-:W1:Y:S02]  /*62d0*/  MUFU.RCP R3, R32 ;  /* 0x0000002000037308 */ /* 0x000e640000001000 */
[----:B-1----:R-:W-:-:S04]  /*62e0*/  FFMA R0, R32, R3, -1 ;  /* 0xbf80000020007423 */ /* 0x002fc80000000003 */
[----:B------:R-:W-:-:S04]  /*62f0*/  FADD.FTZ R0, -R0, -RZ ;  /* 0x800000ff00007221 */ /* 0x000fc80000010100 */
[----:B------:R-:W-:-:S07]  /*6300*/  FFMA R28, R3, R0, R3 ;  /* 0x00000000031c7223 */ /* 0x000fce0000000003 */
.L_x_155:
[----:B------:R-:W-:Y:S05]  /*6310*/  BSYNC B1 ;  /* 0x0000000000017941 */ /* 0x000fea0003800000 */
.L_x_153:
        /* <DEDUP_REMOVED lines=10> */
.L_x_157:
[----:B------:R-:W1:Y:S02]  /*63c0*/  MUFU.RCP R0, R35 ;  /* 0x0000002300007308 */ /* 0x000e640000001000 */
[----:B-1----:R-:W-:-:S04]  /*63d0*/  FFMA R3, R35, R0, -1 ;  /* 0xbf80000023037423 */ /* 0x002fc80000000000 */
[----:B------:R-:W-:-:S04]  /*63e0*/  FADD.FTZ R3, -R3, -RZ ;  /* 0x800000ff03037221 */ /* 0x000fc80000010100 */
[----:B------:R-:W-:-:S07]  /*63f0*/  FFMA R183, R0, R3, R0 ;  /* 0x0000000300b77223 */ /* 0x000fce0000000000 */
.L_x_158:
[----:B------:R-:W-:Y:S05]  /*6400*/  BSYNC B1 ;  /* 0x0000000000017941 */ /* 0x000fea0003800000 */
.L_x_156:
        /* <DEDUP_REMOVED lines=9> */
.L_x_160:
[----:B------:R-:W1:Y:S02]  /*64a0*/  MUFU.RCP R3, R38 ;  /* 0x0000002600037308 */ /* 0x000e640000001000 */
[----:B-1----:R-:W-:-:S04]  /*64b0*/  FFMA R0, R38, R3, -1 ;  /* 0xbf80000026007423 */ /* 0x002fc80000000003 */
[----:B------:R-:W-:-:S04]  /*64c0*/  FADD.FTZ R0, -R0, -RZ ;  /* 0x800000ff00007221 */ /* 0x000fc80000010100 */
[----:B------:R-:W-:-:S07]  /*64d0*/  FFMA R0, R3, R0, R3 ;  /* 0x0000000003007223 */ /* 0x000fce0000000003 */
.L_x_161:
[----:B------:R-:W-:Y:S05]  /*64e0*/  BSYNC B1 ;  /* 0x0000000000017941 */ /* 0x000fea0003800000 */
.L_x_159:
[----:B------:R-:W-:Y:S01]  /*64f0*/  FMUL R11, R44, R11 ;  /* 0x0000000b2c0b7220 */ /* 0x000fe20000400000 */
        /* <DEDUP_REMOVED lines=15> */
[----:B------:R-:W-:Y:S01]  /*65f0*/  F2FP.BF16.F32.PACK_AB R6, R6, R11 ;  /* 0x0000000b0606723e */ /* 0x000fe200000010ff */
[----:B------:R-:W-:Y:S05]  /*6600*/  WARPSYNC.ALL ;  /* 0x0000000000007948 */ /* 0x000fea0003800000 */
[----:B------:R-:W-:Y:S01]  /*6610*/  F2FP.BF16.F32.PACK_AB R4, R41, R4 ;  /* 0x000000042904723e */ /* 0x000fe200000010ff */
[----:B------:R-:W-:Y:S01]  /*6620*/  BSSY B0, `(.L_x_162) ;  /* 0x000001b000007945 */ /* 0x000fe20003800000 */
[----:B------:R-:W-:-:S02]  /*6630*/  F2FP.BF16.F32.PACK_AB R5, R10, R5 ;  /* 0x000000050a05723e */ /* 0x000fc400000010ff */
[----:B------:R-:W-:Y:S02]  /*6640*/  F2FP.BF16.F32.PACK_AB R7, R34, R181 ;  /* 0x000000b52207723e */ /* 0x000fe400000010ff */
[----:B------:R-:W-:Y:S02]  /*6650*/  F2FP.BF16.F32.PACK_AB R11, R0, R183 ;  /* 0x000000b7000b723e */ /* 0x000fe400000010ff */
[----:B------:R-:W-:Y:S01]  /*6660*/  F2FP.BF16.F32.PACK_AB R8, R49, R48 ;  /* 0x000000303108723e */ /* 0x000fe200000010ff */
[----:B------:R1:W-:Y:S01]  /*6670*/  STSM.16.M88.4 [R20+0x2200], R4 ;  /* 0x0022000414007844 */ /* 0x0003e20000000200 */
[----:B------:R-:W-:Y:S02]  /*6680*/  F2FP.BF16.F32.PACK_AB R9, R26, R9 ;  /* 0x000000091a09723e */ /* 0x000fe400000010ff */
[----:B------:R-:W-:Y:S02]  /*6690*/  F2FP.BF16.F32.PACK_AB R10, R28, R37 ;  /* 0x000000251c0a723e */ /* 0x000fe400000010ff */
        /* <DEDUP_REMOVED lines=12> */
[----:B------:R-:W-:Y:S02]  /*6760*/  UIADD3 UR4, UR45, 0x2200, URZ ;  /* 0x000022002d047890 */ /* 0x000fe4000fffe03f */
[----:B------:R-:W-:Y:S01]  /*6770*/  UIADD3.X UR9, URZ, UR41, URZ, UP0, !UPT ;  /* 0x000000293f097290 */ /* 0x000fe200087fe43f */
[----:B------:R-:W-:Y:S01]  /*6780*/  UMOV UR6, UR54 ;  /* 0x0000003600067c82 */ /* 0x000fe20008000000 */
[----:B------:R-:W-:-:S07]  /*6790*/  UMOV UR7, UR55 ;  /* 0x0000003700077c82 */ /* 0x000fce0008000000 */
[----:B------:R2:W-:Y:S01]  /*67a0*/  UTMASTG.3D [UR4], [UR8] ;  /* 0x00000004080073b5 */ /* 0x0005e20008010000 */
[----:B------:R0:W-:Y:S01]  /*67b0*/  UTMACMDFLUSH ;  /* 0x00000000000079b7 */ /* 0x0001e20000000000 */
[----:B--2---:R-:W-:-:S04]  /*67c0*/  DEPBAR.LE SB0, 0x1 ;  /* 0x000080400000791a */ /* 0x004fc80000000000 */
.L_x_163:
[----:B------:R-:W-:Y:S05]  /*67d0*/  BSYNC B0 ;  /* 0x0000000000007941 */ /* 0x000fea0003800000 */
.L_x_162:
[----:B------:R-:W-:Y:S01]  /*67e0*/  IADD3 R26, R20, 0x2200, RZ ;  /* 0x00002200141a7810 */ /* 0x000fe20007ffe0ff */
[----:B------:R-:W-:Y:S04]  /*67f0*/  BAR.SYNC.DEFER_BLOCKING 0x1, 0x100 ;  /* 0x0044000000007b1d */ /* 0x000fe80000010000 */
[----:B------:R-:W-:Y:S02]  /*6800*/  IMAD R26, R155, 0x2, R26 ;  /* 0x000000029b1a7824 */ /* 0x000fe400078e021a */
[----:B------:R-:W-:Y:S04]  /*6810*/  BSSY B0, `(.L_x_164) ;  /* 0x0000009000007945 */ /* 0x000fe80003800000 */
[----:B------:R-:W-:Y:S05]  /*6820*/  @P0 BRA `(.L_x_165) ;  /* 0x00000000001c0947 */ /* 0x000fea0003800000 */
[----:B------:R-:W-:-:S13]  /*6830*/  ISETP.NE.AND P2, PT, R158, 0x3, PT ;  /* 0x000000039e00780c */ /* 0x000fda0003f45270 */
[----:B------:R-:W-:Y:S05]  /*6840*/  @!P2 BRA `(.L_x_166) ;  /* 0x000000000004a947 */ /* 0x000fea0003800000 */
[----:B------:R-:W-:Y:S01]  /*6850*/  BPT.TRAP 0x1 ;  /* 0x000000040000795c */ /* 0x000fe20000300000 */
.L_x_166:
[----:B------:R-:W-:-:S04]  /*6860*/  ULEA UR4, UR36, UR45, 0x3 ;  /* 0x0000002d24047291 */ /* 0x000fc8000f8e183f */
[----:B------:R-:W-:-:S04]  /*6870*/  UIADD3 UR4, UR4, 0x60, URZ ;  /* 0x0000006004047890 */ /* 0x000fc8000fffe03f */
[----:B------:R-:W-:-:S09]  /*6880*/  UPRMT UR4, UR50, 0x654, UR4 ;  /* 0x0000065432047896 */ /* 0x000fd20008000004 */
[----:B------:R-:W-:Y:S03]  /*6890*/  SYNCS.ARRIVE.TRANS64.RED.A1T0 RZ, [UR4], RZ ;  /* 0x000000ffffff79a7 */ /* 0x000fe60008100404 */
.L_x_165:
[----:B------:R-:W-:Y:S05]  /*68a0*/  BSYNC B0 ;  /* 0x0000000000007941 */ /* 0x000fea0003800000 */
.L_x_164:
[----:B------:R-:W-:Y:S01]  /*68b0*/  UIADD3 UR36, UR36, 0x1, URZ ;  /* 0x0000000124247890 */ /* 0x000fe2000fffe03f */
[----:B------:R-:W-:Y:S01]  /*68c0*/  BSSY B0, `(.L_x_167) ;  /* 0x0000038000007945 */ /* 0x000fe20003800000 */
[----:B------:R-:W-:Y:S02]  /*68d0*/  MOV R28, RZ ;  /* 0x000000ff001c7202 */ /* 0x000fe40000000f00 */
[----:B------:R-:W-:-:S04]  /*68e0*/  UISETP.NE.AND UP0, UPT, UR36, 0x4, UPT ;  /* 0x000000042400788c */ /* 0x000fc8000bf05270 */
[----:B------:R-:W-:Y:S01]  /*68f0*/  USEL UR36, UR36, URZ, UP0 ;  /* 0x0000003f24247287 */ /* 0x000fe20008000000 */
[----:B------:R-:W-:Y:S11]  /*6900*/  @P0 BRA `(.L_x_168) ;  /* 0x0000000000cc0947 */ /* 0x000ff60003800000 */
[----:B------:R-:W-:-:S13]  /*6910*/  ISETP.NE.AND P2, PT, R158, 0x3, PT ;  /* 0x000000039e00780c */ /* 0x000fda0003f45270 */
[----:B------:R-:W-:Y:S05]  /*6920*/  @!P2 BRA `(.L_x_169) ;  /* 0x000000000004a947 */ /* 0x000fea0003800000 */
[----:B------:R-:W-:Y:S01]  /*6930*/  BPT.TRAP 0x1 ;  /* 0x000000040000795c */ /* 0x000fe20000300000 */
.L_x_169:
[C---:B-1----:R-:W-:Y:S01]  /*6940*/  LEA R0, R12.reuse, UR45, 0x3 ;  /* 0x0000002d0c007c11 */ /* 0x042fe2000f8e18ff */
[----:B------:R-:W-:Y:S01]  /*6950*/  BSSY B1, `(.L_x_170) ;  /* 0x0000006000017945 */ /* 0x000fe20003800000 */
[----:B------:R-:W-:Y:S02]  /*6960*/  SHF.L.U32 R3, RZ, 0x1f, RZ ;  /* 0x0000001fff037819 */ /* 0x000fe400000006ff */
[----:B------:R-:W-:Y:S02]  /*6970*/  IADD3 R35, R12, 0x1, RZ ;  /* 0x000000010c237810 */ /* 0x000fe40007ffe0ff */
[----:B------:R-:W1:Y:S02]  /*6980*/  SYNCS.PHASECHK.TRANS64.TRYWAIT P2, [R0+URZ+0x40], R3 ;  /* 0x00004003000075a7 */ /* 0x000e64000804017f */
[----:B------:R-:W-:Y:S01]  /*6990*/  ISETP.NE.AND P3, PT, R35, 0x4, PT ;  /* 0x000000042300780c */ /* 0x000fe20003f65270 */
[----:B-1----:R-:W-:-:S12]  /*69a0*/  @!P2 BRA `(.L_x_171) ;  /* 0x000000f000eca947 */ /* 0x002fd80003800000 */
.L_x_622:
[----:B------:R-:W-:Y:S05]  /*69b0*/  BSYNC B1 ;  /* 0x0000000000017941 */ /* 0x000fea0003800000 */
.L_x_170:
[----:B------:R-:W-:Y:S05]  /*69c0*/  @P1 BRA `(.L_x_172) ;  /* 0x0000000000941947 */ /* 0x000fea0003800000 */
[----:B------:R-:W-:Y:S01]  /*69d0*/  LEA R14, R12, R33, 0xd ;  /* 0x000000210c0e7211 */ /* 0x000fe200078e68ff */
[----:B------:R-:W-:Y:S05]  /*69e0*/  WARPSYNC.ALL ;  /* 0x0000000000007948 */ /* 0x000fea0003800000 */
[----:B------:R-:W-:Y:S01]  /*69f0*/  LEA R5, R155, R14, 0x1 ;  /* 0x0000000e9b057211 */ /* 0x000fe200078e08ff */
[----:B------:R-:W1:Y:S05]  /*6a00*/  LDSM.16.M88.4 R8, [R14] ;  /* 0x000000000e08783b */ /* 0x000e6a0000000200 */
[----:B------:R-:W2:Y:S01]  /*6a10*/  LDSM.16.M88.4 R4, [R5] ;  /* 0x000000000504783b */ /* 0x000ea20000000200 */
[----:B-1----:R-:W-:Y:S01]  /*6a20*/  SHF.L.U32 R0, R8, 0x10, RZ ;  /* 0x0000001008007819 */ /* 0x002fe200000006ff */
[----:B------:R-:W-:Y:S01]  /*6a30*/  IMAD.U32 R30, R10, 0x10000, RZ ;  /* 0x000100000a1e7824 */ /* 0x000fe200078e00ff */
[----:B------:R-:W-:-:S02]  /*6a40*/  LOP3.LUT R8, R8, 0xffff0000, RZ, 0xc0, !PT ;  /* 0xffff000008087812 */ /* 0x000fc400078ec0ff */
[----:B------:R-:W-:Y:S01]  /*6a50*/  SHF.L.U32 R12, R9, 0x10, RZ ;  /* 0x00000010090c7819 */ /* 0x000fe200000006ff */
[C---:B------:R-:W-:Y:S01]  /*6a60*/  FMUL R13, R157.reuse, R0 ;  /* 0x000000009d0d7220 */ /* 0x040fe20000400000 */
[----:B--2---:R-:W-:Y:S01]  /*6a70*/  SHF.L.U32 R36, R4, 0x10, RZ ;  /* 0x0000001004247819 */ /* 0x004fe200000006ff */
[C---:B------:R-:W-:Y:S01]  /*6a80*/  FMUL R14, R157.reuse, R8 ;  /* 0x000000089d0e7220 */ /* 0x040fe20000400000 */
        /* <DEDUP_REMOVED lines=23> */
[----:B------:R-:W-:-:S02]  /*6c00*/  FMUL R31, R157, R44 ;  /* 0x0000002c9d1f7220 */ /* 0x000fc40000400000 */
[----:B------:R-:W-:-:S07]  /*6c10*/  FMUL R171, R157, R46 ;  /* 0x0000002e9dab7220 */ /* 0x000fce0000400000 */
.L_x_172:
[----:B------:R-:W-:Y:S02]  /*6c20*/  SEL R28, RZ, 0x1, P3 ;  /* 0x00000001ff1c7807 */ /* 0x000fe40001800000 */
[----:B------:R-:W-:-:S07]  /*6c30*/  SEL R12, R35, RZ, P3 ;  /* 0x000000ff230c7207 */ /* 0x000fce0001800000 */
.L_x_168:
[----:B------:R-:W-:Y:S05]  /*6c40*/  BSYNC B0 ;  /* 0x0000000000007941 */ /* 0x000fea0003800000 */
.L_x_167:
[----:B------:R-:W-:Y:S01]  /*6c50*/  MOV R55, 0x3bbb989d ;  /* 0x3bbb989d00377802 */ /* 0x000fe20000000f00 */
[C---:B------:R-:W-:Y:S01]  /*6c60*/  FFMA R56, R156.reuse, R56, R13 ;  /* 0x000000389c387223 */ /* 0x040fe2000000000d */
[----:B-1----:R-:W-:Y:S02]  /*6c70*/  IMAD.MOV.U32 R0, RZ, RZ, 0x437c0000 ;  /* 0x437c0000ff007424 */ /* 0x002fe400078e00ff */
        /* <DEDUP_REMOVED lines=8> */
[-C--:B------:R-:W-:Y:S01]  /*6d00*/  FFMA.SAT R9, -R59, R55.reuse, 0.5 ;  /* 0x3f0000003b097423 */ /* 0x080fe20000002137 */
[-C--:B------:R-:W-:Y:S01]  /*6d10*/  FFMA.RM R8, R7, R0.reuse, 12582913 ;  /* 0x4b40000107087423 */ /* 0x080fe20000004000 */
[-C--:B------:R-:W-:Y:S01]  /*6d20*/  FFMA.SAT R35, -R61, R55.reuse, 0.5 ;  /* 0x3f0000003d237423 */ /* 0x080fe20000002137 */
[----:B------:R-:W-:Y:S01]  /*6d30*/  FFMA.RM R3, R3, R0, 12582913 ;  /* 0x4b40000103037423 */ /* 0x000fe20000004000 */
[----:B------:R-:W-:Y:S01]  /*6d40*/  FFMA R60, R156, R60, R23 ;  /* 0x0000003c9c3c7223 */ /* 0x000fe20000000017 */
[----:B------:R-:W-:Y:S01]  /*6d50*/  FADD R7, R8, -12583039 ;  /* 0xcb40007f08077421 */ /* 0x000fe20000000000 */
[----:B------:R-:W-:Y:S01]  /*6d60*/  FFMA R62, R156, R62, R25 ;  /* 0x0000003e9c3e7223 */ /* 0x000fe20000000019 */
[----:B------:R-:W-:Y:S01]  /*6d70*/  FADD R6, R3, -12583039 ;  /* 0xcb40007f03067421 */ /* 0x000fe20000000000 */
[-C--:B------:R-:W-:Y:S01]  /*6d80*/  FFMA.RM R10, R9, R0.reuse, 12582913 ;  /* 0x4b400001090a7423 */ /* 0x080fe20000004000 */
[-C--:B------:R-:W-:Y:S01]  /*6d90*/  FFMA.RM R36, R35, R0.reuse, 12582913 ;  /* 0x4b40000123247423 */ /* 0x080fe20000004000 */
[-C--:B------:R-:W-:Y:S01]  /*6da0*/  FFMA.SAT R11, -R60, R55.reuse, 0.5 ;  /* 0x3f0000003c0b7423 */ /* 0x080fe20000002137 */
[C---:B------:R-:W-:Y:S01]  /*6db0*/  FFMA R6, -R57.reuse, 1.4426950216293334961, -R6 ;  /* 0x3fb8aa3b39067823 */ /* 0x040fe20000000906 */
[----:B------:R-:W-:Y:S01]  /*6dc0*/  FFMA R9, -R58, 1.4426950216293334961, -R7 ;  /* 0x3fb8aa3b3a097823 */ /* 0x000fe20000000907 */
[----:B------:R-:W-:Y:S01]  /*6dd0*/  FFMA.SAT R37, -R62, R55, 0.5 ;  /* 0x3f0000003e257423 */ /* 0x000fe20000002137 */
[----:B------:R-:W-:Y:S01]  /*6de0*/  FADD R30, R10, -12583039 ;  /* 0xcb40007f0a1e7421 */ /* 0x000fe20000000000 */
[----:B------:R-:W-:Y:S01]  /*6df0*/  FFMA R6, -R57, 1.925963033500011079e-08, R6 ;  /* 0x32a5706039067823 */ /* 0x000fe20000000106 */
[----:B------:R-:W-:Y:S01]  /*6e00*/  FFMA R63, R156, R63, R161 ;  /* 0x0000003f9c3f7223 */ /* 0x000fe200000000a1 */
[----:B------:R-:W-:Y:S01]  /*6e10*/  FADD R5, R4, -12583039 ;  /* 0xcb40007f04057421 */ /* 0x000fe20000000000 */
[-C--:B------:R-:W-:Y:S01]  /*6e20*/  FFMA.RM R32, R11, R0.reuse, 12582913 ;  /* 0x4b4000010b207423 */ /* 0x080fe20000004000 */
[----:B------:R1:W-:Y:S01]  /*6e30*/  MUFU.EX2 R7, R6 ;  /* 0x0000000600077308 */ /* 0x0003e20000000800 */
[----:B------:R-:W-:Y:S01]  /*6e40*/  FFMA R65, R156, R65, R165 ;  /* 0x000000419c417223 */ /* 0x000fe200000000a5 */
[----:B------:R-:W-:Y:S01]  /*6e50*/  FFMA.RM R38, R37, R0, 12582913 ;  /* 0x4b40000125267423 */ /* 0x000fe20000004000 */
[----:B------:R-:W-:Y:S01]  /*6e60*/  FFMA R30, -R59, 1.4426950216293334961, -R30 ;  /* 0x3fb8aa3b3b1e7823 */ /* 0x000fe2000000091e */
[-C--:B------:R-:W-:Y:S01]  /*6e70*/  FFMA.SAT R39, -R63, R55.reuse, 0.5 ;  /* 0x3f0000003f277423 */ /* 0x080fe20000002137 */
[----:B------:R-:W-:Y:S01]  /*6e80*/  FFMA R5, -R56, 1.4426950216293334961, -R5 ;  /* 0x3fb8aa3b38057823 */ /* 0x000fe20000000905 */
[----:B------:R-:W-:Y:S01]  /*6e90*/  FADD R11, R32, -12583039 ;  /* 0xcb40007f200b7421 */ /* 0x000fe20000000000 */
[-C--:B------:R-:W-:Y:S01]  /*6ea0*/  FFMA.SAT R43, -R65, R55.reuse, 0.5 ;  /* 0x3f000000412b7423 */ /* 0x080fe20000002137 */
[----:B------:R-:W-:Y:S01]  /*6eb0*/  FADD R37, R38, -12583039 ;  /* 0xcb40007f26257421 */ /* 0x000fe20000000000 */
[----:B-1----:R-:W-:Y:S01]  /*6ec0*/  FADD R6, R36, -12583039 ;  /* 0xcb40007f24067421 */ /* 0x002fe20000000000 */
[----:B------:R-:W-:Y:S01]  /*6ed0*/  FFMA R30, -R59, 1.925963033500011079e-08, R30 ;  /* 0x32a570603b1e7823 */ /* 0x000fe2000000011e */
[----:B------:R-:W-:Y:S01]  /*6ee0*/  FFMA R66, R156, R66, R27 ;  /* 0x000000429c427223 */ /* 0x000fe2000000001b */
[-C--:B------:R-:W-:Y:S01]  /*6ef0*/  FFMA.RM R40, R39, R0.reuse, 12582913 ;  /* 0x4b40000127287423 */ /* 0x080fe20000004000 */
[----:B------:R-:W-:Y:S01]  /*6f00*/  FFMA R6, -R61, 1.4426950216293334961, -R6 ;  /* 0x3fb8aa3b3d067823 */ /* 0x000fe20000000906 */
[----:B------:R-:W-:Y:S01]  /*6f10*/  FFMA R5, -R56, 1.925963033500011079e-08, R5 ;  /* 0x32a5706038057823 */ /* 0x000fe20000000105 */
[----:B------:R-:W-:Y:S01]  /*6f20*/  FFMA R9, -R58, 1.925963033500011079e-08, R9 ;  /* 0x32a570603a097823 */ /* 0x000fe20000000109 */
[----:B------:R-:W-:Y:S01]  /*6f30*/  FFMA.RM R44, R43, R0, 12582913 ;  /* 0x4b4000012b2c7423 */ /* 0x000fe20000004000 */
[----:B------:R-:W-:Y:S01]  /*6f40*/  FFMA R6, -R61, 1.925963033500011079e-08, R6 ;  /* 0x32a570603d067823 */ /* 0x000fe20000000106 */
[----:B------:R-:W-:Y:S01]  /*6f50*/  FFMA R35, -R60, 1.4426950216293334961, -R11 ;  /* 0x3fb8aa3b3c237823 */ /* 0x000fe2000000090b */
[----:B------:R-:W-:Y:S01]  /*6f60*/  FFMA R39, -R62, 1.4426950216293334961, -R37 ;  /* 0x3fb8aa3b3e277823 */ /* 0x000fe20000000925 */
[----:B------:R1:W-:Y:S01]  /*6f70*/  MUFU.EX2 R11, R30 ;  /* 0x0000001e000b7308 */ /* 0x0003e20000000800 */
[----:B------:R-:W-:Y:S01]  /*6f80*/  FFMA.SAT R45, -R66, R55, 0.5 ;  /* 0x3f000000422d7423 */ /* 0x000fe20000002137 */
[----:B------:R-:W-:Y:S01]  /*6f90*/  FFMA R64, R156, R64, R163 ;  /* 0x000000409c407223 */ /* 0x000fe200000000a3 */
[----:B------:R-:W-:Y:S01]  /*6fa0*/  FFMA R39, -R62, 1.925963033500011079e-08, R39 ;  /* 0x32a570603e277823 */ /* 0x000fe20000000127 */
[----:B------:R-:W-:Y:S01]  /*6fb0*/  FFMA R67, R156, R67, R167 ;  /* 0x000000439c437223 */ /* 0x000fe200000000a7 */
[----:B------:R-:W-:Y:S01]  /*6fc0*/  FFMA.RM R45, R45, R0, 12582913 ;  /* 0x4b4000012d2d7423 */ /* 0x000fe20000004000 */
[----:B------:R-:W-:Y:S01]  /*6fd0*/  FFMA.SAT R41, -R64, R55, 0.5 ;  /* 0x3f00000040297423 */ /* 0x000fe20000002137 */
[----:B------:R-:W-:Y:S01]  /*6fe0*/  FFMA R69, R156, R69, R169 ;  /* 0x000000459c457223 */ /* 0x000fe200000000a9 */
[----:B------:R2:W-:Y:S01]  /*6ff0*/  MUFU.EX2 R37, R6 ;  /* 0x0000000600257308 */ /* 0x0005e20000000800 */
[----:B-1----:R-:W-:Y:S01]  /*7000*/  FADD R30, R40, -12583039 ;  /* 0xcb40007f281e7421 */ /* 0x002fe20000000000 */
[C---:B------:R-:W-:Y:S01]  /*7010*/  FFMA R68, R156.reuse, R68, R29 ;  /* 0x000000449c447223 */ /* 0x040fe2000000001d */
[----:B------:R-:W-:Y:S01]  /*7020*/  FFMA R70, R156, R70, R31 ;  /* 0x000000469c467223 */ /* 0x000fe2000000001f */
[----:B------:R-:W-:Y:S01]  /*7030*/  FFMA.SAT R47, -R67, R55, 0.5 ;  /* 0x3f000000432f7423 */ /* 0x000fe20000002137 */
[----:B------:R-:W-:Y:S01]  /*7040*/  FFMA R42, -R63, 1.4426950216293334961, -R30 ;  /* 0x3fb8aa3b3f2a7823 */ /* 0x000fe2000000091e */
[----:B------:R-:W-:Y:S01]  /*7050*/  FFMA R35, -R60, 1.925963033500011079e-08, R35 ;  /* 0x32a570603c237823 */ /* 0x000fe20000000123 */
[----:B------:R-:W-:Y:S01]  /*7060*/  FFMA R71, R156, R71, R171 ;  /* 0x000000479c477223 */ /* 0x000fe200000000ab */
[----:B------:R-:W1:Y:S01]  /*7070*/  MUFU.EX2 R5, R5 ;  /* 0x0000000500057308 */ /* 0x000e620000000800 */
[----:B--2---:R-:W-:Y:S01]  /*7080*/  FADD R6, R44, -12583039 ;  /* 0xcb40007f2c067421 */ /* 0x004fe20000000000 */
[-C--:B------:R-:W-:Y:S01]  /*7090*/  FFMA.RM R41, R41, R0.reuse, 12582913 ;  /* 0x4b40000129297423 */ /* 0x080fe20000004000 */
[-C--:B------:R-:W-:Y:S01]  /*70a0*/  FFMA.SAT R51, -R69, R55.reuse, 0.5 ;  /* 0x3f00000045337423 */ /* 0x080fe20000002137 */
[-C--:B------:R-:W-:Y:S01]  /*70b0*/  FFMA.RM R46, R47, R0.reuse, 12582913 ;  /* 0x4b4000012f2e7423 */ /* 0x080fe20000004000 */
[C---:B------:R-:W-:Y:S01]  /*70c0*/  FFMA R6, -R65.reuse, 1.4426950216293334961, -R6 ;  /* 0x3fb8aa3b41067823 */ /* 0x040fe20000000906 */
[-C--:B------:R-:W-:Y:S01]  /*70d0*/  FFMA.SAT R49, -R68, R55.reuse, 0.5 ;  /* 0x3f00000044317423 */ /* 0x080fe20000002137 */
[-C--:B------:R-:W-:Y:S01]  /*70e0*/  FFMA.SAT R53, -R70, R55.reuse, 0.5 ;  /* 0x3f00000046357423 */ /* 0x080fe20000002137 */
[----:B------:R-:W2:Y:S01]  /*70f0*/  MUFU.EX2 R9, R9 ;  /* 0x0000000900097308 */ /* 0x000ea20000000800 */
[----:B------:R-:W-:Y:S01]  /*7100*/  FFMA R6, -R65, 1.925963033500011079e-08, R6 ;  /* 0x32a5706041067823 */ /* 0x000fe20000000106 */
[----:B------:R-:W-:Y:S01]  /*7110*/  FFMA.SAT R55, -R71, R55, 0.5 ;  /* 0x3f00000047377423 */ /* 0x000fe20000002137 */
[-C--:B------:R-:W-:Y:S01]  /*7120*/  FFMA.RM R52, R51, R0.reuse, 12582913 ;  /* 0x4b40000133347423 */ /* 0x080fe20000004000 */
[----:B------:R-:W-:Y:S01]  /*7130*/  FFMA R42, -R63, 1.925963033500011079e-08, R42 ;  /* 0x32a570603f2a7823 */ /* 0x000fe2000000012a */
[----:B------:R-:W-:Y:S01]  /*7140*/  SHF.L.U32 R4, R4, 0x17, RZ ;  /* 0x0000001704047819 */ /* 0x000fe200000006ff */
[-C--:B------:R-:W-:Y:S01]  /*7150*/  FFMA.RM R50, R49, R0.reuse, 12582913 ;  /* 0x4b40000131327423 */ /* 0x080fe20000004000 */
[----:B------:R-:W-:Y:S01]  /*7160*/  SHF.L.U32 R8, R8, 0x17, RZ ;  /* 0x0000001708087819 */ /* 0x000fe200000006ff */
[----:B------:R3:W-:Y:S01]  /*7170*/  MUFU.EX2 R30, R39 ;  /* 0x00000027001e7308 */ /* 0x0007e20000000800 */
[-C--:B------:R-:W-:Y:S01]  /*7180*/  FFMA.RM R53, R53, R0.reuse, 12582913 ;  /* 0x4b40000135357423 */ /* 0x080fe20000004000 */
[----:B------:R-:W-:Y:S01]  /*7190*/  FFMA.RM R55, R55, R0, 12582913 ;  /* 0x4b40000137377423 */ /* 0x000fe20000004000 */
[----:B------:R-:W-:Y:S01]  /*71a0*/  FADD R0, R52, -12583039 ;  /* 0xcb40007f34007421 */ /* 0x000fe20000000000 */
[----:B-1----:R-:W-:Y:S01]  /*71b0*/  FFMA R54, R4, R5, 1 ;  /* 0x3f80000004367423 */ /* 0x002fe20000000005 */
[----:B------:R-:W-:Y:S01]  /*71c0*/  SHF.L.U32 R10, R10, 0x17, RZ ;  /* 0x000000170a0a7819 */ /* 0x000fe200000006ff */
[----:B------:R-:W-:Y:S01]  /*71d0*/  FADD R49, R50, -12583039 ;  /* 0xcb40007f32317421 */ /* 0x000fe20000000000 */
[----:B------:R-:W-:Y:S01]  /*71e0*/  FFMA R4, -R69, 1.4426950216293334961, -R0 ;  /* 0x3fb8aa3b45047823 */ /* 0x000fe20000000900 */
[----:B------:R1:W4:Y:S01]  /*71f0*/  MUFU.EX2 R34, R35 ;  /* 0x0000002300227308 */ /* 0x0003220000000800 */
[----:B---3--:R-:W-:Y:S01]  /*7200*/  FADD R39, R45, -12583039 ;  /* 0xcb40007f2d277421 */ /* 0x008fe20000000000 */
[----:B------:R-:W-:Y:S01]  /*7210*/  FFMA R51, -R68, 1.4426950216293334961, -R49 ;  /* 0x3fb8aa3b44337823 */ /* 0x000fe20000000931 */
[----:B------:R-:W-:Y:S01]  /*7220*/  FFMA R4, -R69, 1.925963033500011079e-08, R4 ;  /* 0x32a5706045047823 */ /* 0x000fe20000000104 */
[----:B------:R-:W-:Y:S01]  /*7230*/  SHF.L.U32 R45, R45, 0x17, RZ ;  /* 0x000000172d2d7819 */ /* 0x000fe200000006ff */
[----:B------:R-:W-:Y:S01]  /*7240*/  FFMA R47, -R66, 1.4426950216293334961, -R39 ;  /* 0x3fb8aa3b422f7823 */ /* 0x000fe20000000927 */
[----:B------:R-:W-:Y:S01]  /*7250*/  FFMA R51, -R68, 1.925963033500011079e-08, R51 ;  /* 0x32a5706044337823 */ /* 0x000fe20000000133 */
[----:B------:R-:W-:Y:S01]  /*7260*/  BSSY B1, `(.L_x_173) ;  /* 0x000003f000017945 */ /* 0x000fe20003800000 */
[----:B------:R3:W5:Y:S01]  /*7270*/  MUFU.EX2 R39, R6 ;  /* 0x0000000600277308 */ /* 0x0007620000000800 */
[----:B-1----:R-:W-:Y:S01]  /*7280*/  FADD R35, R41, -12583039 ;  /* 0xcb40007f29237421 */ /* 0x002fe20000000000 */
[----:B------:R-:W-:-:S03]  /*7290*/  FFMA R47, -R66, 1.925963033500011079e-08, R47 ;  /* 0x32a57060422f7823 */ /* 0x000fc6000000012f */
[----:B------:R-:W-:-:S03]  /*72a0*/  FFMA R43, -R64, 1.4426950216293334961, -R35 ;  /* 0x3fb8aa3b402b7823 */ /* 0x000fc60000000923 */
[----:B------:R1:W5:Y:S01]  /*72b0*/  MUFU.EX2 R35, R42 ;  /* 0x0000002a00237308 */ /* 0x0003620000000800 */
[----:B---3--:R-:W-:Y:S01]  /*72c0*/  SHF.L.U32 R6, R3, 0x17, RZ ;  /* 0x0000001703067819 */ /* 0x008fe200000006ff */
[----:B------:R-:W-:Y:S01]  /*72d0*/  FADD R3, R53, -12583039 ;  /* 0xcb40007f35037421 */ /* 0x000fe20000000000 */
[----:B------:R-:W-:-:S03]  /*72e0*/  FFMA R43, -R64, 1.925963033500011079e-08, R43 ;  /* 0x32a57060402b7823 */ /* 0x000fc6000000012b */
[----:B------:R-:W-:Y:S01]  /*72f0*/  FFMA R6, R6, R7, 1 ;  /* 0x3f80000006067423 */ /* 0x000fe20000000007 */
[----:B--2---:R-:W-:Y:S01]  /*7300*/  FFMA R7, R8, R9, 1 ;  /* 0x3f80000008077423 */ /* 0x004fe20000000009 */
[----:B------:R-:W-:Y:S01]  /*7310*/  SHF.L.U32 R9, R32, 0x17, RZ ;  /* 0x0000001720097819 */ /* 0x000fe200000006ff */
[----:B-1----:R-:W-:Y:S01]  /*7320*/  FADD R42, R46, -12583039 ;  /* 0xcb40007f2e2a7421 */ /* 0x002fe20000000000 */
[----:B------:R-:W-:Y:S01]  /*7330*/  FADD R32, R55, -12583039 ;  /* 0xcb40007f37207421 */ /* 0x000fe20000000000 */
[----:B------:R-:W-:Y:S01]  /*7340*/  FFMA R8, R10, R11, 1 ;  /* 0x3f8000000a087423 */ /* 0x000fe2000000000b */
[----:B------:R-:W-:Y:S01]  /*7350*/  FFMA R5, -R70, 1.4426950216293334961, -R3 ;  /* 0x3fb8aa3b46057823 */ /* 0x000fe20000000903 */
[----:B------:R-:W-:Y:S01]  /*7360*/  FFMA R48, -R67, 1.4426950216293334961, -R42 ;  /* 0x3fb8aa3b43307823 */ /* 0x000fe2000000092a */
[----:B------:R-:W-:Y:S01]  /*7370*/  FFMA R32, -R71, 1.4426950216293334961, -R32 ;  /* 0x3fb8aa3b47207823 */ /* 0x000fe20000000920 */
[----:B------:R-:W-:Y:S01]  /*7380*/  SHF.L.U32 R10, R36, 0x17, RZ ;  /* 0x00000017240a7819 */ /* 0x000fe200000006ff */
[----:B------:R1:W-:Y:S01]  /*7390*/  MUFU.EX2 R3, R4 ;  /* 0x0000000400037308 */ /* 0x0003e20000000800 */
[----:B------:R-:W-:Y:S01]  /*73a0*/  FFMA R48, -R67, 1.925963033500011079e-08, R48 ;  /* 0x32a5706043307823 */ /* 0x000fe20000000130 */
[----:B------:R-:W-:Y:S01]  /*73b0*/  IADD3 R36, R54, 0x1800000, RZ ;  /* 0x0180000036247810 */ /* 0x000fe20007ffe0ff */
[----:B------:R-:W-:Y:S01]  /*73c0*/  FFMA R5, -R70, 1.925963033500011079e-08, R5 ;  /* 0x32a5706046057823 */ /* 0x000fe20000000105 */
[----:B----4-:R-:W-:Y:S01]  /*73d0*/  FFMA R9, R9, R34, 1 ;  /* 0x3f80000009097423 */ /* 0x010fe20000000022 */
[----:B------:R-:W-:Y:S01]  /*73e0*/  IMAD.SHL.U32 R11, R38, 0x800000, RZ ;  /* 0x00800000260b7824 */ /* 0x000fe200078e00ff */
[----:B------:R-:W-:Y:S01]  /*73f0*/  LOP3.LUT R36, R36, 0x7f800000, RZ, 0xc0, !PT ;  /* 0x7f80000024247812 */ /* 0x000fe200078ec0ff */
[----:B------:R-:W-:Y:S01]  /*7400*/  FFMA R10, R10, R37, 1 ;  /* 0x3f8000000a0a7423 */ /* 0x000fe20000000025 */
[----:B------:R-:W2:Y:S01]  /*7410*/  MUFU.EX2 R49, R48 ;  /* 0x0000003000317308 */ /* 0x000ea20000000800 */
[----:B-1----:R-:W-:Y:S01]  /*7420*/  FFMA R4, -R71, 1.925963033500011079e-08, R32 ;  /* 0x32a5706047047823 */ /* 0x002fe20000000120 */
[----:B------:R-:W-:Y:S01]  /*7430*/  SHF.L.U32 R32, R41, 0x17, RZ ;  /* 0x0000001729207819 */ /* 0x000fe200000006ff */
[----:B------:R-:W-:Y:S01]  /*7440*/  FFMA R11, R11, R30, 1 ;  /* 0x3f8000000b0b7423 */ /* 0x000fe2000000001e */
[----:B------:R-:W-:Y:S01]  /*7450*/  ISETP.GT.U32.AND P2, PT, R36, 0x1ffffff, PT ;  /* 0x01ffffff2400780c */ /* 0x000fe20003f44070 */
[----:B------:R-:W-:Y:S01]  /*7460*/  IMAD.SHL.U32 R37, R50, 0x800000, RZ ;  /* 0x0080000032257824 */ /* 0x000fe200078e00ff */
[----:B------:R-:W-:-:S02]  /*7470*/  SHF.L.U32 R34, R44, 0x17, RZ ;  /* 0x000000172c227819 */ /* 0x000fc400000006ff */
[----:B------:R-:W1:Y:S01]  /*7480*/  MUFU.EX2 R43, R43 ;  /* 0x0000002b002b7308 */ /* 0x000e620000000800 */
[----:B------:R-:W-:Y:S02]  /*7490*/  SHF.L.U32 R30, R40, 0x17, RZ ;  /* 0x00000017281e7819 */ /* 0x000fe400000006ff */
[----:B-----5:R-:W-:Y:S01]  /*74a0*/  FFMA R34, R34, R39, 1 ;  /* 0x3f80000022227423 */ /* 0x020fe20000000027 */
[----:B------:R-:W-:Y:S02]  /*74b0*/  SHF.L.U32 R36, R46, 0x17, RZ ;  /* 0x000000172e247819 */ /* 0x000fe400000006ff */
[----:B------:R-:W-:Y:S01]  /*74c0*/  SHF.L.U32 R38, R52, 0x17, RZ ;  /* 0x0000001734267819 */ /* 0x000fe200000006ff */
[----:B------:R-:W-:Y:S01]  /*74d0*/  FFMA R30, R30, R35, 1 ;  /* 0x3f8000001e1e7423 */ /* 0x000fe20000000023 */
[----:B------:R-:W3:Y:S01]  /*74e0*/  MUFU.EX2 R42, R47 ;  /* 0x0000002f002a7308 */ /* 0x000ee20000000800 */
[----:B------:R-:W-:Y:S01]  /*74f0*/  SHF.L.U32 R39, R53, 0x17, RZ ;  /* 0x0000001735277819 */ /* 0x000fe200000006ff */
[----:B--2---:R-:W-:Y:S01]  /*7500*/  FFMA R36, R36, R49, 1 ;  /* 0x3f80000024247423 */ /* 0x004fe20000000031 */
[----:B------:R-:W-:Y:S01]  /*7510*/  SHF.L.U32 R40, R55, 0x17, RZ ;  /* 0x0000001737287819 */ /* 0x000fe200000006ff */
[----:B------:R-:W-:-:S04]  /*7520*/  FFMA R38, R38, R3, 1 ;  /* 0x3f80000026267423 */ /* 0x000fc80000000003 */
[----:B------:R-:W2:Y:S01]  /*7530*/  MUFU.EX2 R0, R51 ;  /* 0x0000003300007308 */ /* 0x000ea20000000800 */
[----:B-1----:R-:W-:-:S07]  /*7540*/  FFMA R32, R32, R43, 1 ;  /* 0x3f80000020207423 */ /* 0x002fce000000002b */
[----:B------:R-:W1:Y:S01]  /*7550*/  MUFU.EX2 R48, R5 ;  /* 0x0000000500307308 */ /* 0x000e620000000800 */
[----:B---3--:R-:W-:-:S07]  /*7560*/  FFMA R35, R45, R42, 1 ;  /* 0x3f8000002d237423 */ /* 0x008fce000000002a */
[----:B------:R-:W3:Y:S01]  /*7570*/  MUFU.EX2 R41, R4 ;  /* 0x0000000400297308 */ /* 0x000ee20000000800 */
[----:B--2---:R-:W-:Y:S01]  /*7580*/  FFMA R37, R37, R0, 1 ;  /* 0x3f80000025257423 */ /* 0x004fe20000000000 */
[----:B-1----:R-:W-:Y:S01]  /*7590*/  FFMA R39, R39, R48, 1 ;  /* 0x3f80000027277423 */ /* 0x002fe20000000030 */
[----:B---3--:R-:W-:Y:S01]  /*75a0*/  FFMA R40, R40, R41, 1 ;  /* 0x3f80000028287423 */ /* 0x008fe20000000029 */
[----:B------:R-:W-:Y:S06]  /*75b0*/  @P2 BRA `(.L_x_174) ;  /* 0x0000000000142947 */ /* 0x000fec0003800000 */
[----:B------:R-:W-:Y:S02]  /*75c0*/  MOV R0, R54 ;  /* 0x0000003600007202 */ /* 0x000fe40000000f00 */
[----:B------:R-:W-:-:S07]  /*75d0*/  MOV R4, 0x75f0 ;  /* 0x000075f000047802 */ /* 0x000fce0000000f00 */
[----:B------:R-:W-:Y:S05]  /*75e0*/  CALL.REL.NOINC `($__internal_0_$__cuda_sm20_rcp_rn_f32_slowpath) ;  /* 0x000000ec00f87944 */ /* 0x000fea0003c00000 */
[----:B------:R-:W-:Y:S01]  /*75f0*/  MOV R41, R0 ;  /* 0x0000000000297202 */ /* 0x000fe20000000f00 */
[----:B------:R-:W-:Y:S06]  /*7600*/  BRA `(.L_x_175) ;  /* 0x0000000000107947 */ /* 0x000fec0003800000 */
.L_x_174:
[----:B------:R-:W1:Y:S02]  /*7610*/  MUFU.RCP R41, R54 ;  /* 0x0000003600297308 */ /* 0x000e640000001000 */
[----:B-1----:R-:W-:-:S04]  /*7620*/  FFMA R0, R54, R41, -1 ;  /* 0xbf80000036007423 */ /* 0x002fc80000000029 */
[----:B------:R-:W-:-:S04]  /*7630*/  FADD.FTZ R0, -R0, -RZ ;  /* 0x800000ff00007221 */ /* 0x000fc80000010100 */
[----:B------:R-:W-:-:S07]  /*7640*/  FFMA R41, R41, R0, R41 ;  /* 0x0000000029297223 */ /* 0x000fce0000000029 */
.L_x_175:
[----:B------:R-:W-:Y:S05]  /*7650*/  BSYNC B1 ;  /* 0x0000000000017941 */ /* 0x000fea0003800000 */
.L_x_173:
        /* <DEDUP_REMOVED lines=10> */
.L_x_177:
[----:B------:R-:W1:Y:S02]  /*7700*/  MUFU.RCP R3, R6 ;  /* 0x0000000600037308 */ /* 0x000e640000001000 */
[----:B-1----:R-:W-:-:S04]  /*7710*/  FFMA R0, R6, R3, -1 ;  /* 0xbf80000006007423 */ /* 0x002fc80000000003 */
[----:B------:R-:W-:-:S04]  /*7720*/  FADD.FTZ R0, -R0, -RZ ;  /* 0x800000ff00007221 */ /* 0x000fc80000010100 */
[----:B------:R-:W-:-:S07]  /*7730*/  FFMA R42, R3, R0, R3 ;  /* 0x00000000032a7223 */ /* 0x000fce0000000003 */
.L_x_178:
[----:B------:R-:W-:Y:S05]  /*7740*/  BSYNC B1 ;  /* 0x0000000000017941 */ /* 0x000fea0003800000 */
.L_x_176:
        /* <DEDUP_REMOVED lines=10> */
.L_x_180:
[----:B------:R-:W1:Y:S02]  /*77f0*/  MUFU.RCP R0, R7 ;  /* 0x0000000700007308 */ /* 0x000e640000001000 */
[----:B-1----:R-:W-:-:S04]  /*7800*/  FFMA R3, R7, R0, -1 ;  /* 0xbf80000007037423 */ /* 0x002fc80000000000 */
[----:B------:R-:W-:-:S04]  /*7810*/  FADD.FTZ R3, -R3, -RZ ;  /* 0x800000ff03037221 */ /* 0x000fc80000010100 */
[----:B------:R-:W-:-:S07]  /*7820*/  FFMA R43, R0, R3, R0 ;  /* 0x00000003002b7223 */ /* 0x000fce0000000000 */
.L_x_181:
[----:B------:R-:W-:Y:S05]  /*7830*/  BSYNC B1 ;  /* 0x0000000000017941 */ /* 0x000fea0003800000 */
.L_x_179:
        /* <DEDUP_REMOVED lines=10> */
.L_x_183:
[----:B------:R-:W1:Y:S02]  /*78e0*/  MUFU.RCP R3, R8 ;  /* 0x0000000800037308 */ /* 0x000e640000001000 */
[----:B-1----:R-:W-:-:S04]  /*78f0*/  FFMA R0, R8, R3, -1 ;  /* 0xbf80000008007423 */ /* 0x002fc80000000003 */
[----:B------:R-:W-:-:S04]  /*7900*/  FADD.FTZ R0, -R0, -RZ ;  /* 0x800000ff00007221 */ /* 0x000fc80000010100 */
[----:B------:R-:W-:-:S07]  /*7910*/  FFMA R6, R3, R0, R3 ;  /* 0x0000000003067223 */ /* 0x000fce0000000003 */
.L_x_184:
[----:B------:R-:W-:Y:S05]  /*7920*/  BSYNC B1 ;  /* 0x0000000000017941 */ /* 0x000fea0003800000 */
.L_x_182:
        /* <DEDUP_REMOVED lines=10> */
.L_x_186:
[----:B------:R-:W1:Y:S02]  /*79d0*/  MUFU.RCP R0, R9 ;  /* 0x0000000900007308 */ /* 0x000e640000001000 */
[----:B-1----:R-:W-:-:S04]  /*79e0*/  FFMA R3, R9, R0, -1 ;  /* 0xbf80000009037423 */ /* 0x002fc80000000000 */
[----:B------:R-:W-:-:S04]  /*79f0*/  FADD.FTZ R3, -R3, -RZ ;  /* 0x800000ff03037221 */ /* 0x000fc80000010100 */
[----:B------:R-:W-:-:S07]  /*7a00*/  FFMA R7, R0, R3, R0 ;  /* 0x0000000300077223 */ /* 0x000fce0000000000 */
.L_x_187:
[----:B------:R-:W-:Y:S05]  /*7a10*/  BSYNC B1 ;  /* 0x0000000000017941 */ /* 0x000fea0003800000 */
.L_x_185:
        /* <DEDUP_REMOVED lines=10> */
.L_x_189:
[----:B------:R-:W1:Y:S02]  /*7ac0*/  MUFU.RCP R3, R10 ;  /* 0x0000000a00037308 */ /* 0x000e640000001000 */
[----:B-1----:R-:W-:-:S04]  /*7ad0*/  FFMA R0, R10, R3, -1 ;  /* 0xbf8000000a007423 */ /* 0x002fc80000000003 */
[----:B------:R-:W-:-:S04]  /*7ae0*/  FADD.FTZ R0, -R0, -RZ ;  /* 0x800000ff00007221 */ /* 0x000fc80000010100 */
[----:B------:R-:W-:-:S07]  /*7af0*/  FFMA R8, R3, R0, R3 ;  /* 0x0000000003087223 */ /* 0x000fce0000000003 */
.L_x_190:
[----:B------:R-:W-:Y:S05]  /*7b00*/  BSYNC B1 ;  /* 0x0000000000017941 */ /* 0x000fea0003800000 */
.L_x_188:
        /* <DEDUP_REMOVED lines=10> */
.L_x_192:
[----:B------:R-:W1:Y:S02]  /*7bb0*/  MUFU.RCP R0, R11 ;  /* 0x0000000b00007308 */ /* 0x000e640000001000 */
[----:B-1----:R-:W-:-:S04]  /*7bc0*/  FFMA R3, R11, R0, -1 ;  /* 0xbf8000000b037423 */ /* 0x002fc80000000000 */
[----:B------:R-:W-:-:S04]  /*7bd0*/  FADD.FTZ R3, -R3, -RZ ;  /* 0x800000ff03037221 */ /* 0x000fc80000010100 */
[----:B------:R-:W-:-:S07]  /*7be0*/  FFMA R9, R0, R3, R0 ;  /* 0x0000000300097223 */ /* 0x000fce0000000000 */
.L_x_193:
[----:B------:R-:W-:Y:S05]  /*7bf0*/  BSYNC B1 ;  /* 0x0000000000017941 */ /* 0x000fea0003800000 */
.L_x_191:
        /* <DEDUP_REMOVED lines=10> */
.L_x_195:
[----:B------:R-:W1:Y:S02]  /*7ca0*/  MUFU.RCP R3, R30 ;  /* 0x0000001e00037308 */ /* 0x000e640000001000 */
[----:B-1----:R-:W-:-:S04]  /*7cb0*/  FFMA R0, R30, R3, -1 ;  /* 0xbf8000001e007423 */ /* 0x002fc80000000003 */
[----:B------:R-:W-:-:S04]  /*7cc0*/  FADD.FTZ R0, -R0, -RZ ;  /* 0x800000ff00007221 */ /* 0x000fc80000010100 */
[----:B------:R-:W-:-:S07]  /*7cd0*/  FFMA R10, R3, R0, R3 ;  /* 0x00000000030a7223 */ /* 0x000fce0000000003 */
.L_x_196:
[----:B------:R-:W-:Y:S05]  /*7ce0*/  BSYNC B1 ;  /* 0x0000000000017941 */ /* 0x000fea0003800000 */
.L_x_194:
        /* <DEDUP_REMOVED lines=10> */
.L_x_198:
[----:B------:R-:W1:Y:S02]  /*7d90*/  MUFU.RCP R11, R32 ;  /* 0x00000020000b7308 */ /* 0x000e640000001000 */
[----:B-1----:R-:W-:-:S04]  /*7da0*/  FFMA R0, R32, R11, -1 ;  /* 0xbf80000020007423 */ /* 0x002fc8000000000b */
[----:B------:R-:W-:-:S04]  /*7db0*/  FADD.FTZ R0, -R0, -RZ ;  /* 0x800000ff00007221 */ /* 0x000fc80000010100 */
[----:B------:R-:W-:-:S07]  /*7dc0*/  FFMA R11, R11, R0, R11 ;  /* 0x000000000b0b7223 */ /* 0x000fce000000000b */
.L_x_199:
[----:B------:R-:W-:Y:S05]  /*7dd0*/  BSYNC B1 ;  /* 0x0000000000017941 */ /* 0x000fea0003800000 */
.L_x_197:
        /* <DEDUP_REMOVED lines=10> */
.L_x_201:
[----:B------:R-:W1:Y:S02]  /*7e80*/  MUFU.RCP R3, R34 ;  /* 0x0000002200037308 */ /* 0x000e640000001000 */
[----:B-1----:R-:W-:-:S04]  /*7e90*/  FFMA R0, R34, R3, -1 ;  /* 0xbf80000022007423 */ /* 0x002fc80000000003 */
[----:B------:R-:W-:-:S04]  /*7ea0*/  FADD.FTZ R0, -R0, -RZ ;  /* 0x800000ff00007221 */ /* 0x000fc80000010100 */
[----:B------:R-:W-:-:S07]  /*7eb0*/  FFMA R30, R3, R0, R3 ;  /* 0x00000000031e7223 */ /* 0x000fce0000000003 */
.L_x_202:
[----:B------:R-:W-:Y:S05]  /*7ec0*/  BSYNC B1 ;  /* 0x0000000000017941 */ /* 0x000fea0003800000 */
.L_x_200:
        /* <DEDUP_REMOVED lines=10> */
.L_x_204:
[----:B------:R-:W1:Y:S02]  /*7f70*/  MUFU.RCP R0, R35 ;  /* 0x0000002300007308 */ /* 0x000e640000001000 */
[----:B-1----:R-:W-:-:S04]  /*7f80*/  FFMA R3, R35, R0, -1 ;  /* 0xbf80000023037423 */ /* 0x002fc80000000000 */
[----:B------:R-:W-:-:S04]  /*7f90*/  FADD.FTZ R3, -R3, -RZ ;  /* 0x800000ff03037221 */ /* 0x000fc80000010100 */
[----:B------:R-:W-:-:S07]  /*7fa0*/  FFMA R45, R0, R3, R0 ;  /* 0x00000003002d7223 */ /* 0x000fce0000000000 */
.L_x_205:
[----:B------:R-:W-:Y:S05]  /*7fb0*/  BSYNC B1 ;  /* 0x0000000000017941 */ /* 0x000fea0003800000 */
.L_x_203:
        /* <DEDUP_REMOVED lines=10> */
.L_x_207:
[----:B------:R-:W1:Y:S02]  /*8060*/  MUFU.RCP R3, R36 ;  /* 0x0000002400037308 */ /* 0x000e640000001000 */
[----:B-1----:R-:W-:-:S04]  /*8070*/  FFMA R0, R36, R3, -1 ;  /* 0xbf80000024007423 */ /* 0x002fc80000000003 */
[----:B------:R-:W-:-:S04]  /*8080*/  FADD.FTZ R0, -R0, -RZ ;  /* 0x800000ff00007221 */ /* 0x000fc80000010100 */
[----:B------:R-:W-:-:S07]  /*8090*/  FFMA R32, R3, R0, R3 ;  /* 0x0000000003207223 */ /* 0x000fce0000000003 */
.L_x_208:
[----:B------:R-:W-:Y:S05]  /*80a0*/  BSYNC B1 ;  /* 0x0000000000017941 */ /* 0x000fea0003800000 */
.L_x_206:
        /* <DEDUP_REMOVED lines=10> */
.L_x_210:
[----:B------:R-:W1:Y:S02]  /*8150*/  MUFU.RCP R0, R37 ;  /* 0x0000002500007308 */ /* 0x000e640000001000 */
[----:B-1----:R-:W-:-:S04]  /*8160*/  FFMA R3, R37, R0, -1 ;  /* 0xbf80000025037423 */ /* 0x002fc80000000000 */
[----:B------:R-:W-:-:S04]  /*8170*/  FADD.FTZ R3, -R3, -RZ ;  /* 0x800000ff03037221 */ /* 0x000fc80000010100 */
[----:B------:R-:W-:-:S07]  /*8180*/  FFMA R35, R0, R3, R0 ;  /* 0x0000000300237223 */ /* 0x000fce0000000000 */
.L_x_211:
[----:B------:R-:W-:Y:S05]  /*8190*/  BSYNC B1 ;  /* 0x0000000000017941 */ /* 0x000fea0003800000 */
.L_x_209:
        /* <DEDUP_REMOVED lines=10> */
.L_x_213:
[----:B------:R-:W1:Y:S02]  /*8240*/  MUFU.RCP R3, R38 ;  /* 0x0000002600037308 */ /* 0x000e640000001000 */
[----:B-1----:R-:W-:-:S04]  /*8250*/  FFMA R0, R38, R3, -1 ;  /* 0xbf80000026007423 */ /* 0x002fc80000000003 */
[----:B------:R-:W-:-:S04]  /*8260*/  FADD.FTZ R0, -R0, -RZ ;  /* 0x800000ff00007221 */ /* 0x000fc80000010100 */
[----:B------:R-:W-:-:S07]  /*8270*/  FFMA R34, R3, R0, R3 ;  /* 0x0000000003227223 */ /* 0x000fce0000000003 */
.L_x_214:
[----:B------:R-:W-:Y:S05]  /*8280*/  BSYNC B1 ;  /* 0x0000000000017941 */ /* 0x000fea0003800000 */
.L_x_212:
        /* <DEDUP_REMOVED lines=10> */
.L_x_216:
[----:B------:R-:W1:Y:S02]  /*8330*/  MUFU.RCP R0, R39 ;  /* 0x0000002700007308 */ /* 0x000e640000001000 */
[----:B-1----:R-:W-:-:S04]  /*8340*/  FFMA R3, R39, R0, -1 ;  /* 0xbf80000027037423 */ /* 0x002fc80000000000 */
[----:B------:R-:W-:-:S04]  /*8350*/  FADD.FTZ R3, -R3, -RZ ;  /* 0x800000ff03037221 */ /* 0x000fc80000010100 */
[----:B------:R-:W-:-:S07]  /*8360*/  FFMA R37, R0, R3, R0 ;  /* 0x0000000300257223 */ /* 0x000fce0000000000 */
.L_x_217:
[----:B------:R-:W-:Y:S05]  /*8370*/  BSYNC B1 ;  /* 0x0000000000017941 */ /* 0x000fea0003800000 */
.L_x_215:
        /* <DEDUP_REMOVED lines=8> */
[----:B------:R-:W-:Y:S05]  /*8400*/  BRA `(.L_x_220) ;  /* 0x0000000000107947 */ /* 0x000fea0003800000 */
.L_x_219:
[----:B------:R-:W1:Y:S02]  /*8410*/  MUFU.RCP R3, R40 ;  /* 0x0000002800037308 */ /* 0x000e640000001000 */
[----:B-1----:R-:W-:-:S04]  /*8420*/  FFMA R0, R40, R3, -1 ;  /* 0xbf80000028007423 */ /* 0x002fc80000000003 */
[----:B------:R-:W-:-:S04]  /*8430*/  FADD.FTZ R0, -R0, -RZ ;  /* 0x800000ff00007221 */ /* 0x000fc80000010100 */
[----:B------:R-:W-:-:S07]  /*8440*/  FFMA R0, R3, R0, R3 ;  /* 0x0000000003007223 */ /* 0x000fce0000000003 */
.L_x_220:
[----:B------:R-:W-:Y:S05]  /*8450*/  BSYNC B1 ;  /* 0x0000000000017941 */ /* 0x000fea0003800000 */
.L_x_218:
        /* <DEDUP_REMOVED lines=46> */
.L_x_222:
[----:B------:R-:W-:Y:S05]  /*8740*/  BSYNC B0 ;  /* 0x0000000000007941 */ /* 0x000fea0003800000 */
.L_x_221:
[----:B-1----:R-:W-:Y:S01]  /*8750*/  IADD3 R6, R20, 0x4200, RZ ;  /* 0x0000420014067810 */ /* 0x002fe20007ffe0ff */
[----:B------:R-:W-:Y:S03]  /*8760*/  BAR.SYNC.DEFER_BLOCKING 0x1, 0x100 ;  /* 0x0044000000007b1d */ /* 0x000fe60000010000 */
[----:B------:R-:W-:-:S03]  /*8770*/  LEA R6, R155, R6, 0x1 ;  /* 0x000000069b067211 */ /* 0x000fc600078e08ff */
[----:B------:R-:W-:Y:S04]  /*8780*/  BSSY B0, `(.L_x_223) ;  /* 0x0000009000007945 */ /* 0x000fe80003800000 */
[----:B------:R-:W-:Y:S05]  /*8790*/  @P0 BRA `(.L_x_224) ;  /* 0x00000000001c0947 */ /* 0x000fea0003800000 */
[----:B------:R-:W-:-:S13]  /*87a0*/  ISETP.NE.AND P2, PT, R158, 0x3, PT ;  /* 0x000000039e00780c */ /* 0x000fda0003f45270 */
[----:B------:R-:W-:Y:S05]  /*87b0*/  @!P2 BRA `(.L_x_225) ;  /* 0x000000000004a947 */ /* 0x000fea0003800000 */
[----:B------:R-:W-:Y:S01]  /*87c0*/  BPT.TRAP 0x1 ;  /* 0x000000040000795c */ /* 0x000fe20000300000 */
.L_x_225:
[----:B------:R-:W-:-:S04]  /*87d0*/  ULEA UR4, UR36, UR45, 0x3 ;  /* 0x0000002d24047291 */ /* 0x000fc8000f8e183f */
[----:B------:R-:W-:-:S04]  /*87e0*/  UIADD3 UR4, UR4, 0x60, URZ ;  /* 0x0000006004047890 */ /* 0x000fc8000fffe03f */
[----:B------:R-:W-:-:S09]  /*87f0*/  UPRMT UR4, UR50, 0x654, UR4 ;  /* 0x0000065432047896 */ /* 0x000fd20008000004 */
[----:B------:R-:W-:Y:S03]  /*8800*/  SYNCS.ARRIVE.TRANS64.RED.A1T0 RZ, [UR4], RZ ;  /* 0x000000ffffff79a7 */ /* 0x000fe60008100404 */
.L_x_224:
[----:B------:R-:W-:Y:S05]  /*8810*/  BSYNC B0 ;  /* 0x0000000000007941 */ /* 0x000fea0003800000 */
.L_x_223:
[----:B------:R-:W-:Y:S01]  /*8820*/  UIADD3 UR4, UR36, 0x1, URZ ;  /* 0x0000000124047890 */ /* 0x000fe2000fffe03f */
[----:B------:R-:W-:Y:S03]  /*8830*/  BSSY B0, `(.L_x_226) ;  /* 0x0000038000007945 */ /* 0x000fe60003800000 */
[----:B------:R-:W-:-:S04]  /*8840*/  UISETP.NE.AND UP0, UPT, UR4, 0x4, UPT ;  /* 0x000000040400788c */ /* 0x000fc8000bf05270 */
[----:B------:R-:W-:Y:S01]  /*8850*/  USEL UR5, UR4, URZ, UP0 ;  /* 0x0000003f04057287 */ /* 0x000fe20008000000 */
[----:B------:R-:W-:Y:S11]  /*8860*/  @P0 BRA `(.L_x_227) ;  /* 0x0000000000d00947 */ /* 0x000ff60003800000 */
[----:B------:R-:W-:-:S13]  /*8870*/  ISETP.NE.AND P2, PT, R158, 0x3, PT ;  /* 0x000000039e00780c */ /* 0x000fda0003f45270 */
[----:B------:R-:W-:Y:S05]  /*8880*/  @!P2 BRA `(.L_x_228) ;  /* 0x000000000004a947 */ /* 0x000fea0003800000 */
[----:B------:R-:W-:Y:S01]  /*8890*/  BPT.TRAP 0x1 ;  /* 0x000000040000795c */ /* 0x000fe20000300000 */
.L_x_228:
[----:B------:R-:W-:Y:S01]  /*88a0*/  LEA R3, R12, UR45, 0x3 ;  /* 0x0000002d0c037c11 */ /* 0x000fe2000f8e18ff */
[----:B------:R-:W-:Y:S01]  /*88b0*/  BSSY B1, `(.L_x_229) ;  /* 0x0000007000017945 */ /* 0x000fe20003800000 */
[----:B------:R-:W-:Y:S02]  /*88c0*/  SHF.L.U32 R0, R28, 0x1f, RZ ;  /* 0x0000001f1c007819 */ /* 0x000fe400000006ff */
[----:B------:R-:W-:Y:S02]  /*88d0*/  IADD3 R5, R12, 0x1, RZ ;  /* 0x000000010c057810 */ /* 0x000fe40007ffe0ff */
[----:B------:R-:W1:Y:S02]  /*88e0*/  SYNCS.PHASECHK.TRANS64.TRYWAIT P2, [R3+URZ+0x40], R0 ;  /* 0x00004000030075a7 */ /* 0x000e64000804017f */
[----:B------:R-:W-:-:S04]  /*88f0*/  ISETP.NE.AND P3, PT, R5, 0x4, PT ;  /* 0x000000040500780c */ /* 0x000fc80003f65270 */
[----:B------:R-:W-:Y:S01]  /*8900*/  SEL R7, RZ, 0x1, P3 ;  /* 0x00000001ff077807 */ /* 0x000fe20001800000 */
[----:B-1----:R-:W-:Y:S08]  /*8910*/  @!P2 BRA `(.L_x_230) ;  /* 0x000000d40024a947 */ /* 0x002ff00003800000 */
.L_x_623:
[----:B------:R-:W-:Y:S05]  /*8920*/  BSYNC B1 ;  /* 0x0000000000017941 */ /* 0x000fea0003800000 */
.L_x_229:
[----:B------:R-:W-:Y:S05]  /*8930*/  @P1 BRA `(.L_x_231) ;  /* 0x0000000000941947 */ /* 0x000fea0003800000 */
[----:B------:R-:W-:Y:S01]  /*8940*/  LEA R40, R12, R33, 0xd ;  /* 0x000000210c287211 */ /* 0x000fe200078e68ff */
[----:B------:R-:W-:Y:S05]  /*8950*/  WARPSYNC.ALL ;  /* 0x0000000000007948 */ /* 0x000fea0003800000 */
[----:B------:R-:W-:Y:S01]  /*8960*/  LEA R9, R155, R40, 0x1 ;  /* 0x000000289b097211 */ /* 0x000fe200078e08ff */
[----:B------:R-:W1:Y:S05]  /*8970*/  LDSM.16.M88.4 R12, [R40] ;  /* 0x00000000280c783b */ /* 0x000e6a0000000200 */
[----:B------:R-:W2:Y:S01]  /*8980*/  LDSM.16.M88.4 R8, [R9] ;  /* 0x000000000908783b */ /* 0x000ea20000000200 */
[C---:B-1----:R-:W-:Y:S01]  /*8990*/  IMAD.U32 R0, R12.reuse, 0x10000, RZ ;  /* 0x000100000c007824 */ /* 0x042fe200078e00ff */
[----:B------:R-:W-:-:S02]  /*89a0*/  LOP3.LUT R12, R12, 0xffff0000, RZ, 0xc0, !PT ;  /* 0xffff00000c0c7812 */ /* 0x000fc400078ec0ff */
[----:B------:R-:W-:Y:S02]  /*89b0*/  SHF.L.U32 R4, R13, 0x10, RZ ;  /* 0x000000100d047819 */ /* 0x000fe400000006ff */
[----:B--2---:R-:W-:Y:S01]  /*89c0*/  SHF.L.U32 R40, R8, 0x10, RZ ;  /* 0x0000001008287819 */ /* 0x004fe200000006ff */
[----:B------:R-:W-:Y:S01]  /*89d0*/  IMAD.U32 R48, R11, 0x10000, RZ ;  /* 0x000100000b307824 */ /* 0x000fe200078e00ff */
[----:B------:R-:W-:Y:S02]  /*89e0*/  SHF.L.U32 R46, R10, 0x10, RZ ;  /* 0x000000100a2e7819 */ /* 0x000fe400000006ff */
[----:B------:R-:W-:Y:S01]  /*89f0*/  LOP3.LUT R30, R13, 0xffff0000, RZ, 0xc0, !PT ;  /* 0xffff00000d1e7812 */ /* 0x000fe200078ec0ff */
[C---:B------:R-:W-:Y:S01]  /*8a00*/  FMUL R13, R157.reuse, R0 ;  /* 0x000000009d0d7220 */ /* 0x040fe20000400000 */
        /* <DEDUP_REMOVED lines=16> */
[----:B------:R-:W-:Y:S01]  /*8b10*/  LOP3.LUT R50, R11, 0xffff0000, RZ, 0xc0, !PT ;  /* 0xffff00000b327812 */ /* 0x000fe200078ec0ff */
[C---:B------:R-:W-:Y:S01]  /*8b20*/  FMUL R165, R157.reuse, R8 ;  /* 0x000000089da57220 */ /* 0x040fe20000400000 */
[C---:B------:R-:W-:Y:S01]  /*8b30*/  FMUL R27, R157.reuse, R42 ;  /* 0x0000002a9d1b7220 */ /* 0x040fe20000400000 */
[C---:B------:R-:W-:Y:S01]  /*8b40*/  FMUL R167, R157.reuse, R44 ;  /* 0x0000002c9da77220 */ /* 0x040fe20000400000 */
[C---:B------:R-:W-:Y:S01]  /*8b50*/  FMUL R29, R157.reuse, R46 ;  /* 0x0000002e9d1d7220 */ /* 0x040fe20000400000 */
[C---:B------:R-:W-:Y:S01]  /*8b60*/  FMUL R169, R157.reuse, R10 ;  /* 0x0000000a9da97220 */ /* 0x040fe20000400000 */
[C---:B------:R-:W-:Y:S01]  /*8b70*/  FMUL R31, R157.reuse, R48 ;  /* 0x000000309d1f7220 */ /* 0x040fe20000400000 */
[----:B------:R-:W-:-:S07]  /*8b80*/  FMUL R171, R157, R50 ;  /* 0x000000329dab7220 */ /* 0x000fce0000400000 */
.L_x_231:
[----:B------:R-:W-:Y:S02]  /*8b90*/  LOP3.LUT R28, R28, R7, RZ, 0x3c, !PT ;  /* 0x000000071c1c7212 */ /* 0x000fe400078e3cff */
[----:B------:R-:W-:-:S07]  /*8ba0*/  SEL R12, R5, RZ, P3 ;  /* 0x000000ff050c7207 */ /* 0x000fce0001800000 */
.L_x_227:
[----:B------:R-:W-:Y:S05]  /*8bb0*/  BSYNC B0 ;  /* 0x0000000000007941 */ /* 0x000fea0003800000 */
.L_x_226:
[----:B------:R-:W-:Y:S01]  /*8bc0*/  MOV R53, 0x3bbb989d ;  /* 0x3bbb989d00357802 */ /* 0x000fe20000000f00 */
[C---:B------:R-:W-:Y:S01]  /*8bd0*/  FFMA R73, R156.reuse, R73, R14 ;  /* 0x000000499c497223 */ /* 0x040fe2000000000e */
[----:B------:R-:W-:Y:S01]  /*8be0*/  MOV R54, 0x437c0000 ;  /* 0x437c000000367802 */ /* 0x000fe20000000f00 */
[C---:B------:R-:W-:Y:S01]  /*8bf0*/  FFMA R74, R156.reuse, R74, R15 ;  /* 0x0000004a9c4a7223 */ /* 0x040fe2000000000f */
[C---:B------:R-:W-:Y:S01]  /*8c00*/  FFMA R76, R156.reuse, R76, R23 ;  /* 0x0000004c9c4c7223 */ /* 0x040fe20000000017 */
[-C--:B------:R-:W-:Y:S01]  /*8c10*/  FFMA.SAT R4, -R73, R53.reuse, 0.5 ;  /* 0x3f00000049047423 */ /* 0x080fe20000002135 */
[----:B------:R-:W-:Y:S01]  /*8c20*/  FFMA R72, R156, R72, R13 ;  /* 0x000000489c487223 */ /* 0x000fe2000000000d */
[-C--:B------:R-:W-:Y:S01]  /*8c30*/  FFMA.SAT R5, -R74, R53.reuse, 0.5 ;  /* 0x3f0000004a057423 */ /* 0x080fe20000002135 */
[----:B------:R-:W-:Y:S01]  /*8c40*/  FFMA.SAT R30, -R76, R53, 0.5 ;  /* 0x3f0000004c1e7423 */ /* 0x000fe20000002135 */
[-C--:B------:R-:W-:Y:S01]  /*8c50*/  FFMA.RM R4, R4, R54.reuse, 12582913 ;  /* 0x4b40000104047423 */ /* 0x080fe20000004036 */
[----:B------:R-:W-:Y:S01]  /*8c60*/  FFMA R75, R156, R75, R21 ;  /* 0x0000004b9c4b7223 */ /* 0x000fe20000000015 */
[----:B-1----:R-:W-:Y:S01]  /*8c70*/  FFMA.SAT R0, -R72, R53, 0.5 ;  /* 0x3f00000048007423 */ /* 0x002fe20000002135 */
[----:B------:R-:W-:Y:S01]  /*8c80*/  FFMA R77, R156, R77, R159 ;  /* 0x0000004d9c4d7223 */ /* 0x000fe2000000009f */
[----:B------:R-:W-:Y:S01]  /*8c90*/  FADD R8, R4, -12583039 ;  /* 0xcb40007f04087421 */ /* 0x000fe20000000000 */
[-C--:B------:R-:W-:Y:S01]  /*8ca0*/  FFMA.RM R7, R5, R54.reuse, 12582913 ;  /* 0x4b40000105077423 */ /* 0x080fe20000004036 */
[----:B------:R-:W-:Y:S01]  /*8cb0*/  FFMA R79, R156, R79, R161 ;  /* 0x0000004f9c4f7223 */ /* 0x000fe200000000a1 */
[-C--:B------:R-:W-:Y:S01]  /*8cc0*/  FFMA.RM R32, R30, R54.reuse, 12582913 ;  /* 0x4b4000011e207423 */ /* 0x080fe20000004036 */
[----:B------:R-:W-:Y:S01]  /*8cd0*/  FFMA R8, -R73, 1.4426950216293334961, -R8 ;  /* 0x3fb8aa3b49087823 */ /* 0x000fe20000000908 */
[-C--:B------:R-:W-:Y:S01]  /*8ce0*/  FFMA.SAT R9, -R75, R53.reuse, 0.5 ;  /* 0x3f0000004b097423 */ /* 0x080fe20000002135 */
[----:B------:R-:W-:Y:S01]  /*8cf0*/  FFMA.RM R0, R0, R54, 12582913 ;  /* 0x4b40000100007423 */ /* 0x000fe20000004036 */
[-C--:B------:R-:W-:Y:S01]  /*8d00*/  FFMA.SAT R34, -R77, R53.reuse, 0.5 ;  /* 0x3f0000004d227423 */ /* 0x080fe20000002135 */
[----:B------:R-:W-:Y:S01]  /*8d10*/  FADD R5, R7, -12583039 ;  /* 0xcb40007f07057421 */ /* 0x000fe20000000000 */
[-C--:B------:R-:W-:Y:S01]  /*8d20*/  FFMA.SAT R38, -R79, R53.reuse, 0.5 ;  /* 0x3f0000004f267423 */ /* 0x080fe20000002135 */
[----:B------:R-:W-:Y:S01]  /*8d30*/  FADD R35, R32, -12583039 ;  /* 0xcb40007f20237421 */ /* 0x000fe20000000000 */
[C---:B------:R-:W-:Y:S01]  /*8d40*/  FFMA R78, R156.reuse, R78, R25 ;  /* 0x0000004e9c4e7223 */ /* 0x040fe20000000019 */
[----:B------:R-:W-:Y:S01]  /*8d50*/  FFMA R8, -R73, 1.925963033500011079e-08, R8 ;  /* 0x32a5706049087823 */ /* 0x000fe20000000108 */
[----:B------:R-:W-:Y:S01]  /*8d60*/  FFMA.RM R11, R9, R54, 12582913 ;  /* 0x4b400001090b7423 */ /* 0x000fe20000004036 */
[----:B------:R-:W-:Y:S01]  /*8d70*/  FFMA R80, R156, R80, R163 ;  /* 0x000000509c507223 */ /* 0x000fe200000000a3 */
[----:B------:R-:W-:Y:S01]  /*8d80*/  FADD R3, R0, -12583039 ;  /* 0xcb40007f00037421 */ /* 0x000fe20000000000 */
[-C--:B------:R-:W-:Y:S01]  /*8d90*/  FFMA.RM R34, R34, R54.reuse, 12582913 ;  /* 0x4b40000122227423 */ /* 0x080fe20000004036 */
[----:B------:R-:W-:Y:S01]  /*8da0*/  FFMA R9, -R74, 1.4426950216293334961, -R5 ;  /* 0x3fb8aa3b4a097823 */ /* 0x000fe20000000905 */
[-C--:B------:R-:W-:Y:S01]  /*8db0*/  FFMA.RM R40, R38, R54.reuse, 12582913 ;  /* 0x4b40000126287423 */ /* 0x080fe20000004036 */
[----:B------:R-:W-:Y:S01]  /*8dc0*/  FFMA R35, -R76, 1.4426950216293334961, -R35 ;  /* 0x3fb8aa3b4c237823 */ /* 0x000fe20000000923 */
[-C--:B------:R-:W-:Y:S01]  /*8dd0*/  FFMA.SAT R36, -R78, R53.reuse, 0.5 ;  /* 0x3f0000004e247423 */ /* 0x080fe20000002135 */
[----:B------:R1:W2:Y:S01]  /*8de0*/  MUFU.EX2 R5, R8 ;  /* 0x0000000800057308 */ /* 0x0002a20000000800 */
[----:B------:R-:W-:Y:S01]  /*8df0*/  FADD R10, R11, -12583039 ;  /* 0xcb40007f0b0a7421 */ /* 0x000fe20000000000 */
[----:B------:R-:W-:Y:S01]  /*8e00*/  FFMA.SAT R41, -R80, R53, 0.5 ;  /* 0x3f00000050297423 */ /* 0x000fe20000002135 */
[----:B------:R-:W-:Y:S01]  /*8e10*/  FFMA R3, -R72, 1.4426950216293334961, -R3 ;  /* 0x3fb8aa3b48037823 */ /* 0x000fe20000000903 */
[----:B------:R-:W-:Y:S01]  /*8e20*/  FFMA R9, -R74, 1.925963033500011079e-08, R9 ;  /* 0x32a570604a097823 */ /* 0x000fe20000000109 */
[----:B------:R-:W-:Y:S01]  /*8e30*/  FADD R38, R40, -12583039 ;  /* 0xcb40007f28267421 */ /* 0x000fe20000000000 */
[----:B------:R-:W-:Y:S01]  /*8e40*/  FFMA R81, R156, R81, R165 ;  /* 0x000000519c517223 */ /* 0x000fe200000000a5 */
[----:B------:R-:W-:Y:S01]  /*8e50*/  FFMA R35, -R76, 1.925963033500011079e-08, R35 ;  /* 0x32a570604c237823 */ /* 0x000fe20000000123 */
[-C--:B------:R-:W-:Y:S01]  /*8e60*/  FFMA.RM R37, R36, R54.reuse, 12582913 ;  /* 0x4b40000124257423 */ /* 0x080fe20000004036 */
[----:B-1----:R-:W-:Y:S01]  /*8e70*/  FADD R8, R34, -12583039 ;  /* 0xcb40007f22087421 */ /* 0x002fe20000000000 */
[----:B------:R-:W-:Y:S01]  /*8e80*/  FFMA.RM R41, R41, R54, 12582913 ;  /* 0x4b40000129297423 */ /* 0x000fe20000004036 */
[----:B------:R-:W-:Y:S01]  /*8e90*/  FFMA R3, -R72, 1.925963033500011079e-08, R3 ;  /* 0x32a5706048037823 */ /* 0x000fe20000000103 */
[----:B------:R-:W-:Y:S01]  /*8ea0*/  FFMA R30, -R75, 1.4426950216293334961, -R10 ;  /* 0x3fb8aa3b4b1e7823 */ /* 0x000fe2000000090a */
[----:B------:R-:W-:Y:S01]  /*8eb0*/  FFMA R36, -R77, 1.4426950216293334961, -R8 ;  /* 0x3fb8aa3b4d247823 */ /* 0x000fe20000000908 */
[----:B------:R1:W-:Y:S01]  /*8ec0*/  MUFU.EX2 R10, R9 ;  /* 0x00000009000a7308 */ /* 0x0003e20000000800 */
[----:B------:R-:W-:Y:S01]  /*8ed0*/  FFMA R42, -R79, 1.4426950216293334961, -R38 ;  /* 0x3fb8aa3b4f2a7823 */ /* 0x000fe20000000926 */
[----:B------:R-:W-:Y:S01]  /*8ee0*/  FFMA.SAT R43, -R81, R53, 0.5 ;  /* 0x3f000000512b7423 */ /* 0x000fe20000002135 */
[C---:B------:R-:W-:Y:S01]  /*8ef0*/  FFMA R83, R156.reuse, R83, R167 ;  /* 0x000000539c537223 */ /* 0x040fe200000000a7 */
[----:B------:R-:W-:Y:S01]  /*8f00*/  FFMA R36, -R77, 1.925963033500011079e-08, R36 ;  /* 0x32a570604d247823 */ /* 0x000fe20000000124 */
[C---:B------:R-:W-:Y:S01]  /*8f10*/  FFMA R84, R156.reuse, R84, R29 ;  /* 0x000000549c547223 */ /* 0x040fe2000000001d */
[----:B------:R-:W-:Y:S01]  /*8f20*/  FFMA R30, -R75, 1.925963033500011079e-08, R30 ;  /* 0x32a570604b1e7823 */ /* 0x000fe2000000011e */
[----:B------:R-:W-:Y:S01]  /*8f30*/  FFMA R42, -R79, 1.925963033500011079e-08, R42 ;  /* 0x32a570604f2a7823 */ /* 0x000fe2000000012a */
[----:B------:R3:W-:Y:S01]  /*8f40*/  MUFU.EX2 R8, R35 ;  /* 0x0000002300087308 */ /* 0x0007e20000000800 */
[----:B-1----:R-:W-:Y:S01]  /*8f50*/  FADD R9, R37, -12583039 ;  /* 0xcb40007f25097421 */ /* 0x002fe20000000000 */
[----:B------:R-:W-:Y:S01]  /*8f60*/  FFMA.RM R44, R43, R54, 12582913 ;  /* 0x4b4000012b2c7423 */ /* 0x000fe20000004036 */
[----:B------:R-:W-:Y:S01]  /*8f70*/  FFMA R82, R156, R82, R27 ;  /* 0x000000529c527223 */ /* 0x000fe2000000001b */
[-C--:B------:R-:W-:Y:S01]  /*8f80*/  FFMA.SAT R47, -R83, R53.reuse, 0.5 ;  /* 0x3f000000532f7423 */ /* 0x080fe20000002135 */
[----:B------:R-:W-:Y:S01]  /*8f90*/  FFMA R39, -R78, 1.4426950216293334961, -R9 ;  /* 0x3fb8aa3b4e277823 */ /* 0x000fe20000000909 */
[-C--:B------:R-:W-:Y:S01]  /*8fa0*/  FFMA.SAT R49, -R84, R53.reuse, 0.5 ;  /* 0x3f00000054317423 */ /* 0x080fe20000002135 */
[----:B------:R-:W-:Y:S01]  /*8fb0*/  FFMA.SAT R45, -R82, R53, 0.5 ;  /* 0x3f000000522d7423 */ /* 0x000fe20000002135 */
[----:B------:R-:W1:Y:S01]  /*8fc0*/  MUFU.EX2 R3, R3 ;  /* 0x0000000300037308 */ /* 0x000e620000000800 */
[----:B---3--:R-:W-:Y:S01]  /*8fd0*/  FADD R35, R41, -12583039 ;  /* 0xcb40007f29237421 */ /* 0x008fe20000000000 */
[----:B------:R-:W-:Y:S01]  /*8fe0*/  FFMA R39, -R78, 1.925963033500011079e-08, R39 ;  /* 0x32a570604e277823 */ /* 0x000fe20000000127 */
[C---:B------:R-:W-:Y:S01]  /*8ff0*/  FFMA R85, R156.reuse, R85, R169 ;  /* 0x000000559c557223 */ /* 0x040fe200000000a9 */
[----:B------:R-:W-:Y:S01]  /*9000*/  FFMA R86, R156, R86, R31 ;  /* 0x000000569c567223 */ /* 0x000fe2000000001f */
[----:B------:R-:W-:Y:S01]  /*9010*/  FFMA R43, -R80, 1.4426950216293334961, -R35 ;  /* 0x3fb8aa3b502b7823 */ /* 0x000fe20000000923 */
[-C--:B------:R-:W-:Y:S01]  /*9020*/  FFMA.RM R50, R49, R54.reuse, 12582913 ;  /* 0x4b40000131327423 */ /* 0x080fe20000004036 */
[----:B------:R-:W-:Y:S01]  /*9030*/  FFMA R87, R156, R87, R171 ;  /* 0x000000579c577223 */ /* 0x000fe200000000ab */
[----:B------:R3:W4:Y:S01]  /*9040*/  MUFU.EX2 R9, R36 ;  /* 0x0000002400097308 */ /* 0x0007220000000800 */
[----:B------:R-:W-:Y:S01]  /*9050*/  FFMA R43, -R80, 1.925963033500011079e-08, R43 ;  /* 0x32a57060502b7823 */ /* 0x000fe2000000012b */
[-C--:B------:R-:W-:Y:S01]  /*9060*/  FFMA.RM R45, R45, R54.reuse, 12582913 ;  /* 0x4b4000012d2d7423 */ /* 0x080fe20000004036 */
[-C--:B------:R-:W-:Y:S01]  /*9070*/  FFMA.SAT R51, -R85, R53.reuse, 0.5 ;  /* 0x3f00000055337423 */ /* 0x080fe20000002135 */
[-C--:B------:R-:W-:Y:S01]  /*9080*/  FFMA.SAT R52, -R86, R53.reuse, 0.5 ;  /* 0x3f00000056347423 */ /* 0x080fe20000002135 */
[----:B------:R-:W-:Y:S01]  /*9090*/  FFMA.SAT R53, -R87, R53, 0.5 ;  /* 0x3f00000057357423 */ /* 0x000fe20000002135 */
[----:B------:R-:W-:Y:S01]  /*90a0*/  SHF.L.U32 R0, R0, 0x17, RZ ;  /* 0x0000001700007819 */ /* 0x000fe200000006ff */
[-C--:B------:R-:W-:Y:S01]  /*90b0*/  FFMA.RM R51, R51, R54.reuse, 12582913 ;  /* 0x4b40000133337423 */ /* 0x080fe20000004036 */
[----:B------:R5:W-:Y:S01]  /*90c0*/  MUFU.EX2 R35, R42 ;  /* 0x0000002a00237308 */ /* 0x000be20000000800 */
[----:B---3--:R-:W-:Y:S01]  /*90d0*/  FADD R36, R44, -12583039 ;  /* 0xcb40007f2c247421 */ /* 0x008fe20000000000 */
[----:B------:R-:W-:Y:S01]  /*90e0*/  SHF.L.U32 R4, R4, 0x17, RZ ;  /* 0x0000001704047819 */ /* 0x000fe200000006ff */
[-C--:B------:R-:W-:Y:S01]  /*90f0*/  FFMA.RM R52, R52, R54.reuse, 12582913 ;  /* 0x4b40000134347423 */ /* 0x080fe20000004036 */
[-C--:B------:R-:W-:Y:S01]  /*9100*/  FFMA.RM R53, R53, R54.reuse, 12582913 ;  /* 0x4b40000135357423 */ /* 0x080fe20000004036 */
[----:B------:R-:W-:Y:S01]  /*9110*/  FFMA R46, -R81, 1.4426950216293334961, -R36 ;  /* 0x3fb8aa3b512e7823 */ /* 0x000fe20000000924 */
[----:B------:R-:W-:Y:S01]  /*9120*/  SHF.L.U32 R7, R7, 0x17, RZ ;  /* 0x0000001707077819 */ /* 0x000fe200000006ff */
[----:B--2---:R-:W-:Y:S01]  /*9130*/  FFMA R55, R4, R5, 1 ;  /* 0x3f80000004377423 */ /* 0x004fe20000000005 */
[----:B------:R-:W2:Y:S01]  /*9140*/  MUFU.EX2 R30, R30 ;  /* 0x0000001e001e7308 */ /* 0x000ea20000000800 */
[----:B-----5:R-:W-:Y:S01]  /*9150*/  FFMA.RM R42, R47, R54, 12582913 ;  /* 0x4b4000012f2a7423 */ /* 0x020fe20000004036 */
[----:B------:R-:W-:Y:S01]  /*9160*/  FFMA R46, -R81, 1.925963033500011079e-08, R46 ;  /* 0x32a57060512e7823 */ /* 0x000fe2000000012e */
[----:B-1----:R-:W-:Y:S01]  /*9170*/  FFMA R54, R0, R3, 1 ;  /* 0x3f80000000367423 */ /* 0x002fe20000000003 */
[----:B------:R-:W-:Y:S01]  /*9180*/  SHF.L.U32 R11, R11, 0x17, RZ ;  /* 0x000000170b0b7819 */ /* 0x000fe200000006ff */
[----:B------:R-:W-:Y:S01]  /*9190*/  FADD R48, R42, -12583039 ;  /* 0xcb40007f2a307421 */ /* 0x000fe20000000000 */
[----:B------:R-:W-:Y:S01]  /*91a0*/  FADD R3, R52, -12583039 ;  /* 0xcb40007f34037421 */ /* 0x000fe20000000000 */
[----:B------:R-:W-:Y:S01]  /*91b0*/  SHF.L.U32 R34, R34, 0x17, RZ ;  /* 0x0000001722227819 */ /* 0x000fe200000006ff */
[----:B------:R1:W3:Y:S01]  /*91c0*/  MUFU.EX2 R38, R39 ;  /* 0x0000002700267308 */ /* 0x0002e20000000800 */
[----:B------:R-:W-:Y:S01]  /*91d0*/  FFMA R48, -R83, 1.4426950216293334961, -R48 ;  /* 0x3fb8aa3b53307823 */ /* 0x000fe20000000930 */
[----:B------:R-:W-:Y:S01]  /*91e0*/  FADD R4, R53, -12583039 ;  /* 0xcb40007f35047421 */ /* 0x000fe20000000000 */
[----:B------:R-:W-:Y:S01]  /*91f0*/  SHF.L.U32 R37, R37, 0x17, RZ ;  /* 0x0000001725257819 */ /* 0x000fe200000006ff */
[C---:B------:R-:W-:Y:S01]  /*9200*/  FFMA R5, -R86.reuse, 1.4426950216293334961, -R3 ;  /* 0x3fb8aa3b56057823 */ /* 0x040fe20000000903 */
[----:B------:R-:W-:Y:S01]  /*9210*/  FFMA R48, -R83, 1.925963033500011079e-08, R48 ;  /* 0x32a5706053307823 */ /* 0x000fe20000000130 */
[----:B------:R-:W-:Y:S02]  /*9220*/  BSSY B1, `(.L_x_232) ;  /* 0x000003a000017945 */ /* 0x000fe40003800000 */
[----:B------:R5:W3:Y:S01]  /*9230*/  MUFU.EX2 R36, R43 ;  /* 0x0000002b00247308 */ /* 0x000ae20000000800 */
[----:B-1----:R-:W-:Y:S01]  /*9240*/  FADD R39, R45, -12583039 ;  /* 0xcb40007f2d277421 */ /* 0x002fe20000000000 */
[----:B------:R-:W-:-:S03]  /*9250*/  FFMA R5, -R86, 1.925963033500011079e-08, R5 ;  /* 0x32a5706056057823 */ /* 0x000fc60000000105 */
[----:B------:R-:W-:-:S03]  /*9260*/  FFMA R47, -R82, 1.4426950216293334961, -R39 ;  /* 0x3fb8aa3b522f7823 */ /* 0x000fc60000000927 */
[----:B------:R1:W3:Y:S01]  /*9270*/  MUFU.EX2 R39, R46 ;  /* 0x0000002e00277308 */ /* 0x0002e20000000800 */
[----:B-----5:R-:W-:Y:S01]  /*9280*/  FADD R43, R50, -12583039 ;  /* 0xcb40007f322b7421 */ /* 0x020fe20000000000 */
[----:B------:R-:W-:-:S03]  /*9290*/  FFMA R47, -R82, 1.925963033500011079e-08, R47 ;  /* 0x32a57060522f7823 */ /* 0x000fc6000000012f */
[----:B------:R-:W-:-:S03]  /*92a0*/  FFMA R43, -R84, 1.4426950216293334961, -R43 ;  /* 0x3fb8aa3b542b7823 */ /* 0x000fc6000000092b */
[----:B------:R5:W3:Y:S01]  /*92b0*/  MUFU.EX2 R49, R48 ;  /* 0x0000003000317308 */ /* 0x000ae20000000800 */
[----:B------:R-:W-:Y:S01]  /*92c0*/  FFMA R0, -R84, 1.925963033500011079e-08, R43 ;  /* 0x32a5706054007823 */ /* 0x000fe2000000012b */
[----:B-1----:R-:W-:Y:S01]  /*92d0*/  FADD R46, R51, -12583039 ;  /* 0xcb40007f332e7421 */ /* 0x002fe20000000000 */
[----:B------:R-:W-:Y:S02]  /*92e0*/  IMAD.SHL.U32 R43, R32, 0x800000, RZ ;  /* 0x00800000202b7824 */ /* 0x000fe400078e00ff */
[----:B------:R-:W-:Y:S02]  /*92f0*/  IMAD.SHL.U32 R32, R45, 0x800000, RZ ;  /* 0x008000002d207824 */ /* 0x000fe400078e00ff */
[----:B------:R-:W-:Y:S01]  /*9300*/  FFMA R46, -R85, 1.4426950216293334961, -R46 ;  /* 0x3fb8aa3b552e7823 */ /* 0x000fe2000000092e */
[----:B------:R-:W-:Y:S01]  /*9310*/  FFMA R43, R43, R8, 1 ;  /* 0x3f8000002b2b7423 */ /* 0x000fe20000000008 */
[----:B----4-:R-:W-:Y:S01]  /*9320*/  FFMA R8, R34, R9, 1 ;  /* 0x3f80000022087423 */ /* 0x010fe20000000009 */
[----:B-----5:R-:W-:Y:S01]  /*9330*/  FFMA R48, R7, R10, 1 ;  /* 0x3f80000007307423 */ /* 0x020fe2000000000a */
[----:B--2---:R-:W-:Y:S01]  /*9340*/  FFMA R7, R11, R30, 1 ;  /* 0x3f8000000b077423 */ /* 0x004fe2000000001e */
[----:B------:R-:W-:Y:S01]  /*9350*/  FFMA R30, -R87, 1.4426950216293334961, -R4 ;  /* 0x3fb8aa3b571e7823 */ /* 0x000fe20000000904 */
[----:B------:R-:W-:Y:S01]  /*9360*/  IADD3 R34, R54, 0x1800000, RZ ;  /* 0x0180000036227810 */ /* 0x000fe20007ffe0ff */
[----:B---3--:R-:W-:Y:S01]  /*9370*/  FFMA R9, R37, R38, 1 ;  /* 0x3f80000025097423 */ /* 0x008fe20000000026 */
[----:B------:R-:W-:Y:S01]  /*9380*/  FFMA R46, -R85, 1.925963033500011079e-08, R46 ;  /* 0x32a57060552e7823 */ /* 0x000fe2000000012e */
[----:B------:R-:W-:Y:S01]  /*9390*/  FFMA R37, -R87, 1.925963033500011079e-08, R30 ;  /* 0x32a5706057257823 */ /* 0x000fe2000000011e */
[----:B------:R-:W-:Y:S01]  /*93a0*/  LOP3.LUT R34, R34, 0x7f800000, RZ, 0xc0, !PT ;  /* 0x7f80000022227812 */ /* 0x000fe200078ec0ff */
[----:B------:R-:W1:Y:S01]  /*93b0*/  MUFU.EX2 R47, R47 ;  /* 0x0000002f002f7308 */ /* 0x000e620000000800 */
[----:B------:R-:W-:-:S02]  /*93c0*/  SHF.L.U32 R11, R41, 0x17, RZ ;  /* 0x00000017290b7819 */ /* 0x000fc400000006ff */
[----:B------:R-:W-:Y:S02]  /*93d0*/  ISETP.GT.U32.AND P2, PT, R34, 0x1ffffff, PT ;  /* 0x01ffffff2200780c */ /* 0x000fe40003f44070 */
[----:B------:R-:W-:Y:S01]  /*93e0*/  SHF.L.U32 R10, R40, 0x17, RZ ;  /* 0x00000017280a7819 */ /* 0x000fe200000006ff */
[----:B------:R-:W-:Y:S01]  /*93f0*/  FFMA R11, R11, R36, 1 ;  /* 0x3f8000000b0b7423 */ /* 0x000fe20000000024 */
[----:B------:R-:W-:Y:S01]  /*9400*/  SHF.L.U32 R30, R44, 0x17, RZ ;  /* 0x000000172c1e7819 */ /* 0x000fe200000006ff */
[----:B------:R-:W2:Y:S01]  /*9410*/  MUFU.EX2 R0, R0 ;  /* 0x0000000000007308 */ /* 0x000ea20000000800 */
[----:B------:R-:W-:Y:S01]  /*9420*/  SHF.L.U32 R34, R42, 0x17, RZ ;  /* 0x000000172a227819 */ /* 0x000fe200000006ff */
[----:B------:R-:W-:Y:S01]  /*9430*/  FFMA R10, R10, R35, 1 ;  /* 0x3f8000000a0a7423 */ /* 0x000fe20000000023 */
[----:B------:R-:W-:Y:S01]  /*9440*/  SHF.L.U32 R35, R50, 0x17, RZ ;  /* 0x0000001732237819 */ /* 0x000fe200000006ff */
[----:B------:R-:W-:Y:S01]  /*9450*/  FFMA R30, R30, R39, 1 ;  /* 0x3f8000001e1e7423 */ /* 0x000fe20000000027 */
[----:B------:R-:W-:Y:S01]  /*9460*/  SHF.L.U32 R36, R51, 0x17, RZ ;  /* 0x0000001733247819 */ /* 0x000fe200000006ff */
[----:B------:R-:W-:Y:S01]  /*9470*/  FFMA R34, R34, R49, 1 ;  /* 0x3f80000022227423 */ /* 0x000fe20000000031 */
[----:B------:R-:W-:Y:S01]  /*9480*/  SHF.L.U32 R38, R53, 0x17, RZ ;  /* 0x0000001735267819 */ /* 0x000fe200000006ff */
[----:B------:R-:W3:Y:S01]  /*9490*/  MUFU.EX2 R3, R46 ;  /* 0x0000002e00037308 */ /* 0x000ee20000000800 */
[----:B-1----:R-:W-:-:S07]  /*94a0*/  FFMA R32, R32, R47, 1 ;  /* 0x3f80000020207423 */ /* 0x002fce000000002f */
[----:B------:R-:W1:Y:S01]  /*94b0*/  MUFU.EX2 R4, R5 ;  /* 0x0000000500047308 */ /* 0x000e620000000800 */
[----:B--2---:R-:W-:-:S07]  /*94c0*/  FFMA R35, R35, R0, 1 ;  /* 0x3f80000023237423 */ /* 0x004fce0000000000 */
[----:B------:R2:W4:Y:S01]  /*94d0*/  MUFU.EX2 R41, R37 ;  /* 0x0000002500297308 */ /* 0x0005220000000800 */
[----:B---3--:R-:W-:Y:S01]  /*94e0*/  FFMA R36, R36, R3, 1 ;  /* 0x3f80000024247423 */ /* 0x008fe20000000003 */
[----:B--2---:R-:W-:-:S05]  /*94f0*/  SHF.L.U32 R37, R52, 0x17, RZ ;  /* 0x0000001734257819 */ /* 0x004fca00000006ff */
[----:B-1----:R-:W-:Y:S01]  /*9500*/  FFMA R37, R37, R4, 1 ;  /* 0x3f80000025257423 */ /* 0x002fe20000000004 */
[----:B----4-:R-:W-:Y:S01]  /*9510*/  FFMA R38, R38, R41, 1 ;  /* 0x3f80000026267423 */ /* 0x010fe20000000029 */
[----:B------:R-:W-:Y:S06]  /*9520*/  @P2 BRA `(.L_x_233) ;  /* 0x0000000000142947 */ /* 0x000fec0003800000 */
[----:B------:R-:W-:Y:S02]  /*9530*/  MOV R0, R54 ;  /* 0x0000003600007202 */ /* 0x000fe40000000f00 */
[----:B------:R-:W-:-:S07]  /*9540*/  MOV R4, 0x9560 ;  /* 0x0000956000047802 */ /* 0x000fce0000000f00 */
[----:B------:R-:W-:Y:S05]  /*9550*/  CALL.REL.NOINC `($__internal_0_$__cuda_sm20_rcp_rn_f32_slowpath) ;  /* 0x000000d0001c7944 */ /* 0x000fea0003c00000 */
[----:B------:R-:W-:Y:S01]  /*9560*/  IMAD.MOV.U32 R39, RZ, RZ, R0 ;  /* 0x000000ffff277224 */ /* 0x000fe200078e0000 */
[----:B------:R-:W-:Y:S06]  /*9570*/  BRA `(.L_x_234) ;  /* 0x0000000000107947 */ /* 0x000fec0003800000 */
.L_x_233:
[----:B------:R-:W1:Y:S02]  /*9580*/  MUFU.RCP R39, R54 ;  /* 0x0000003600277308 */ /* 0x000e640000001000 */
[----:B-1----:R-:W-:-:S04]  /*9590*/  FFMA R0, R54, R39, -1 ;  /* 0xbf80000036007423 */ /* 0x002fc80000000027 */
[----:B------:R-:W-:-:S04]  /*95a0*/  FADD.FTZ R0, -R0, -RZ ;  /* 0x800000ff00007221 */ /* 0x000fc80000010100 */
[----:B------:R-:W-:-:S07]  /*95b0*/  FFMA R39, R39, R0, R39 ;  /* 0x0000000027277223 */ /* 0x000fce0000000027 */
.L_x_234:
[----:B------:R-:W-:Y:S05]  /*95c0*/  BSYNC B1 ;  /* 0x0000000000017941 */ /* 0x000fea0003800000 */
.L_x_232:
        /* <DEDUP_REMOVED lines=10> */
.L_x_236:
[----:B------:R-:W1:Y:S02]  /*9670*/  MUFU.RCP R40, R55 ;  /* 0x0000003700287308 */ /* 0x000e640000001000 */
[----:B-1----:R-:W-:-:S04]  /*9680*/  FFMA R0, R55, R40, -1 ;  /* 0xbf80000037007423 */ /* 0x002fc80000000028 */
[----:B------:R-:W-:-:S04]  /*9690*/  FADD.FTZ R3, -R0, -RZ ;  /* 0x800000ff00037221 */ /* 0x000fc80000010100 */
[----:B------:R-:W-:-:S07]  /*96a0*/  FFMA R40, R40, R3, R40 ;  /* 0x0000000328287223 */ /* 0x000fce0000000028 */
.L_x_237:
[----:B------:R-:W-:Y:S05]  /*96b0*/  BSYNC B1 ;  /* 0x0000000000017941 */ /* 0x000fea0003800000 */
.L_x_235:
        /* <DEDUP_REMOVED lines=10> */
.L_x_239:
[----:B------:R-:W1:Y:S02]  /*9760*/  MUFU.RCP R41, R48 ;  /* 0x0000003000297308 */ /* 0x000e640000001000 */
[----:B-1----:R-:W-:-:S04]  /*9770*/  FFMA R0, R48, R41, -1 ;  /* 0xbf80000030007423 */ /* 0x002fc80000000029 */
[----:B------:R-:W-:-:S04]  /*9780*/  FADD.FTZ R0, -R0, -RZ ;  /* 0x800000ff00007221 */ /* 0x000fc80000010100 */
[----:B------:R-:W-:-:S07]  /*9790*/  FFMA R41, R41, R0, R41 ;  /* 0x0000000029297223 */ /* 0x000fce0000000029 */
.L_x_240:
[----:B------:R-:W-:Y:S05]  /*97a0*/  BSYNC B1 ;  /* 0x0000000000017941 */ /* 0x000fea0003800000 */
.L_x_238:
        /* <DEDUP_REMOVED lines=10> */
.L_x_242:
[----:B------:R-:W1:Y:S02]  /*9850*/  MUFU.RCP R42, R7 ;  /* 0x00000007002a7308 */ /* 0x000e640000001000 */
[----:B-1----:R-:W-:-:S04]  /*9860*/  FFMA R0, R7, R42, -1 ;  /* 0xbf80000007007423 */ /* 0x002fc8000000002a */
[----:B------:R-:W-:-:S04]  /*9870*/  FADD.FTZ R3, -R0, -RZ ;  /* 0x800000ff00037221 */ /* 0x000fc80000010100 */
[----:B------:R-:W-:-:S07]  /*9880*/  FFMA R42, R42, R3, R42 ;  /* 0x000000032a2a7223 */ /* 0x000fce000000002a */
.L_x_243:
[----:B------:R-:W-:Y:S05]  /*9890*/  BSYNC B1 ;  /* 0x0000000000017941 */ /* 0x000fea0003800000 */
.L_x_241:
        /* <DEDUP_REMOVED lines=10> */
.L_x_245:
[----:B------:R-:W1:Y:S02]  /*9940*/  MUFU.RCP R0, R43 ;  /* 0x0000002b00007308 */ /* 0x000e640000001000 */
[----:B-1----:R-:W-:-:S04]  /*9950*/  FFMA R3, R43, R0, -1 ;  /* 0xbf8000002b037423 */ /* 0x002fc80000000000 */
[----:B------:R-:W-:-:S04]  /*9960*/  FADD.FTZ R3, -R3, -RZ ;  /* 0x800000ff03037221 */ /* 0x000fc80000010100 */
[----:B------:R-:W-:-:S07]  /*9970*/  FFMA R7, R0, R3, R0 ;  /* 0x0000000300077223 */ /* 0x000fce0000000000 */
.L_x_246:
[----:B------:R-:W-:Y:S05]  /*9980*/  BSYNC B1 ;  /* 0x0000000000017941 */ /* 0x000fea0003800000 */
.L_x_244:
        /* <DEDUP_REMOVED lines=10> */
.L_x_248:
[----:B------:R-:W1:Y:S02]  /*9a30*/  MUFU.RCP R3, R8 ;  /* 0x0000000800037308 */ /* 0x000e640000001000 */
[----:B-1----:R-:W-:-:S04]  /*9a40*/  FFMA R0, R8, R3, -1 ;  /* 0xbf80000008007423 */ /* 0x002fc80000000003 */
[----:B------:R-:W-:-:S04]  /*9a50*/  FADD.FTZ R0, -R0, -RZ ;  /* 0x800000ff00007221 */ /* 0x000fc80000010100 */
[----:B------:R-:W-:-:S07]  /*9a60*/  FFMA R44, R3, R0, R3 ;  /* 0x00000000032c7223 */ /* 0x000fce0000000003 */
.L_x_249:
[----:B------:R-:W-:Y:S05]  /*9a70*/  BSYNC B1 ;  /* 0x0000000000017941 */ /* 0x000fea0003800000 */
.L_x_247:
        /* <DEDUP_REMOVED lines=10> */
.L_x_251:
[----:B------:R-:W1:Y:S02]  /*9b20*/  MUFU.RCP R0, R9 ;  /* 0x0000000900007308 */ /* 0x000e640000001000 */
[----:B-1----:R-:W-:-:S04]  /*9b30*/  FFMA R3, R9, R0, -1 ;  /* 0xbf80000009037423 */ /* 0x002fc80000000000 */
[----:B------:R-:W-:-:S04]  /*9b40*/  FADD.FTZ R3, -R3, -RZ ;  /* 0x800000ff03037221 */ /* 0x000fc80000010100 */
[----:B------:R-:W-:-:S07]  /*9b50*/  FFMA R43, R0, R3, R0 ;  /* 0x00000003002b7223 */ /* 0x000fce0000000000 */
.L_x_252:
[----:B------:R-:W-:Y:S05]  /*9b60*/  BSYNC B1 ;  /* 0x0000000000017941 */ /* 0x000fea0003800000 */
.L_x_250:
        /* <DEDUP_REMOVED lines=10> */
.L_x_254:
[----:B------:R-:W1:Y:S02]  /*9c10*/  MUFU.RCP R3, R10 ;  /* 0x0000000a00037308 */ /* 0x000e640000001000 */
[----:B-1----:R-:W-:-:S04]  /*9c20*/  FFMA R0, R10, R3, -1 ;  /* 0xbf8000000a007423 */ /* 0x002fc80000000003 */
[----:B------:R-:W-:-:S04]  /*9c30*/  FADD.FTZ R0, -R0, -RZ ;  /* 0x800000ff00007221 */ /* 0x000fc80000010100 */
[----:B------:R-:W-:-:S07]  /*9c40*/  FFMA R8, R3, R0, R3 ;  /* 0x0000000003087223 */ /* 0x000fce0000000003 */
.L_x_255:
[----:B------:R-:W-:Y:S05]  /*9c50*/  BSYNC B1 ;  /* 0x0000000000017941 */ /* 0x000fea0003800000 */
.L_x_253:
        /* <DEDUP_REMOVED lines=10> */
.L_x_257:
[----:B------:R-:W1:Y:S02]  /*9d00*/  MUFU.RCP R0, R11 ;  /* 0x0000000b00007308 */ /* 0x000e640000001000 */
[----:B-1----:R-:W-:-:S04]  /*9d10*/  FFMA R3, R11, R0, -1 ;  /* 0xbf8000000b037423 */ /* 0x002fc80000000000 */
[----:B------:R-:W-:-:S04]  /*9d20*/  FADD.FTZ R3, -R3, -RZ ;  /* 0x800000ff03037221 */ /* 0x000fc80000010100 */
[----:B------:R-:W-:-:S07]  /*9d30*/  FFMA R9, R0, R3, R0 ;  /* 0x0000000300097223 */ /* 0x000fce0000000000 */
.L_x_258:
[----:B------:R-:W-:Y:S05]  /*9d40*/  BSYNC B1 ;  /* 0x0000000000017941 */ /* 0x000fea0003800000 */
.L_x_256:
        /* <DEDUP_REMOVED lines=10> */
.L_x_260:
[----:B------:R-:W1:Y:S02]  /*9df0*/  MUFU.RCP R3, R30 ;  /* 0x0000001e00037308 */ /* 0x000e640000001000 */
[----:B-1----:R-:W-:-:S04]  /*9e00*/  FFMA R0, R30, R3, -1 ;  /* 0xbf8000001e007423 */ /* 0x002fc80000000003 */
[----:B------:R-:W-:-:S04]  /*9e10*/  FADD.FTZ R0, -R0, -RZ ;  /* 0x800000ff00007221 */ /* 0x000fc80000010100 */
[----:B------:R-:W-:-:S07]  /*9e20*/  FFMA R10, R3, R0, R3 ;  /* 0x00000000030a7223 */ /* 0x000fce0000000003 */
.L_x_261:
[----:B------:R-:W-:Y:S05]  /*9e30*/  BSYNC B1 ;  /* 0x0000000000017941 */ /* 0x000fea0003800000 */
.L_x_259:
        /* <DEDUP_REMOVED lines=10> */
.L_x_263:
[----:B------:R-:W1:Y:S02]  /*9ee0*/  MUFU.RCP R11, R32 ;  /* 0x00000020000b7308 */ /* 0x000e640000001000 */
[----:B-1----:R-:W-:-:S04]  /*9ef0*/  FFMA R0, R32, R11, -1 ;  /* 0xbf80000020007423 */ /* 0x002fc8000000000b */
[----:B------:R-:W-:-:S04]  /*9f00*/  FADD.FTZ R0, -R0, -RZ ;  /* 0x800000ff00007221 */ /* 0x000fc80000010100 */
[----:B------:R-:W-:-:S07]  /*9f10*/  FFMA R11, R11, R0, R11 ;  /* 0x000000000b0b7223 */ /* 0x000fce000000000b */
.L_x_264:
[----:B------:R-:W-:Y:S05]  /*9f20*/  BSYNC B1 ;  /* 0x0000000000017941 */ /* 0x000fea0003800000 */
.L_x_262:
        /* <DEDUP_REMOVED lines=10> */
.L_x_266:
[----:B------:R-:W1:Y:S02]  /*9fd0*/  MUFU.RCP R3, R34 ;  /* 0x0000002200037308 */ /* 0x000e640000001000 */
[----:B-1----:R-:W-:-:S04]  /*9fe0*/  FFMA R0, R34, R3, -1 ;  /* 0xbf80000022007423 */ /* 0x002fc80000000003 */
[----:B------:R-:W-:-:S04]  /*9ff0*/  FADD.FTZ R0, -R0, -RZ ;  /* 0x800000ff00007221 */ /* 0x000fc80000010100 */
[----:B------:R-:W-:-:S07]  /*a000*/  FFMA R30, R3, R0, R3 ;  /* 0x00000000031e7223 */ /* 0x000fce0000000003 */
.L_x_267:
[----:B------:R-:W-:Y:S05]  /*a010*/  BSYNC B1 ;  /* 0x0000000000017941 */ /* 0x000fea0003800000 */
.L_x_265:
        /* <DEDUP_REMOVED lines=10> */
.L_x_269:
[----:B------:R-:W1:Y:S02]  /*a0c0*/  MUFU.RCP R0, R35 ;  /* 0x0000002300007308 */ /* 0x000e640000001000 */
[----:B-1----:R-:W-:-:S04]  /*a0d0*/  FFMA R3, R35, R0, -1 ;  /* 0xbf80000023037423 */ /* 0x002fc80000000000 */
[----:B------:R-:W-:-:S04]  /*a0e0*/  FADD.FTZ R3, -R3, -RZ ;  /* 0x800000ff03037221 */ /* 0x000fc80000010100 */
[----:B------:R-:W-:-:S07]  /*a0f0*/  FFMA R45, R0, R3, R0 ;  /* 0x00000003002d7223 */ /* 0x000fce0000000000 */
.L_x_270:
[----:B------:R-:W-:Y:S05]  /*a100*/  BSYNC B1 ;  /* 0x0000000000017941 */ /* 0x000fea0003800000 */
.L_x_268:
        /* <DEDUP_REMOVED lines=10> */
.L_x_272:
[----:B------:R-:W1:Y:S02]  /*a1b0*/  MUFU.RCP R3, R36 ;  /* 0x0000002400037308 */ /* 0x000e640000001000 */
[----:B-1----:R-:W-:-:S04]  /*a1c0*/  FFMA R0, R36, R3, -1 ;  /* 0xbf80000024007423 */ /* 0x002fc80000000003 */
[----:B------:R-:W-:-:S04]  /*a1d0*/  FADD.FTZ R0, -R0, -RZ ;  /* 0x800000ff00007221 */ /* 0x000fc80000010100 */
[----:B------:R-:W-:-:S07]  /*a1e0*/  FFMA R32, R3, R0, R3 ;  /* 0x0000000003207223 */ /* 0x000fce0000000003 */
.L_x_273:
[----:B------:R-:W-:Y:S05]  /*a1f0*/  BSYNC B1 ;  /* 0x0000000000017941 */ /* 0x000fea0003800000 */
.L_x_271:
        /* <DEDUP_REMOVED lines=10> */
.L_x_275:
[----:B------:R-:W1:Y:S02]  /*a2a0*/  MUFU.RCP R0, R37 ;  /* 0x0000002500007308 */ /* 0x000e640000001000 */
[----:B-1----:R-:W-:-:S04]  /*a2b0*/  FFMA R3, R37, R0, -1 ;  /* 0xbf80000025037423 */ /* 0x002fc80000000000 */
[----:B------:R-:W-:-:S04]  /*a2c0*/  FADD.FTZ R3, -R3, -RZ ;  /* 0x800000ff03037221 */ /* 0x000fc80000010100 */
[----:B------:R-:W-:-:S07]  /*a2d0*/  FFMA R35, R0, R3, R0 ;  /* 0x0000000300237223 */ /* 0x000fce0000000000 */
.L_x_276:
[----:B------:R-:W-:Y:S05]  /*a2e0*/  BSYNC B1 ;  /* 0x0000000000017941 */ /* 0x000fea0003800000 */
.L_x_274:
        /* <DEDUP_REMOVED lines=9> */
.L_x_278:
[----:B------:R-:W1:Y:S02]  /*a380*/  MUFU.RCP R3, R38 ;  /* 0x0000002600037308 */ /* 0x000e640000001000 */
[----:B-1----:R-:W-:-:S04]  /*a390*/  FFMA R0, R38, R3, -1 ;  /* 0xbf80000026007423 */ /* 0x002fc80000000003 */
[----:B------:R-:W-:-:S04]  /*a3a0*/  FADD.FTZ R0, -R0, -RZ ;  /* 0x800000ff00007221 */ /* 0x000fc80000010100 */
[----:B------:R-:W-:-:S07]  /*a3b0*/  FFMA R0, R3, R0, R3 ;  /* 0x0000000003007223 */ /* 0x000fce0000000003 */
.L_x_279:
[----:B------:R-:W-:Y:S05]  /*a3c0*/  BSYNC B1 ;  /* 0x0000000000017941 */ /* 0x000fea0003800000 */
.L_x_277:
        /* <DEDUP_REMOVED lines=46> */
.L_x_281:
[----:B------:R-:W-:Y:S05]  /*a6b0*/  BSYNC B0 ;  /* 0x0000000000007941 */ /* 0x000fea0003800000 */
.L_x_280:
        /* <DEDUP_REMOVED lines=8> */
.L_x_284:
[----:B------:R-:W-:-:S04]  /*a740*/  ULEA UR4, UR5, UR45, 0x3 ;  /* 0x0000002d05047291 */ /* 0x000fc8000f8e183f */
[----:B------:R-:W-:-:S04]  /*a750*/  UIADD3 UR4, UR4, 0x60, URZ ;  /* 0x0000006004047890 */ /* 0x000fc8000fffe03f */
[----:B------:R-:W-:-:S09]  /*a760*/  UPRMT UR4, UR50, 0x654, UR4 ;  /* 0x0000065432047896 */ /* 0x000fd20008000004 */
[----:B------:R-:W-:Y:S03]  /*a770*/  SYNCS.ARRIVE.TRANS64.RED.A1T0 RZ, [UR4], RZ ;  /* 0x000000ffffff79a7 */ /* 0x000fe60008100404 */
.L_x_283:
[----:B------:R-:W-:Y:S05]  /*a780*/  BSYNC B0 ;  /* 0x0000000000007941 */ /* 0x000fea0003800000 */
.L_x_282:
        /* <DEDUP_REMOVED lines=8> */
.L_x_287:
        /* <DEDUP_REMOVED lines=8> */
.L_x_624:
[----:B------:R-:W-:Y:S05]  /*a890*/  BSYNC B1 ;  /* 0x0000000000017941 */ /* 0x000fea0003800000 */
.L_x_288:
[----:B------:R-:W-:Y:S05]  /*a8a0*/  @P1 BRA `(.L_x_290) ;  /* 0x0000000000941947 */ /* 0x000fea0003800000 */
[----:B------:R-:W-:Y:S01]  /*a8b0*/  IMAD R14, R12, 0x2000, R33 ;  /* 0x000020000c0e7824 */ /* 0x000fe200078e0221 */
[----:B------:R-:W-:Y:S05]  /*a8c0*/  WARPSYNC.ALL ;  /* 0x0000000000007948 */ /* 0x000fea0003800000 */
[----:B------:R-:W-:Y:S01]  /*a8d0*/  LEA R37, R155, R14, 0x1 ;  /* 0x0000000e9b257211 */ /* 0x000fe200078e08ff */
[----:B------:R-:W1:Y:S05]  /*a8e0*/  LDSM.16.M88.4 R8, [R14] ;  /* 0x000000000e08783b */ /* 0x000e6a0000000200 */
[----:B------:R-:W2:Y:S01]  /*a8f0*/  LDSM.16.M88.4 R36, [R37] ;  /* 0x000000002524783b */ /* 0x000ea20000000200 */
[----:B-1----:R-:W-:-:S02]  /*a900*/  SHF.L.U32 R0, R8, 0x10, RZ ;  /* 0x0000001008007819 */ /* 0x002fc400000006ff */
[----:B------:R-:W-:Y:S02]  /*a910*/  SHF.L.U32 R30, R10, 0x10, RZ ;  /* 0x000000100a1e7819 */ /* 0x000fe400000006ff */
[----:B------:R-:W-:Y:S01]  /*a920*/  LOP3.LUT R8, R8, 0xffff0000, RZ, 0xc0, !PT ;  /* 0xffff000008087812 */ /* 0x000fe200078ec0ff */
[----:B--2---:R-:W-:Y:S01]  /*a930*/  IMAD.U32 R42, R37, 0x10000, RZ ;  /* 0x00010000252a7824 */ /* 0x004fe200078e00ff */
[----:B------:R-:W-:Y:S01]  /*a940*/  SHF.L.U32 R40, R36, 0x10, RZ ;  /* 0x0000001024287819 */ /* 0x000fe200000006ff */
[C---:B------:R-:W-:Y:S01]  /*a950*/  FMUL R13, R157.reuse, R0 ;  /* 0x000000009d0d7220 */ /* 0x040fe20000400000 */
[----:B------:R-:W-:Y:S01]  /*a960*/  SHF.L.U32 R46, R38, 0x10, RZ ;  /* 0x00000010262e7819 */ /* 0x000fe200000006ff */
        /* <DEDUP_REMOVED lines=25> */
.L_x_290:
[----:B------:R-:W-:Y:S02]  /*ab00*/  LOP3.LUT R28, R28, R35, RZ, 0x3c, !PT ;  /* 0x000000231c1c7212 */ /* 0x000fe400078e3cff */
[----:B------:R-:W-:-:S07]  /*ab10*/  SEL R12, R5, RZ, P3 ;  /* 0x000000ff050c7207 */ /* 0x000fce0001800000 */
.L_x_286:
[----:B------:R-:W-:Y:S05]  /*ab20*/  BSYNC B0 ;  /* 0x0000000000007941 */ /* 0x000fea0003800000 */
.L_x_285:
[----:B------:R-:W-:Y:S01]  /*ab30*/  MOV R54, 0x3bbb989d ;  /* 0x3bbb989d00367802 */ /* 0x000fe20000000f00 */
[C---:B------:R-:W-:Y:S01]  /*ab40*/  FFMA R89, R156.reuse, R89, R14 ;  /* 0x000000599c597223 */ /* 0x040fe2000000000e */
[----:B------:R-:W-:Y:S01]  /*ab50*/  MOV R56, 0x437c0000 ;  /* 0x437c000000387802 */ /* 0x000fe20000000f00 */
[C---:B------:R-:W-:Y:S01]  /*ab60*/  FFMA R90, R156.reuse, R90, R15 ;  /* 0x0000005a9c5a7223 */ /* 0x040fe2000000000f */
[C---:B------:R-:W-:Y:S01]  /*ab70*/  FFMA R91, R156.reuse, R91, R21 ;  /* 0x0000005b9c5b7223 */ /* 0x040fe20000000015 */
[----:B------:R-:W-:Y:S01]  /*ab80*/  FFMA.SAT R4, -R89, R54, 0.5 ;  /* 0x3f00000059047423 */ /* 0x000fe20000002136 */
[----:B------:R-:W-:Y:S01]  /*ab90*/  FFMA R88, R156, R88, R13 ;  /* 0x000000589c587223 */ /* 0x000fe2000000000d */
[----:B------:R-:W-:Y:S01]  /*aba0*/  FFMA.SAT R5, -R90, R54, 0.5 ;  /* 0x3f0000005a057423 */ /* 0x000fe20000002136 */
[----:B------:R-:W-:Y:S01]  /*abb0*/  FFMA R93, R156, R93, R159 ;  /* 0x0000005d9c5d7223 */ /* 0x000fe2000000009f */
[----:B------:R-:W-:Y:S01]  /*abc0*/  FFMA.RM R4, R4, R56, 12582913 ;  /* 0x4b40000104047423 */ /* 0x000fe20000004038 */
[----:B------:R-:W-:Y:S01]  /*abd0*/  FFMA.SAT R10, -R91, R54, 0.5 ;  /* 0x3f0000005b0a7423 */ /* 0x000fe20000002136 */
[----:B------:R-:W-:Y:S01]  /*abe0*/  FFMA.RM R9, R5, R56, 12582913 ;  /* 0x4b40000105097423 */ /* 0x000fe20000004038 */
[----:B-1----:R-:W-:Y:S01]  /*abf0*/  FFMA.SAT R0, -R88, R54, 0.5 ;  /* 0x3f00000058007423 */ /* 0x002fe20000002136 */
[----:B------:R-:W-:Y:S01]  /*ac00*/  FADD R8, R4, -12583039 ;  /* 0xcb40007f04087421 */ /* 0x000fe20000000000 */
[----:B------:R-:W-:Y:S01]  /*ac10*/  FFMA R92, R156, R92, R23 ;  /* 0x0000005c9c5c7223 */ /* 0x000fe20000000017 */
[----:B------:R-:W-:Y:S01]  /*ac20*/  FFMA.SAT R36, -R93, R54, 0.5 ;  /* 0x3f0000005d247423 */ /* 0x000fe20000002136 */
[----:B------:R-:W-:Y:S01]  /*ac30*/  FADD R5, R9, -12583039 ;  /* 0xcb40007f09057421 */ /* 0x000fe20000000000 */
[C---:B------:R-:W-:Y:S01]  /*ac40*/  FFMA R8, -R89.reuse, 1.4426950216293334961, -R8 ;  /* 0x3fb8aa3b59087823 */ /* 0x040fe20000000908 */
[----:B------:R-:W-:Y:S01]  /*ac50*/  FFMA.RM R30, R10, R56, 12582913 ;  /* 0x4b4000010a1e7423 */ /* 0x000fe20000004038 */
[----:B------:R-:W-:Y:S01]  /*ac60*/  FFMA R94, R156, R94, R25 ;  /* 0x0000005e9c5e7223 */ /* 0x000fe20000000019 */
[----:B------:R-:W-:Y:S01]  /*ac70*/  FFMA.RM R0, R0, R56, 12582913 ;  /* 0x4b40000100007423 */ /* 0x000fe20000004038 */
[----:B------:R-:W-:Y:S01]  /*ac80*/  FFMA R8, -R89, 1.925963033500011079e-08, R8 ;  /* 0x32a5706059087823 */ /* 0x000fe20000000108 */
[----:B------:R-:W-:Y:S01]  /*ac90*/  FFMA.SAT R32, -R92, R54, 0.5 ;  /* 0x3f0000005c207423 */ /* 0x000fe20000002136 */
[----:B------:R-:W-:Y:S01]  /*aca0*/  FFMA.RM R36, R36, R56, 12582913 ;  /* 0x4b40000124247423 */ /* 0x000fe20000004038 */
[----:B------:R-:W-:Y:S01]  /*acb0*/  FFMA R11, -R90, 1.4426950216293334961, -R5 ;  /* 0x3fb8aa3b5a0b7823 */ /* 0x000fe20000000905 */
[----:B------:R-:W-:Y:S01]  /*acc0*/  FADD R10, R30, -12583039 ;  /* 0xcb40007f1e0a7421 */ /* 0x000fe20000000000 */
[----:B------:R-:W-:Y:S01]  /*acd0*/  FFMA.SAT R38, -R94, R54, 0.5 ;  /* 0x3f0000005e267423 */ /* 0x000fe20000002136 */
[----:B------:R-:W-:Y:S01]  /*ace0*/  FADD R3, R0, -12583039 ;  /* 0xcb40007f00037421 */ /* 0x000fe20000000000 */
[----:B------:R1:W2:Y:S01]  /*acf0*/  MUFU.EX2 R5, R8 ;  /* 0x0000000800057308 */ /* 0x0002a20000000800 */
[-C--:B------:R-:W-:Y:S01]  /*ad00*/  FFMA.RM R34, R32, R56.reuse, 12582913 ;  /* 0x4b40000120227423 */ /* 0x080fe20000004038 */
[----:B------:R-:W-:Y:S01]  /*ad10*/  FFMA R11, -R90, 1.925963033500011079e-08, R11 ;  /* 0x32a570605a0b7823 */ /* 0x000fe2000000010b */
[C---:B------:R-:W-:Y:S01]  /*ad20*/  FFMA R32, -R91.reuse, 1.4426950216293334961, -R10 ;  /* 0x3fb8aa3b5b207823 */ /* 0x040fe2000000090a */
[----:B------:R-:W-:Y:S01]  /*ad30*/  FFMA R95, R156, R95, R161 ;  /* 0x0000005f9c5f7223 */ /* 0x000fe200000000a1 */
[----:B------:R-:W-:Y:S01]  /*ad40*/  FFMA.RM R38, R38, R56, 12582913 ;  /* 0x4b40000126267423 */ /* 0x000fe20000004038 */
[----:B------:R-:W-:Y:S01]  /*ad50*/  FFMA R3, -R88, 1.4426950216293334961, -R3 ;  /* 0x3fb8aa3b58037823 */ /* 0x000fe20000000903 */
[----:B------:R-:W-:Y:S01]  /*ad60*/  FADD R35, R34, -12583039 ;  /* 0xcb40007f22237421 */ /* 0x000fe20000000000 */
[----:B------:R3:W-:Y:S01]  /*ad70*/  MUFU.EX2 R10, R11 ;  /* 0x0000000b000a7308 */ /* 0x0007e20000000800 */
[----:B-1----:R-:W-:Y:S01]  /*ad80*/  FADD R8, R36, -12583039 ;  /* 0xcb40007f24087421 */ /* 0x002fe20000000000 */
[----:B------:R-:W-:Y:S01]  /*ad90*/  FFMA R32, -R91, 1.925963033500011079e-08, R32 ;  /* 0x32a570605b207823 */ /* 0x000fe20000000120 */
[----:B------:R-:W-:Y:S01]  /*ada0*/  FFMA R97, R156, R97, R165 ;  /* 0x000000619c617223 */ /* 0x000fe200000000a5 */
[----:B------:R-:W-:Y:S01]  /*adb0*/  FFMA.SAT R39, -R95, R54, 0.5 ;  /* 0x3f0000005f277423 */ /* 0x000fe20000002136 */
[C---:B------:R-:W-:Y:S01]  /*adc0*/  FFMA R8, -R93.reuse, 1.4426950216293334961, -R8 ;  /* 0x3fb8aa3b5d087823 */ /* 0x040fe20000000908 */
[----:B------:R-:W-:Y:S01]  /*add0*/  FFMA R3, -R88, 1.925963033500011079e-08, R3 ;  /* 0x32a5706058037823 */ /* 0x000fe20000000103 */
[----:B------:R-:W-:Y:S01]  /*ade0*/  FFMA R37, -R92, 1.4426950216293334961, -R35 ;  /* 0x3fb8aa3b5c257823 */ /* 0x000fe20000000923 */
[----:B------:R-:W-:Y:S01]  /*adf0*/  FFMA R96, R156, R96, R163 ;  /* 0x000000609c607223 */ /* 0x000fe200000000a3 */
[----:B---3--:R-:W-:Y:S01]  /*ae00*/  FADD R11, R38, -12583039 ;  /* 0xcb40007f260b7421 */ /* 0x008fe20000000000 */
[----:B------:R-:W-:Y:S01]  /*ae10*/  FFMA R8, -R93, 1.925963033500011079e-08, R8 ;  /* 0x32a570605d087823 */ /* 0x000fe20000000108 */
[----:B------:R1:W-:Y:S01]  /*ae20*/  MUFU.EX2 R35, R32 ;  /* 0x0000002000237308 */ /* 0x0003e20000000800 */
[----:B------:R-:W-:Y:S01]  /*ae30*/  FFMA.SAT R43, -R97, R54, 0.5 ;  /* 0x3f000000612b7423 */ /* 0x000fe20000002136 */
[----:B------:R-:W-:Y:S01]  /*ae40*/  FFMA R98, R156, R98, R27 ;  /* 0x000000629c627223 */ /* 0x000fe2000000001b */
[-C--:B------:R-:W-:Y:S01]  /*ae50*/  FFMA.SAT R41, -R96, R54.reuse, 0.5 ;  /* 0x3f00000060297423 */ /* 0x080fe20000002136 */
[C---:B------:R-:W-:Y:S01]  /*ae60*/  FFMA R99, R156.reuse, R99, R167 ;  /* 0x000000639c637223 */ /* 0x040fe200000000a7 */
[----:B------:R-:W-:Y:S01]  /*ae70*/  FFMA R101, R156, R101, R169 ;  /* 0x000000659c657223 */ /* 0x000fe200000000a9 */
[----:B------:R-:W-:Y:S01]  /*ae80*/  FFMA.SAT R45, -R98, R54, 0.5 ;  /* 0x3f000000622d7423 */ /* 0x000fe20000002136 */
[-C--:B------:R-:W-:Y:S01]  /*ae90*/  FFMA.RM R42, R41, R56.reuse, 12582913 ;  /* 0x4b400001292a7423 */ /* 0x080fe20000004038 */
[----:B------:R-:W3:Y:S01]  /*aea0*/  MUFU.EX2 R3, R3 ;  /* 0x0000000300037308 */ /* 0x000ee20000000800 */
[-C--:B-1----:R-:W-:Y:S01]  /*aeb0*/  FFMA.RM R32, R39, R56.reuse, 12582913 ;  /* 0x4b40000127207423 */ /* 0x082fe20000004038 */
[----:B------:R-:W-:Y:S01]  /*aec0*/  FFMA R39, -R94, 1.4426950216293334961, -R11 ;  /* 0x3fb8aa3b5e277823 */ /* 0x000fe2000000090b */
[----:B------:R-:W-:Y:S01]  /*aed0*/  FFMA.RM R46, R45, R56, 12582913 ;  /* 0x4b4000012d2e7423 */ /* 0x000fe20000004038 */
[----:B------:R-:W-:Y:S01]  /*aee0*/  FADD R41, R42, -12583039 ;  /* 0xcb40007f2a297421 */ /* 0x000fe20000000000 */
[----:B------:R-:W-:Y:S01]  /*aef0*/  FADD R40, R32, -12583039 ;  /* 0xcb40007f20287421 */ /* 0x000fe20000000000 */
[C---:B------:R-:W-:Y:S01]  /*af00*/  FFMA R100, R156.reuse, R100, R29 ;  /* 0x000000649c647223 */ /* 0x040fe2000000001d */
[----:B------:R-:W-:Y:S01]  /*af10*/  FFMA R102, R156, R102, R31 ;  /* 0x000000669c667223 */ /* 0x000fe2000000001f */
[----:B------:R1:W-:Y:S01]  /*af20*/  MUFU.EX2 R11, R8 ;  /* 0x00000008000b7308 */ /* 0x0003e20000000800 */
[----:B------:R-:W-:Y:S01]  /*af30*/  FFMA R40, -R95, 1.4426950216293334961, -R40 ;  /* 0x3fb8aa3b5f287823 */ /* 0x000fe20000000928 */
[-C--:B------:R-:W-:Y:S01]  /*af40*/  FFMA.SAT R47, -R99, R54.reuse, 0.5 ;  /* 0x3f000000632f7423 */ /* 0x080fe20000002136 */
[----:B------:R-:W-:Y:S01]  /*af50*/  FADD R45, R46, -12583039 ;  /* 0xcb40007f2e2d7421 */ /* 0x000fe20000000000 */
[-C--:B------:R-:W-:Y:S01]  /*af60*/  FFMA.SAT R51, -R101, R54.reuse, 0.5 ;  /* 0x3f00000065337423 */ /* 0x080fe20000002136 */
[----:B------:R-:W-:Y:S01]  /*af70*/  FFMA R40, -R95, 1.925963033500011079e-08, R40 ;  /* 0x32a570605f287823 */ /* 0x000fe20000000128 */
[----:B------:R-:W-:Y:S01]  /*af80*/  FFMA R103, R156, R103, R171 ;  /* 0x000000679c677223 */ /* 0x000fe200000000ab */
[----:B------:R-:W-:Y:S01]  /*af90*/  SHF.L.U32 R0, R0, 0x17, RZ ;  /* 0x0000001700007819 */ /* 0x000fe200000006ff */
[----:B------:R-:W-:Y:S01]  /*afa0*/  FFMA.SAT R49, -R100, R54, 0.5 ;  /* 0x3f00000064317423 */ /* 0x000fe20000002136 */
[----:B-1----:R-:W-:Y:S01]  /*afb0*/  FFMA.RM R8, R43, R56, 12582913 ;  /* 0x4b4000012b087423 */ /* 0x002fe20000004038 */
[----:B------:R-:W-:Y:S01]  /*afc0*/  FFMA R43, -R96, 1.4426950216293334961, -R41 ;  /* 0x3fb8aa3b602b7823 */ /* 0x000fe20000000929 */
[----:B------:R-:W-:Y:S01]  /*afd0*/  FFMA.SAT R53, -R102, R54, 0.5 ;  /* 0x3f00000066357423 */ /* 0x000fe20000002136 */
[----:B------:R1:W-:Y:S01]  /*afe0*/  MUFU.EX2 R41, R40 ;  /* 0x0000002800297308 */ /* 0x0003e20000000800 */
[----:B------:R-:W-:Y:S01]  /*aff0*/  FADD R44, R8, -12583039 ;  /* 0xcb40007f082c7421 */ /* 0x000fe20000000000 */
[----:B------:R-:W-:Y:S01]  /*b000*/  FFMA.RM R52, R51, R56, 12582913 ;  /* 0x4b40000133347423 */ /* 0x000fe20000004038 */
[----:B------:R-:W-:Y:S01]  /*b010*/  FFMA.SAT R54, -R103, R54, 0.5 ;  /* 0x3f00000067367423 */ /* 0x000fe20000002136 */
[----:B------:R-:W-:Y:S01]  /*b020*/  SHF.L.U32 R4, R4, 0x17, RZ ;  /* 0x0000001704047819 */ /* 0x000fe200000006ff */
[----:B------:R-:W-:Y:S01]  /*b030*/  FFMA R44, -R97, 1.4426950216293334961, -R44 ;  /* 0x3fb8aa3b612c7823 */ /* 0x000fe2000000092c */
[-C--:B------:R-:W-:Y:S01]  /*b040*/  FFMA.RM R50, R49, R56.reuse, 12582913 ;  /* 0x4b40000131327423 */ /* 0x080fe20000004038 */
[-C--:B------:R-:W-:Y:S01]  /*b050*/  FFMA.RM R53, R53, R56.reuse, 12582913 ;  /* 0x4b40000135357423 */ /* 0x080fe20000004038 */
[-C--:B------:R-:W-:Y:S01]  /*b060*/  FFMA.RM R54, R54, R56.reuse, 12582913 ;  /* 0x4b40000136367423 */ /* 0x080fe20000004038 */
[----:B------:R-:W-:Y:S01]  /*b070*/  FFMA R44, -R97, 1.925963033500011079e-08, R44 ;  /* 0x32a57060612c7823 */ /* 0x000fe2000000012c */
[----:B-1----:R-:W-:Y:S01]  /*b080*/  FFMA.RM R40, R47, R56, 12582913 ;  /* 0x4b4000012f287423 */ /* 0x002fe20000004038 */
[----:B------:R-:W-:Y:S01]  /*b090*/  FFMA R47, -R98, 1.4426950216293334961, -R45 ;  /* 0x3fb8aa3b622f7823 */ /* 0x000fe2000000092d */
[----:B--2---:R-:W-:Y:S01]  /*b0a0*/  FFMA R55, R4, R5, 1 ;  /* 0x3f80000004377423 */ /* 0x004fe20000000005 */
[----:B------:R3:W1:Y:S01]  /*b0b0*/  MUFU.EX2 R45, R44 ;  /* 0x0000002c002d7308 */ /* 0x0006620000000800 */
[----:B------:R-:W-:Y:S01]  /*b0c0*/  FADD R49, R50, -12583039 ;  /* 0xcb40007f32317421 */ /* 0x000fe20000000000 */
[----:B------:R-:W-:Y:S01]  /*b0d0*/  FADD R4, R54, -12583039 ;  /* 0xcb40007f36047421 */ /* 0x000fe20000000000 */
[----:B------:R-:W-:Y:S01]  /*b0e0*/  FFMA R37, -R92, 1.925963033500011079e-08, R37 ;  /* 0x32a570605c257823 */ /* 0x000fe20000000125 */
[----:B------:R-:W-:Y:S01]  /*b0f0*/  FADD R48, R40, -12583039 ;  /* 0xcb40007f28307421 */ /* 0x000fe20000000000 */
[----:B------:R-:W-:Y:S01]  /*b100*/  FFMA R51, -R100, 1.4426950216293334961, -R49 ;  /* 0x3fb8aa3b64337823 */ /* 0x000fe20000000931 */
[----:B------:R-:W-:Y:S01]  /*b110*/  FFMA R4, -R103, 1.4426950216293334961, -R4 ;  /* 0x3fb8aa3b67047823 */ /* 0x000fe20000000904 */
[----:B------:R-:W-:Y:S01]  /*b120*/  FFMA R39, -R94, 1.925963033500011079e-08, R39 ;  /* 0x32a570605e277823 */ /* 0x000fe20000000127 */
[----:B------:R-:W-:Y:S01]  /*b130*/  FFMA R48, -R99, 1.4426950216293334961, -R48 ;  /* 0x3fb8aa3b63307823 */ /* 0x000fe20000000930 */
[----:B---3--:R-:W-:Y:S01]  /*b140*/  FFMA R44, R0, R3, 1 ;  /* 0x3f800000002c7423 */ /* 0x008fe20000000003 */
[----:B------:R-:W-:Y:S01]  /*b150*/  FADD R0, R52, -12583039 ;  /* 0xcb40007f34007421 */ /* 0x000fe20000000000 */
[----:B------:R-:W-:Y:S01]  /*b160*/  FADD R3, R53, -12583039 ;  /* 0xcb40007f35037421 */ /* 0x000fe20000000000 */
[----:B------:R-:W2:Y:S01]  /*b170*/  MUFU.EX2 R37, R37 ;  /* 0x0000002500257308 */ /* 0x000ea20000000800 */
[----:B------:R-:W-:Y:S01]  /*b180*/  FFMA R43, -R96, 1.925963033500011079e-08, R43 ;  /* 0x32a57060602b7823 */ /* 0x000fe2000000012b */
[C---:B------:R-:W-:Y:S01]  /*b190*/  FFMA R0, -R101.reuse, 1.4426950216293334961, -R0 ;  /* 0x3fb8aa3b65007823 */ /* 0x040fe20000000900 */
[----:B------:R-:W-:Y:S01]  /*b1a0*/  FFMA R5, -R102, 1.4426950216293334961, -R3 ;  /* 0x3fb8aa3b66057823 */ /* 0x000fe20000000903 */
[----:B------:R-:W-:Y:S01]  /*b1b0*/  FFMA R47, -R98, 1.925963033500011079e-08, R47 ;  /* 0x32a57060622f7823 */ /* 0x000fe2000000012f */
[----:B------:R-:W-:Y:S01]  /*b1c0*/  FFMA R51, -R100, 1.925963033500011079e-08, R51 ;  /* 0x32a5706064337823 */ /* 0x000fe20000000133 */
[----:B------:R-:W-:Y:S01]  /*b1d0*/  FFMA R0, -R101, 1.925963033500011079e-08, R0 ;  /* 0x32a5706065007823 */ /* 0x000fe20000000100 */
[----:B------:R-:W-:Y:S01]  /*b1e0*/  FFMA R5, -R102, 1.925963033500011079e-08, R5 ;  /* 0x32a5706066057823 */ /* 0x000fe20000000105 */
[----:B------:R-:W-:Y:S01]  /*b1f0*/  FFMA R4, -R103, 1.925963033500011079e-08, R4 ;  /* 0x32a5706067047823 */ /* 0x000fe20000000104 */
[----:B------:R-:W-:Y:S01]  /*b200*/  FFMA R48, -R99, 1.925963033500011079e-08, R48 ;  /* 0x32a5706063307823 */ /* 0x000fe20000000130 */
[----:B------:R3:W-:Y:S01]  /*b210*/  MUFU.EX2 R3, R0 ;  /* 0x0000000000037308 */ /* 0x0007e20000000800 */
[----:B------:R-:W-:Y:S01]  /*b220*/  SHF.L.U32 R30, R30, 0x17, RZ ;  /* 0x000000171e1e7819 */ /* 0x000fe200000006ff */
[----:B------:R-:W-:Y:S01]  /*b230*/  IMAD.SHL.U32 R8, R8, 0x800000, RZ ;  /* 0x0080000008087824 */ /* 0x000fe200078e00ff */
[----:B------:R-:W-:Y:S01]  /*b240*/  SHF.L.U32 R34, R34, 0x17, RZ ;  /* 0x0000001722227819 */ /* 0x000fe200000006ff */
[----:B------:R-:W-:Y:S01]  /*b250*/  IMAD.SHL.U32 R9, R9, 0x800000, RZ ;  /* 0x0080000009097824 */ /* 0x000fe200078e00ff */
[----:B------:R-:W-:Y:S01]  /*b260*/  SHF.L.U32 R32, R32, 0x17, RZ ;  /* 0x0000001720207819 */ /* 0x000fe200000006ff */
[----:B------:R-:W-:Y:S01]  /*b270*/  FFMA R57, R30, R35, 1 ;  /* 0x3f8000001e397423 */ /* 0x000fe20000000023 */
[----:B-1----:R-:W-:Y:S01]  /*b280*/  FFMA R45, R8, R45, 1 ;  /* 0x3f800000082d7423 */ /* 0x002fe2000000002d */
[----:B------:R-:W1:Y:S01]  /*b290*/  MUFU.EX2 R39, R39 ;  /* 0x0000002700277308 */ /* 0x000e620000000800 */
[----:B---3--:R-:W-:Y:S01]  /*b2a0*/  IADD3 R0, R44, 0x1800000, RZ ;  /* 0x018000002c007810 */ /* 0x008fe20007ffe0ff */
[----:B--2---:R-:W-:Y:S01]  /*b2b0*/  FFMA R56, R34, R37, 1 ;  /* 0x3f80000022387423 */ /* 0x004fe20000000025 */
[----:B------:R-:W-:Y:S01]  /*b2c0*/  FFMA R41, R32, R41, 1 ;  /* 0x3f80000020297423 */ /* 0x000fe20000000029 */
[----:B------:R-:W-:Y:S01]  /*b2d0*/  SHF.L.U32 R36, R36, 0x17, RZ ;  /* 0x0000001724247819 */ /* 0x000fe200000006ff */
[----:B------:R-:W-:Y:S01]  /*b2e0*/  BSSY B1, `(.L_x_291) ;  /* 0x0000025000017945 */ /* 0x000fe20003800000 */
[----:B------:R-:W-:-:S02]  /*b2f0*/  LOP3.LUT R0, R0, 0x7f800000, RZ, 0xc0, !PT ;  /* 0x7f80000000007812 */ /* 0x000fc400078ec0ff */
[----:B------:R-:W2:Y:S01]  /*b300*/  MUFU.EX2 R43, R43 ;  /* 0x0000002b002b7308 */ /* 0x000ea20000000800 */
[----:B------:R-:W-:Y:S01]  /*b310*/  SHF.L.U32 R38, R38, 0x17, RZ ;  /* 0x0000001726267819 */ /* 0x000fe200000006ff */
[----:B------:R-:W-:Y:S01]  /*b320*/  FFMA R59, R36, R11, 1 ;  /* 0x3f800000243b7423 */ /* 0x000fe2000000000b */
[----:B------:R-:W-:Y:S02]  /*b330*/  ISETP.GT.U32.AND P2, PT, R0, 0x1ffffff, PT ;  /* 0x01ffffff0000780c */ /* 0x000fe40003f44070 */
[----:B------:R-:W-:Y:S02]  /*b340*/  SHF.L.U32 R42, R42, 0x17, RZ ;  /* 0x000000172a2a7819 */ /* 0x000fe400000006ff */
[----:B------:R-:W-:Y:S01]  /*b350*/  SHF.L.U32 R34, R46, 0x17, RZ ;  /* 0x000000172e227819 */ /* 0x000fe200000006ff */
[----:B------:R-:W3:Y:S01]  /*b360*/  MUFU.EX2 R47, R47 ;  /* 0x0000002f002f7308 */ /* 0x000ee20000000800 */
[----:B------:R-:W-:Y:S01]  /*b370*/  SHF.L.U32 R40, R40, 0x17, RZ ;  /* 0x0000001728287819 */ /* 0x000fe200000006ff */
[----:B-1----:R-:W-:Y:S01]  /*b380*/  FFMA R58, R38, R39, 1 ;  /* 0x3f800000263a7423 */ /* 0x002fe20000000027 */
[----:B------:R-:W-:-:S02]  /*b390*/  SHF.L.U32 R32, R50, 0x17, RZ ;  /* 0x0000001732207819 */ /* 0x000fc400000006ff */
[----:B------:R-:W-:Y:S02]  /*b3a0*/  SHF.L.U32 R30, R52, 0x17, RZ ;  /* 0x00000017341e7819 */ /* 0x000fe400000006ff */
[----:B------:R-:W-:Y:S01]  /*b3b0*/  SHF.L.U32 R8, R53, 0x17, RZ ;  /* 0x0000001735087819 */ /* 0x000fe200000006ff */
[----:B------:R1:W4:Y:S01]  /*b3c0*/  MUFU.EX2 R49, R48 ;  /* 0x0000003000317308 */ /* 0x0003220000000800 */
[----:B--2---:R-:W-:Y:S01]  /*b3d0*/  FFMA R42, R42, R43, 1 ;  /* 0x3f8000002a2a7423 */ /* 0x004fe2000000002b */
[----:B------:R-:W-:-:S06]  /*b3e0*/  FFMA R30, R30, R3, 1 ;  /* 0x3f8000001e1e7423 */ /* 0x000fcc0000000003 */
[----:B------:R-:W2:Y:S01]  /*b3f0*/  MUFU.EX2 R51, R51 ;  /* 0x0000003300337308 */ /* 0x000ea20000000800 */
[----:B-1----:R-:W-:Y:S01]  /*b400*/  FFMA R48, R9, R10, 1 ;  /* 0x3f80000009307423 */ /* 0x002fe2000000000a */
[----:B------:R-:W-:Y:S02]  /*b410*/  IMAD.SHL.U32 R9, R54, 0x800000, RZ ;  /* 0x0080000036097824 */ /* 0x000fe400078e00ff */
[----:B---3--:R-:W-:-:S04]  /*b420*/  FFMA R34, R34, R47, 1 ;  /* 0x3f80000022227423 */ /* 0x008fc8000000002f */
[----:B------:R-:W1:Y:S01]  /*b430*/  MUFU.EX2 R5, R5 ;  /* 0x0000000500057308 */ /* 0x000e620000000800 */
[----:B----4-:R-:W-:-:S07]  /*b440*/  FFMA R49, R40, R49, 1 ;  /* 0x3f80000028317423 */ /* 0x010fce0000000031 */
        /* <DEDUP_REMOVED lines=10> */
.L_x_292:
[----:B------:R-:W1:Y:S02]  /*b4f0*/  MUFU.RCP R11, R44 ;  /* 0x0000002c000b7308 */ /* 0x000e640000001000 */
[----:B-1----:R-:W-:-:S04]  /*b500*/  FFMA R0, R44, R11, -1 ;  /* 0xbf8000002c007423 */ /* 0x002fc8000000000b */
[----:B------:R-:W-:-:S04]  /*b510*/  FADD.FTZ R0, -R0, -RZ ;  /* 0x800000ff00007221 */ /* 0x000fc80000010100 */
[----:B------:R-:W-:-:S07]  /*b520*/  FFMA R11, R11, R0, R11 ;  /* 0x000000000b0b7223 */ /* 0x000fce000000000b */
.L_x_293:
[----:B------:R-:W-:Y:S05]  /*b530*/  BSYNC B1 ;  /* 0x0000000000017941 */ /* 0x000fea0003800000 */
.L_x_291:
        /* <DEDUP_REMOVED lines=10> */
.L_x_295:
[----:B------:R-:W1:Y:S02]  /*b5e0*/  MUFU.RCP R10, R55 ;  /* 0x00000037000a7308 */ /* 0x000e640000001000 */
[----:B-1----:R-:W-:-:S04]  /*b5f0*/  FFMA R0, R55, R10, -1 ;  /* 0xbf80000037007423 */ /* 0x002fc8000000000a */
[----:B------:R-:W-:-:S04]  /*b600*/  FADD.FTZ R3, -R0, -RZ ;  /* 0x800000ff00037221 */ /* 0x000fc80000010100 */
[----:B------:R-:W-:-:S07]  /*b610*/  FFMA R10, R10, R3, R10 ;  /* 0x000000030a0a7223 */ /* 0x000fce000000000a */
.L_x_296:
[----:B------:R-:W-:Y:S05]  /*b620*/  BSYNC B1 ;  /* 0x0000000000017941 */ /* 0x000fea0003800000 */
.L_x_294:
        /* <DEDUP_REMOVED lines=10> */
.L_x_298:
[----:B------:R-:W1:Y:S02]  /*b6d0*/  MUFU.RCP R35, R48 ;  /* 0x0000003000237308 */ /* 0x000e640000001000 */
[----:B-1----:R-:W-:-:S04]  /*b6e0*/  FFMA R0, R48, R35, -1 ;  /* 0xbf80000030007423 */ /* 0x002fc80000000023 */
[----:B------:R-:W-:-:S04]  /*b6f0*/  FADD.FTZ R0, -R0, -RZ ;  /* 0x800000ff00007221 */ /* 0x000fc80000010100 */
[----:B------:R-:W-:-:S07]  /*b700*/  FFMA R35, R35, R0, R35 ;  /* 0x0000000023237223 */ /* 0x000fce0000000023 */
.L_x_299:
[----:B------:R-:W-:Y:S05]  /*b710*/  BSYNC B1 ;  /* 0x0000000000017941 */ /* 0x000fea0003800000 */
.L_x_297:
        /* <DEDUP_REMOVED lines=10> */
.L_x_301:
[----:B------:R-:W1:Y:S02]  /*b7c0*/  MUFU.RCP R36, R57 ;  /* 0x0000003900247308 */ /* 0x000e640000001000 */
[----:B-1----:R-:W-:-:S04]  /*b7d0*/  FFMA R0, R57, R36, -1 ;  /* 0xbf80000039007423 */ /* 0x002fc80000000024 */
[----:B------:R-:W-:-:S04]  /*b7e0*/  FADD.FTZ R3, -R0, -RZ ;  /* 0x800000ff00037221 */ /* 0x000fc80000010100 */
[----:B------:R-:W-:-:S07]  /*b7f0*/  FFMA R36, R36, R3, R36 ;  /* 0x0000000324247223 */ /* 0x000fce0000000024 */
.L_x_302:
[----:B------:R-:W-:Y:S05]  /*b800*/  BSYNC B1 ;  /* 0x0000000000017941 */ /* 0x000fea0003800000 */
.L_x_300:
        /* <DEDUP_REMOVED lines=10> */
.L_x_304:
[----:B------:R-:W1:Y:S02]  /*b8b0*/  MUFU.RCP R37, R56 ;  /* 0x0000003800257308 */ /* 0x000e640000001000 */
[----:B-1----:R-:W-:-:S04]  /*b8c0*/  FFMA R0, R56, R37, -1 ;  /* 0xbf80000038007423 */ /* 0x002fc80000000025 */
[----:B------:R-:W-:-:S04]  /*b8d0*/  FADD.FTZ R0, -R0, -RZ ;  /* 0x800000ff00007221 */ /* 0x000fc80000010100 */
[----:B------:R-:W-:-:S07]  /*b8e0*/  FFMA R37, R37, R0, R37 ;  /* 0x0000000025257223 */ /* 0x000fce0000000025 */
.L_x_305:
[----:B------:R-:W-:Y:S05]  /*b8f0*/  BSYNC B1 ;  /* 0x0000000000017941 */ /* 0x000fea0003800000 */
.L_x_303:
        /* <DEDUP_REMOVED lines=10> */
.L_x_307:
[----:B------:R-:W1:Y:S02]  /*b9a0*/  MUFU.RCP R38, R59 ;  /* 0x0000003b00267308 */ /* 0x000e640000001000 */
[----:B-1----:R-:W-:-:S04]  /*b9b0*/  FFMA R0, R59, R38, -1 ;  /* 0xbf8000003b007423 */ /* 0x002fc80000000026 */
[----:B------:R-:W-:-:S04]  /*b9c0*/  FADD.FTZ R3, -R0, -RZ ;  /* 0x800000ff00037221 */ /* 0x000fc80000010100 */
[----:B------:R-:W-:-:S07]  /*b9d0*/  FFMA R38, R38, R3, R38 ;  /* 0x0000000326267223 */ /* 0x000fce0000000026 */
.L_x_308:
[----:B------:R-:W-:Y:S05]  /*b9e0*/  BSYNC B1 ;  /* 0x0000000000017941 */ /* 0x000fea0003800000 */
.L_x_306:
        /* <DEDUP_REMOVED lines=10> */
.L_x_310:
[----:B------:R-:W1:Y:S02]  /*ba90*/  MUFU.RCP R39, R58 ;  /* 0x0000003a00277308 */ /* 0x000e640000001000 */
[----:B-1----:R-:W-:-:S04]  /*baa0*/  FFMA R0, R58, R39, -1 ;  /* 0xbf8000003a007423 */ /* 0x002fc80000000027 */
[----:B------:R-:W-:-:S04]  /*bab0*/  FADD.FTZ R0, -R0, -RZ ;  /* 0x800000ff00007221 */ /* 0x000fc80000010100 */
[----:B------:R-:W-:-:S07]  /*bac0*/  FFMA R39, R39, R0, R39 ;  /* 0x0000000027277223 */ /* 0x000fce0000000027 */
.L_x_311:
[----:B------:R-:W-:Y:S05]  /*bad0*/  BSYNC B1 ;  /* 0x0000000000017941 */ /* 0x000fea0003800000 */
.L_x_309:
        /* <DEDUP_REMOVED lines=10> */
.L_x_313:
[----:B------:R-:W1:Y:S02]  /*bb80*/  MUFU.RCP R40, R41 ;  /* 0x0000002900287308 */ /* 0x000e640000001000 */
[----:B-1----:R-:W-:-:S04]  /*bb90*/  FFMA R0, R41, R40, -1 ;  /* 0xbf80000029007423 */ /* 0x002fc80000000028 */
[----:B------:R-:W-:-:S04]  /*bba0*/  FADD.FTZ R3, -R0, -RZ ;  /* 0x800000ff00037221 */ /* 0x000fc80000010100 */
[----:B------:R-:W-:-:S07]  /*bbb0*/  FFMA R40, R40, R3, R40 ;  /* 0x0000000328287223 */ /* 0x000fce0000000028 */
.L_x_314:
[----:B------:R-:W-:Y:S05]  /*bbc0*/  BSYNC B1 ;  /* 0x0000000000017941 */ /* 0x000fea0003800000 */
.L_x_312:
        /* <DEDUP_REMOVED lines=10> */
.L_x_316:
[----:B------:R-:W1:Y:S02]  /*bc70*/  MUFU.RCP R41, R42 ;  /* 0x0000002a00297308 */ /* 0x000e640000001000 */
[----:B-1----:R-:W-:-:S04]  /*bc80*/  FFMA R0, R42, R41, -1 ;  /* 0xbf8000002a007423 */ /* 0x002fc80000000029 */
[----:B------:R-:W-:-:S04]  /*bc90*/  FADD.FTZ R0, -R0, -RZ ;  /* 0x800000ff00007221 */ /* 0x000fc80000010100 */
[----:B------:R-:W-:-:S07]  /*bca0*/  FFMA R41, R41, R0, R41 ;  /* 0x0000000029297223 */ /* 0x000fce0000000029 */
.L_x_317:
[----:B------:R-:W-:Y:S05]  /*bcb0*/  BSYNC B1 ;  /* 0x0000000000017941 */ /* 0x000fea0003800000 */
.L_x_315:
        /* <DEDUP_REMOVED lines=10> */
.L_x_319:
[----:B------:R-:W1:Y:S02]  /*bd60*/  MUFU.RCP R42, R45 ;  /* 0x0000002d002a7308 */ /* 0x000e640000001000 */
[----:B-1----:R-:W-:-:S04]  /*bd70*/  FFMA R0, R45, R42, -1 ;  /* 0xbf8000002d007423 */ /* 0x002fc8000000002a */
[----:B------:R-:W-:-:S04]  /*bd80*/  FADD.FTZ R3, -R0, -RZ ;  /* 0x800000ff00037221 */ /* 0x000fc80000010100 */
[----:B------:R-:W-:-:S07]  /*bd90*/  FFMA R42, R42, R3, R42 ;  /* 0x000000032a2a7223 */ /* 0x000fce000000002a */
.L_x_320:
[----:B------:R-:W-:Y:S05]  /*bda0*/  BSYNC B1 ;  /* 0x0000000000017941 */ /* 0x000fea0003800000 */
.L_x_318:
        /* <DEDUP_REMOVED lines=10> */
.L_x_322:
[----:B------:R-:W1:Y:S02]  /*be50*/  MUFU.RCP R43, R34 ;  /* 0x00000022002b7308 */ /* 0x000e640000001000 */
[----:B-1----:R-:W-:-:S04]  /*be60*/  FFMA R0, R34, R43, -1 ;  /* 0xbf80000022007423 */ /* 0x002fc8000000002b */
[----:B------:R-:W-:-:S04]  /*be70*/  FADD.FTZ R0, -R0, -RZ ;  /* 0x800000ff00007221 */ /* 0x000fc80000010100 */
[----:B------:R-:W-:-:S07]  /*be80*/  FFMA R43, R43, R0, R43 ;  /* 0x000000002b2b7223 */ /* 0x000fce000000002b */
.L_x_323:
[----:B------:R-:W-:Y:S05]  /*be90*/  BSYNC B1 ;  /* 0x0000000000017941 */ /* 0x000fea0003800000 */
.L_x_321:
        /* <DEDUP_REMOVED lines=10> */
.L_x_325:
[----:B------:R-:W1:Y:S02]  /*bf40*/  MUFU.RCP R34, R49 ;  /* 0x0000003100227308 */ /* 0x000e640000001000 */
[----:B-1----:R-:W-:-:S04]  /*bf50*/  FFMA R0, R49, R34, -1 ;  /* 0xbf80000031007423 */ /* 0x002fc80000000022 */
[----:B------:R-:W-:-:S04]  /*bf60*/  FADD.FTZ R3, -R0, -RZ ;  /* 0x800000ff00037221 */ /* 0x000fc80000010100 */
[----:B------:R-:W-:-:S07]  /*bf70*/  FFMA R34, R34, R3, R34 ;  /* 0x0000000322227223 */ /* 0x000fce0000000022 */
.L_x_326:
[----:B------:R-:W-:Y:S05]  /*bf80*/  BSYNC B1 ;  /* 0x0000000000017941 */ /* 0x000fea0003800000 */
.L_x_324:
        /* <DEDUP_REMOVED lines=10> */
.L_x_328:
[----:B------:R-:W1:Y:S02]  /*c030*/  MUFU.RCP R45, R32 ;  /* 0x00000020002d7308 */ /* 0x000e640000001000 */
[----:B-1----:R-:W-:-:S04]  /*c040*/  FFMA R0, R32, R45, -1 ;  /* 0xbf80000020007423 */ /* 0x002fc8000000002d */
[----:B------:R-:W-:-:S04]  /*c050*/  FADD.FTZ R0, -R0, -RZ ;  /* 0x800000ff00007221 */ /* 0x000fc80000010100 */
[----:B------:R-:W-:-:S07]  /*c060*/  FFMA R45, R45, R0, R45 ;  /* 0x000000002d2d7223 */ /* 0x000fce000000002d */
.L_x_329:
[----:B------:R-:W-:Y:S05]  /*c070*/  BSYNC B1 ;  /* 0x0000000000017941 */ /* 0x000fea0003800000 */
.L_x_327:
        /* <DEDUP_REMOVED lines=10> */
.L_x_331:
[----:B------:R-:W1:Y:S02]  /*c120*/  MUFU.RCP R3, R30 ;  /* 0x0000001e00037308 */ /* 0x000e640000001000 */
[----:B-1----:R-:W-:-:S04]  /*c130*/  FFMA R0, R30, R3, -1 ;  /* 0xbf8000001e007423 */ /* 0x002fc80000000003 */
[----:B------:R-:W-:-:S04]  /*c140*/  FADD.FTZ R0, -R0, -RZ ;  /* 0x800000ff00007221 */ /* 0x000fc80000010100 */
[----:B------:R-:W-:-:S07]  /*c150*/  FFMA R32, R3, R0, R3 ;  /* 0x0000000003207223 */ /* 0x000fce0000000003 */
.L_x_332:
[----:B------:R-:W-:Y:S05]  /*c160*/  BSYNC B1 ;  /* 0x0000000000017941 */ /* 0x000fea0003800000 */
.L_x_330:
        /* <DEDUP_REMOVED lines=10> */
.L_x_334:
[----:B------:R-:W1:Y:S02]  /*c210*/  MUFU.RCP R47, R8 ;  /* 0x00000008002f7308 */ /* 0x000e640000001000 */
[----:B-1----:R-:W-:-:S04]  /*c220*/  FFMA R0, R8, R47, -1 ;  /* 0xbf80000008007423 */ /* 0x002fc8000000002f */
[----:B------:R-:W-:-:S04]  /*c230*/  FADD.FTZ R0, -R0, -RZ ;  /* 0x800000ff00007221 */ /* 0x000fc80000010100 */
[----:B------:R-:W-:-:S07]  /*c240*/  FFMA R47, R47, R0, R47 ;  /* 0x000000002f2f7223 */ /* 0x000fce000000002f */
.L_x_335:
[----:B------:R-:W-:Y:S05]  /*c250*/  BSYNC B1 ;  /* 0x0000000000017941 */ /* 0x000fea0003800000 */
.L_x_333:
        /* <DEDUP_REMOVED lines=9> */
.L_x_337:
[----:B------:R-:W1:Y:S02]  /*c2f0*/  MUFU.RCP R0, R9 ;  /* 0x0000000900007308 */ /* 0x000e640000001000 */
[----:B-1----:R-:W-:-:S04]  /*c300*/  FFMA R3, R9, R0, -1 ;  /* 0xbf80000009037423 */ /* 0x002fc80000000000 */
[----:B------:R-:W-:-:S04]  /*c310*/  FADD.FTZ R3, -R3, -RZ ;  /* 0x800000ff03037221 */ /* 0x000fc80000010100 */
[----:B------:R-:W-:-:S07]  /*c320*/  FFMA R0, R0, R3, R0 ;  /* 0x0000000300007223 */ /* 0x000fce0000000000 */
.L_x_338:
[----:B------:R-:W-:Y:S05]  /*c330*/  BSYNC B1 ;  /* 0x0000000000017941 */ /* 0x000fea0003800000 */
.L_x_336:
        /* <DEDUP_REMOVED lines=26> */
[----:B------:R-:W-:-:S05]  /*c4e0*/  F2FP.BF16.F32.PACK_AB R39, R0, R39 ;  /* 0x000000270027723e */ /* 0x000fca00000010ff */
[----:B------:R1:W-:Y:S01]  /*c4f0*/  STSM.16.M88.4 [R24], R36 ;  /* 0x0000002418007844 */ /* 0x0003e20000000200 */
        /* <DEDUP_REMOVED lines=17> */
.L_x_340:
[----:B------:R-:W-:Y:S05]  /*c610*/  BSYNC B0 ;  /* 0x0000000000007941 */ /* 0x000fea0003800000 */
.L_x_339:
[----:B------:R-:W-:Y:S06]  /*c620*/  BAR.SYNC.DEFER_BLOCKING 0x1, 0x100 ;  /* 0x0044000000007b1d */ /* 0x000fec0000010000 */
[----:B------:R-:W-:Y:S04]  /*c630*/  BSSY B0, `(.L_x_341) ;  /* 0x0000009000007945 */ /* 0x000fe80003800000 */
[----:B------:R-:W-:Y:S05]  /*c640*/  @P0 BRA `(.L_x_342) ;  /* 0x00000000001c0947 */ /* 0x000fea0003800000 */
[----:B------:R-:W-:-:S13]  /*c650*/  ISETP.NE.AND P2, PT, R158, 0x3, PT ;  /* 0x000000039e00780c */ /* 0x000fda0003f45270 */
[----:B------:R-:W-:Y:S05]  /*c660*/  @!P2 BRA `(.L_x_343) ;  /* 0x000000000004a947 */ /* 0x000fea0003800000 */
[----:B------:R-:W-:Y:S01]  /*c670*/  BPT.TRAP 0x1 ;  /* 0x000000040000795c */ /* 0x000fe20000300000 */
.L_x_343:
[----:B------:R-:W-:-:S04]  /*c680*/  ULEA UR4, UR5, UR45, 0x3 ;  /* 0x0000002d05047291 */ /* 0x000fc8000f8e183f */
[----:B------:R-:W-:-:S04]  /*c690*/  UIADD3 UR4, UR4, 0x60, URZ ;  /* 0x0000006004047890 */ /* 0x000fc8000fffe03f */
[----:B------:R-:W-:-:S09]  /*c6a0*/  UPRMT UR4, UR50, 0x654, UR4 ;  /* 0x0000065432047896 */ /* 0x000fd20008000004 */
[----:B------:R-:W-:Y:S03]  /*c6b0*/  SYNCS.ARRIVE.TRANS64.RED.A1T0 RZ, [UR4], RZ ;  /* 0x000000ffffff79a7 */ /* 0x000fe60008100404 */
.L_x_342:
[----:B------:R-:W-:Y:S05]  /*c6c0*/  BSYNC B0 ;  /* 0x0000000000007941 */ /* 0x000fea0003800000 */
.L_x_341:
        /* <DEDUP_REMOVED lines=8> */
.L_x_346:
[----:B------:R-:W-:Y:S01]  /*c750*/  LEA R0, R12, UR45, 0x3 ;  /* 0x0000002d0c007c11 */ /* 0x000fe2000f8e18ff */
[----:B------:R-:W-:Y:S01]  /*c760*/  BSSY B1, `(.L_x_347) ;  /* 0x0000007000017945 */ /* 0x000fe20003800000 */
[----:B------:R-:W-:Y:S02]  /*c770*/  SHF.L.U32 R3, R28, 0x1f, RZ ;  /* 0x0000001f1c037819 */ /* 0x000fe400000006ff */
[----:B------:R-:W-:Y:S02]  /*c780*/  IADD3 R5, R12, 0x1, RZ ;  /* 0x000000010c057810 */ /* 0x000fe40007ffe0ff */
[----:B------:R-:W2:Y:S02]  /*c790*/  SYNCS.PHASECHK.TRANS64.TRYWAIT P2, [R0+URZ+0x40], R3 ;  /* 0x00004003000075a7 */ /* 0x000ea4000804017f */
[----:B------:R-:W-:-:S04]  /*c7a0*/  ISETP.NE.AND P3, PT, R5, 0x4, PT ;  /* 0x000000040500780c */ /* 0x000fc80003f65270 */
[----:B------:R-:W-:Y:S01]  /*c7b0*/  SEL R35, RZ, 0x1, P3 ;  /* 0x00000001ff237807 */ /* 0x000fe20001800000 */
[----:B--2---:R-:W-:Y:S08]  /*c7c0*/  @!P2 BRA `(.L_x_348) ;  /* 0x0000009400a0a947 */ /* 0x004ff00003800000 */
.L_x_625:
[----:B------:R-:W-:Y:S05]  /*c7d0*/  BSYNC B1 ;  /* 0x0000000000017941 */ /* 0x000fea0003800000 */
.L_x_347:
[----:B------:R-:W-:Y:S05]  /*c7e0*/  @P1 BRA `(.L_x_349) ;  /* 0x0000000000941947 */ /* 0x000fea0003800000 */
[----:B------:R-:W-:Y:S01]  /*c7f0*/  LEA R14, R12, R33, 0xd ;  /* 0x000000210c0e7211 */ /* 0x000fe200078e68ff */
[----:B------:R-:W-:Y:S05]  /*c800*/  WARPSYNC.ALL ;  /* 0x0000000000007948 */ /* 0x000fea0003800000 */
[----:B-1----:R-:W-:Y:S01]  /*c810*/  IMAD R37, R155, 0x2, R14 ;  /* 0x000000029b257824 */ /* 0x002fe200078e020e */
[----:B------:R-:W2:Y:S05]  /*c820*/  LDSM.16.M88.4 R8, [R14] ;  /* 0x000000000e08783b */ /* 0x000eaa0000000200 */
[----:B------:R-:W1:Y:S01]  /*c830*/  LDSM.16.M88.4 R36, [R37] ;  /* 0x000000002524783b */ /* 0x000e620000000200 */
[----:B--2---:R-:W-:-:S02]  /*c840*/  SHF.L.U32 R0, R8, 0x10, RZ ;  /* 0x0000001008007819 */ /* 0x004fc400000006ff */
[----:B------:R-:W-:Y:S02]  /*c850*/  SHF.L.U32 R24, R10, 0x10, RZ ;  /* 0x000000100a187819 */ /* 0x000fe400000006ff */
[----:B------:R-:W-:Y:S01]  /*c860*/  LOP3.LUT R8, R8, 0xffff0000, RZ, 0xc0, !PT ;  /* 0xffff000008087812 */ /* 0x000fe200078ec0ff */
[----:B-1----:R-:W-:Y:S01]  /*c870*/  IMAD.U32 R44, R38, 0x10000, RZ ;  /* 0x00010000262c7824 */ /* 0x002fe200078e00ff */
        /* <DEDUP_REMOVED lines=28> */
.L_x_349:
[----:B------:R-:W-:Y:S02]  /*ca40*/  LOP3.LUT R28, R28, R35, RZ, 0x3c, !PT ;  /* 0x000000231c1c7212 */ /* 0x000fe400078e3cff */
[----:B------:R-:W-:-:S07]  /*ca50*/  SEL R12, R5, RZ, P3 ;  /* 0x000000ff050c7207 */ /* 0x000fce0001800000 */
.L_x_345:
[----:B------:R-:W-:Y:S05]  /*ca60*/  BSYNC B0 ;  /* 0x0000000000007941 */ /* 0x000fea0003800000 */
.L_x_344:
[----:B------:R-:W-:Y:S01]  /*ca70*/  MOV R52, 0x3bbb989d ;  /* 0x3bbb989d00347802 */ /* 0x000fe20000000f00 */
[C---:B------:R-:W-:Y:S01]  /*ca80*/  FFMA R105, R156.reuse, R105, R14 ;  /* 0x000000699c697223 */ /* 0x040fe2000000000e */
[----:B------:R-:W-:Y:S01]  /*ca90*/  MOV R53, 0x437c0000 ;  /* 0x437c000000357802 */ /* 0x000fe20000000f00 */
[C---:B------:R-:W-:Y:S01]  /*caa0*/  FFMA R104, R156.reuse, R104, R13 ;  /* 0x000000689c687223 */ /* 0x040fe2000000000d */
[C---:B------:R-:W-:Y:S01]  /*cab0*/  FFMA R106, R156.reuse, R106, R15 ;  /* 0x0000006a9c6a7223 */ /* 0x040fe2000000000f */
[-C--:B------:R-:W-:Y:S01]  /*cac0*/  FFMA.SAT R4, -R105, R52.reuse, 0.5 ;  /* 0x3f00000069047423 */ /* 0x080fe20000002134 */
[----:B------:R-:W-:Y:S01]  /*cad0*/  FFMA R107, R156, R107, R21 ;  /* 0x0000006b9c6b7223 */ /* 0x000fe20000000015 */
[-C--:B--2---:R-:W-:Y:S01]  /*cae0*/  FFMA.SAT R0, -R104, R52.reuse, 0.5 ;  /* 0x3f00000068007423 */ /* 0x084fe20000002134 */
[-C--:B------:R-:W-:Y:S01]  /*caf0*/  FFMA.SAT R5, -R106, R52.reuse, 0.5 ;  /* 0x3f0000006a057423 */ /* 0x080fe20000002134 */
[----:B------:R-:W-:Y:S01]  /*cb00*/  FFMA.RM R4, R4, R53, 12582913 ;  /* 0x4b40000104047423 */ /* 0x000fe20000004035 */
[----:B------:R-:W-:Y:S01]  /*cb10*/  FFMA R109, R156, R109, R159 ;  /* 0x0000006d9c6d7223 */ /* 0x000fe2000000009f */
[-C--:B------:R-:W-:Y:S01]  /*cb20*/  FFMA.RM R0, R0, R53.reuse, 12582913 ;  /* 0x4b40000100007423 */ /* 0x080fe20000004035 */
[-C--:B-1----:R-:W-:Y:S01]  /*cb30*/  FFMA.RM R9, R5, R53.reuse, 12582913 ;  /* 0x4b40000105097423 */ /* 0x082fe20000004035 */
[----:B------:R-:W-:Y:S01]  /*cb40*/  FADD R8, R4, -12583039 ;  /* 0xcb40007f04087421 */ /* 0x000fe20000000000 */
[-C--:B------:R-:W-:Y:S01]  /*cb50*/  FFMA.SAT R10, -R107, R52.reuse, 0.5 ;  /* 0x3f0000006b0a7423 */ /* 0x080fe20000002134 */
[----:B------:R-:W-:Y:S01]  /*cb60*/  FADD R3, R0, -12583039 ;  /* 0xcb40007f00037421 */ /* 0x000fe20000000000 */
[----:B------:R-:W-:Y:S01]  /*cb70*/  FFMA.SAT R34, -R109, R52, 0.5 ;  /* 0x3f0000006d227423 */ /* 0x000fe20000002134 */
[----:B------:R-:W-:Y:S01]  /*cb80*/  FFMA R8, -R105, 1.4426950216293334961, -R8 ;  /* 0x3fb8aa3b69087823 */ /* 0x000fe20000000908 */
[----:B------:R-:W-:Y:S01]  /*cb90*/  FADD R5, R9, -12583039 ;  /* 0xcb40007f09057421 */ /* 0x000fe20000000000 */
[C---:B------:R-:W-:Y:S01]  /*cba0*/  FFMA R110, R156.reuse, R110, R25 ;  /* 0x0000006e9c6e7223 */ /* 0x040fe20000000019 */
[----:B------:R-:W-:Y:S01]  /*cbb0*/  FFMA R108, R156, R108, R23 ;  /* 0x0000006c9c6c7223 */ /* 0x000fe20000000017 */
[----:B------:R-:W-:Y:S01]  /*cbc0*/  FFMA R8, -R105, 1.925963033500011079e-08, R8 ;  /* 0x32a5706069087823 */ /* 0x000fe20000000108 */
[-C--:B------:R-:W-:Y:S01]  /*cbd0*/  FFMA.RM R24, R10, R53.reuse, 12582913 ;  /* 0x4b4000010a187423 */ /* 0x080fe20000004035 */
[----:B------:R-:W-:Y:S01]  /*cbe0*/  FFMA R3, -R104, 1.4426950216293334961, -R3 ;  /* 0x3fb8aa3b68037823 */ /* 0x000fe20000000903 */
[----:B------:R-:W-:Y:S01]  /*cbf0*/  FFMA.RM R34, R34, R53, 12582913 ;  /* 0x4b40000122227423 */ /* 0x000fe20000004035 */
[----:B------:R-:W-:Y:S01]  /*cc00*/  FFMA R11, -R106, 1.4426950216293334961, -R5 ;  /* 0x3fb8aa3b6a0b7823 */ /* 0x000fe20000000905 */
[-C--:B------:R-:W-:Y:S01]  /*cc10*/  FFMA.SAT R36, -R110, R52.reuse, 0.5 ;  /* 0x3f0000006e247423 */ /* 0x080fe20000002134 */
[----:B------:R1:W-:Y:S01]  /*cc20*/  MUFU.EX2 R5, R8 ;  /* 0x0000000800057308 */ /* 0x0003e20000000800 */
[-C--:B------:R-:W-:Y:S01]  /*cc30*/  FFMA.SAT R30, -R108, R52.reuse, 0.5 ;  /* 0x3f0000006c1e7423 */ /* 0x080fe20000002134 */
[----:B------:R-:W-:Y:S01]  /*cc40*/  FADD R10, R24, -12583039 ;  /* 0xcb40007f180a7421 */ /* 0x000fe20000000000 */
[----:B------:R-:W-:Y:S01]  /*cc50*/  FFMA R3, -R104, 1.925963033500011079e-08, R3 ;  /* 0x32a5706068037823 */ /* 0x000fe20000000103 */
[----:B------:R-:W-:Y:S01]  /*cc60*/  FFMA R11, -R106, 1.925963033500011079e-08, R11 ;  /* 0x32a570606a0b7823 */ /* 0x000fe2000000010b */
[----:B------:R-:W-:Y:S01]  /*cc70*/  FFMA R113, R156, R113, R165 ;  /* 0x000000719c717223 */ /* 0x000fe200000000a5 */
[-C--:B------:R-:W-:Y:S01]  /*cc80*/  FFMA.RM R36, R36, R53.reuse, 12582913 ;  /* 0x4b40000124247423 */ /* 0x080fe20000004035 */
[----:B------:R-:W-:Y:S01]  /*cc90*/  FFMA.RM R32, R30, R53, 12582913 ;  /* 0x4b4000011e207423 */ /* 0x000fe20000004035 */
[----:B------:R-:W-:Y:S01]  /*cca0*/  FFMA R30, -R107, 1.4426950216293334961, -R10 ;  /* 0x3fb8aa3b6b1e7823 */ /* 0x000fe2000000090a */
[----:B-1----:R-:W-:Y:S01]  /*ccb0*/  FADD R8, R34, -12583039 ;  /* 0xcb40007f22087421 */ /* 0x002fe20000000000 */
[----:B------:R1:W-:Y:S01]  /*ccc0*/  MUFU.EX2 R10, R11 ;  /* 0x0000000b000a7308 */ /* 0x0003e20000000800 */
[----:B------:R-:W-:Y:S01]  /*ccd0*/  FFMA.SAT R42, -R113, R52, 0.5 ;  /* 0x3f000000712a7423 */ /* 0x000fe20000002134 */
[C---:B------:R-:W-:Y:S01]  /*cce0*/  FFMA R111, R156.reuse, R111, R161 ;  /* 0x0000006f9c6f7223 */ /* 0x040fe200000000a1 */
[----:B------:R-:W-:Y:S01]  /*ccf0*/  FFMA R8, -R109, 1.4426950216293334961, -R8 ;  /* 0x3fb8aa3b6d087823 */ /* 0x000fe20000000908 */
[----:B------:R-:W-:Y:S01]  /*cd00*/  FFMA R114, R156, R114, R27 ;  /* 0x000000729c727223 */ /* 0x000fe2000000001b */
[----:B------:R-:W-:Y:S01]  /*cd10*/  FFMA.RM R42, R42, R53, 12582913 ;  /* 0x4b4000012a2a7423 */ /* 0x000fe20000004035 */
[-C--:B------:R-:W-:Y:S01]  /*cd20*/  FFMA.SAT R38, -R111, R52.reuse, 0.5 ;  /* 0x3f0000006f267423 */ /* 0x080fe20000002134 */
[----:B------:R-:W-:Y:S01]  /*cd30*/  FFMA R8, -R109, 1.925963033500011079e-08, R8 ;  /* 0x32a570606d087823 */ /* 0x000fe20000000108 */
[----:B------:R-:W2:Y:S01]  /*cd40*/  MUFU.EX2 R3, R3 ;  /* 0x0000000300037308 */ /* 0x000ea20000000800 */
[----:B-1----:R-:W-:Y:S01]  /*cd50*/  FADD R11, R36, -12583039 ;  /* 0xcb40007f240b7421 */ /* 0x002fe20000000000 */
[----:B------:R-:W-:Y:S01]  /*cd60*/  FFMA.SAT R44, -R114, R52, 0.5 ;  /* 0x3f000000722c7423 */ /* 0x000fe20000002134 */
[----:B------:R-:W-:Y:S01]  /*cd70*/  FADD R35, R32, -12583039 ;  /* 0xcb40007f20237421 */ /* 0x000fe20000000000 */
[----:B------:R-:W-:Y:S01]  /*cd80*/  FFMA R117, R156, R117, R169 ;  /* 0x000000759c757223 */ /* 0x000fe200000000a9 */
[----:B------:R-:W-:Y:S01]  /*cd90*/  FFMA R39, -R110, 1.4426950216293334961, -R11 ;  /* 0x3fb8aa3b6e277823 */ /* 0x000fe2000000090b */
[----:B------:R-:W-:Y:S01]  /*cda0*/  FFMA R112, R156, R112, R163 ;  /* 0x000000709c707223 */ /* 0x000fe200000000a3 */
[----:B------:R-:W-:Y:S01]  /*cdb0*/  FFMA R30, -R107, 1.925963033500011079e-08, R30 ;  /* 0x32a570606b1e7823 */ /* 0x000fe2000000011e */
[----:B------:R1:W-:Y:S01]  /*cdc0*/  MUFU.EX2 R11, R8 ;  /* 0x00000008000b7308 */ /* 0x0003e20000000800 */
[-C--:B------:R-:W-:Y:S01]  /*cdd0*/  FFMA.RM R38, R38, R53.reuse, 12582913 ;  /* 0x4b40000126267423 */ /* 0x080fe20000004035 */
[----:B------:R-:W-:Y:S01]  /*cde0*/  FFMA.RM R44, R44, R53, 12582913 ;  /* 0x4b4000012c2c7423 */ /* 0x000fe20000004035 */
[-C--:B------:R-:W-:Y:S01]  /*cdf0*/  FFMA.SAT R49, -R117, R52.reuse, 0.5 ;  /* 0x3f00000075317423 */ /* 0x080fe20000002134 */
[----:B------:R-:W-:Y:S01]  /*ce00*/  FFMA R37, -R108, 1.4426950216293334961, -R35 ;  /* 0x3fb8aa3b6c257823 */ /* 0x000fe20000000923 */
[----:B------:R-:W-:Y:S01]  /*ce10*/  FFMA.SAT R40, -R112, R52, 0.5 ;  /* 0x3f00000070287423 */ /* 0x000fe20000002134 */
[C---:B------:R-:W-:Y:S01]  /*ce20*/  FFMA R116, R156.reuse, R116, R29 ;  /* 0x000000749c747223 */ /* 0x040fe2000000001d */
[----:B------:R-:W-:Y:S01]  /*ce30*/  FFMA R118, R156, R118, R31 ;  /* 0x000000769c767223 */ /* 0x000fe2000000001f */
[----:B------:R3:W4:Y:S01]  /*ce40*/  MUFU.EX2 R35, R30 ;  /* 0x0000001e00237308 */ /* 0x0007220000000800 */
[----:B-1----:R-:W-:Y:S01]  /*ce50*/  FADD R8, R42, -12583039 ;  /* 0xcb40007f2a087421 */ /* 0x002fe20000000000 */
[----:B------:R-:W-:Y:S01]  /*ce60*/  SHF.L.U32 R0, R0, 0x17, RZ ;  /* 0x0000001700007819 */ /* 0x000fe200000006ff */
[----:B------:R-:W-:Y:S01]  /*ce70*/  FFMA R115, R156, R115, R167 ;  /* 0x000000739c737223 */ /* 0x000fe200000000a7 */
[----:B------:R-:W-:Y:S01]  /*ce80*/  FADD R45, R44, -12583039 ;  /* 0xcb40007f2c2d7421 */ /* 0x000fe20000000000 */
[----:B------:R-:W-:Y:S01]  /*ce90*/  FFMA R8, -R113, 1.4426950216293334961, -R8 ;  /* 0x3fb8aa3b71087823 */ /* 0x000fe20000000908 */
[----:B------:R-:W-:Y:S01]  /*cea0*/  FFMA R119, R156, R119, R171 ;  /* 0x000000779c777223 */ /* 0x000fe200000000ab */
[-C--:B------:R-:W-:Y:S01]  /*ceb0*/  FFMA.RM R50, R49, R53.reuse, 12582913 ;  /* 0x4b40000131327423 */ /* 0x080fe20000004035 */
[----:B------:R-:W-:Y:S01]  /*cec0*/  FFMA.RM R40, R40, R53, 12582913 ;  /* 0x4b40000128287423 */ /* 0x000fe20000004035 */
[----:B---3--:R-:W-:Y:S01]  /*ced0*/  FADD R30, R38, -12583039 ;  /* 0xcb40007f261e7421 */ /* 0x008fe20000000000 */
[----:B------:R-:W-:Y:S01]  /*cee0*/  FFMA R8, -R113, 1.925963033500011079e-08, R8 ;  /* 0x32a5706071087823 */ /* 0x000fe20000000108 */
[-C--:B------:R-:W-:Y:S01]  /*cef0*/  FFMA.SAT R48, -R116, R52.reuse, 0.5 ;  /* 0x3f00000074307423 */ /* 0x080fe20000002134 */
[-C--:B------:R-:W-:Y:S01]  /*cf00*/  FFMA.SAT R51, -R118, R52.reuse, 0.5 ;  /* 0x3f00000076337423 */ /* 0x080fe20000002134 */
[----:B------:R-:W-:Y:S01]  /*cf10*/  FFMA R30, -R111, 1.4426950216293334961, -R30 ;  /* 0x3fb8aa3b6f1e7823 */ /* 0x000fe2000000091e */
[-C--:B------:R-:W-:Y:S01]  /*cf20*/  FFMA.SAT R46, -R115, R52.reuse, 0.5 ;  /* 0x3f000000732e7423 */ /* 0x080fe20000002134 */
[----:B--2---:R-:W-:Y:S01]  /*cf30*/  FFMA R54, R0, R3, 1 ;  /* 0x3f80000000367423 */ /* 0x004fe20000000003 */
[----:B------:R-:W-:Y:S01]  /*cf40*/  FFMA R47, -R114, 1.4426950216293334961, -R45 ;  /* 0x3fb8aa3b722f7823 */ /* 0x000fe2000000092d */
[----:B------:R-:W-:Y:S01]  /*cf50*/  FFMA.SAT R52, -R119, R52, 0.5 ;  /* 0x3f00000077347423 */ /* 0x000fe20000002134 */
[----:B------:R-:W-:Y:S01]  /*cf60*/  FADD R0, R50, -12583039 ;  /* 0xcb40007f32007421 */ /* 0x000fe20000000000 */
[----:B------:R-:W-:Y:S01]  /*cf70*/  FADD R41, R40, -12583039 ;  /* 0xcb40007f28297421 */ /* 0x000fe20000000000 */
[----:B------:R1:W-:Y:S01]  /*cf80*/  MUFU.EX2 R45, R8 ;  /* 0x00000008002d7308 */ /* 0x0003e20000000800 */
[-C--:B------:R-:W-:Y:S01]  /*cf90*/  FFMA.RM R48, R48, R53.reuse, 12582913 ;  /* 0x4b40000130307423 */ /* 0x080fe20000004035 */
[----:B------:R-:W-:Y:S01]  /*cfa0*/  SHF.L.U32 R4, R4, 0x17, RZ ;  /* 0x0000001704047819 */ /* 0x000fe200000006ff */
[----:B------:R-:W-:Y:S01]  /*cfb0*/  FFMA R30, -R111, 1.925963033500011079e-08, R30 ;  /* 0x32a570606f1e7823 */ /* 0x000fe2000000011e */
[-C--:B------:R-:W-:Y:S01]  /*cfc0*/  FFMA.RM R46, R46, R53.reuse, 12582913 ;  /* 0x4b4000012e2e7423 */ /* 0x080fe20000004035 */
[-C--:B------:R-:W-:Y:S01]  /*cfd0*/  FFMA.RM R52, R52, R53.reuse, 12582913 ;  /* 0x4b40000134347423 */ /* 0x080fe20000004035 */
[----:B------:R-:W-:Y:S01]  /*cfe0*/  FFMA R0, -R117, 1.4426950216293334961, -R0 ;  /* 0x3fb8aa3b75007823 */ /* 0x000fe20000000900 */
[----:B------:R-:W-:Y:S01]  /*cff0*/  FADD R49, R48, -12583039 ;  /* 0xcb40007f30317421 */ /* 0x000fe20000000000 */
[----:B------:R-:W-:Y:S01]  /*d000*/  FFMA R43, -R112, 1.4426950216293334961, -R41 ;  /* 0x3fb8aa3b702b7823 */ /* 0x000fe20000000929 */
[----:B-1----:R-:W-:Y:S01]  /*d010*/  FFMA.RM R8, R51, R53, 12582913 ;  /* 0x4b40000133087423 */ /* 0x002fe20000004035 */
[----:B------:R1:W2:Y:S01]  /*d020*/  MUFU.EX2 R41, R30 ;  /* 0x0000001e00297308 */ /* 0x0002a20000000800 */
[----:B------:R-:W-:Y:S01]  /*d030*/  FFMA R53, R4, R5, 1 ;  /* 0x3f80000004357423 */ /* 0x000fe20000000005 */
[----:B------:R-:W-:Y:S01]  /*d040*/  FFMA R0, -R117, 1.925963033500011079e-08, R0 ;  /* 0x32a5706075007823 */ /* 0x000fe20000000100 */
[----:B------:R-:W-:Y:S01]  /*d050*/  FADD R3, R8, -12583039 ;  /* 0xcb40007f08037421 */ /* 0x000fe20000000000 */
[----:B------:R-:W-:Y:S01]  /*d060*/  FADD R4, R52, -12583039 ;  /* 0xcb40007f34047421 */ /* 0x000fe20000000000 */
[----:B------:R-:W-:Y:S01]  /*d070*/  FFMA R51, -R116, 1.4426950216293334961, -R49 ;  /* 0x3fb8aa3b74337823 */ /* 0x000fe20000000931 */
[----:B------:R-:W-:Y:S01]  /*d080*/  FFMA R37, -R108, 1.925963033500011079e-08, R37 ;  /* 0x32a570606c257823 */ /* 0x000fe20000000125 */
[----:B------:R-:W-:Y:S01]  /*d090*/  FFMA R5, -R118, 1.4426950216293334961, -R3 ;  /* 0x3fb8aa3b76057823 */ /* 0x000fe20000000903 */
[----:B------:R-:W-:Y:S01]  /*d0a0*/  FFMA R4, -R119, 1.4426950216293334961, -R4 ;  /* 0x3fb8aa3b77047823 */ /* 0x000fe20000000904 */
[----:B-1----:R-:W-:Y:S01]  /*d0b0*/  FADD R30, R46, -12583039 ;  /* 0xcb40007f2e1e7421 */ /* 0x002fe20000000000 */
[----:B------:R1:W-:Y:S01]  /*d0c0*/  MUFU.EX2 R3, R0 ;  /* 0x0000000000037308 */ /* 0x0003e20000000800 */
[----:B------:R-:W-:Y:S01]  /*d0d0*/  FFMA R47, -R114, 1.925963033500011079e-08, R47 ;  /* 0x32a57060722f7823 */ /* 0x000fe2000000012f */
[----:B------:R-:W-:Y:S01]  /*d0e0*/  FFMA R51, -R116, 1.925963033500011079e-08, R51 ;  /* 0x32a5706074337823 */ /* 0x000fe20000000133 */
[----:B------:R-:W-:Y:S01]  /*d0f0*/  FFMA R30, -R115, 1.4426950216293334961, -R30 ;  /* 0x3fb8aa3b731e7823 */ /* 0x000fe2000000091e */
[----:B------:R-:W-:Y:S01]  /*d100*/  FFMA R39, -R110, 1.925963033500011079e-08, R39 ;  /* 0x32a570606e277823 */ /* 0x000fe20000000127 */
[----:B------:R-:W-:Y:S01]  /*d110*/  FFMA R43, -R112, 1.925963033500011079e-08, R43 ;  /* 0x32a57060702b7823 */ /* 0x000fe2000000012b */
[----:B------:R-:W-:Y:S01]  /*d120*/  SHF.L.U32 R9, R9, 0x17, RZ ;  /* 0x0000001709097819 */ /* 0x000fe200000006ff */
[----:B------:R-:W-:Y:S01]  /*d130*/  FFMA R5, -R118, 1.925963033500011079e-08, R5 ;  /* 0x32a5706076057823 */ /* 0x000fe20000000105 */
[----:B------:R-:W-:Y:S01]  /*d140*/  FFMA R30, -R115, 1.925963033500011079e-08, R30 ;  /* 0x32a57060731e7823 */ /* 0x000fe2000000011e */
[----:B-1----:R-:W-:-:S02]  /*d150*/  VIADD R0, R54, 0x1800000 ;  /* 0x0180000036007836 */ /* 0x002fc40000000000 */
[----:B------:R-:W-:Y:S01]  /*d160*/  FFMA R4, -R119, 1.925963033500011079e-08, R4 ;  /* 0x32a5706077047823 */ /* 0x000fe20000000104 */
[----:B------:R-:W1:Y:S01]  /*d170*/  MUFU.EX2 R37, R37 ;  /* 0x0000002500257308 */ /* 0x000e620000000800 */
[----:B------:R-:W-:Y:S01]  /*d180*/  FFMA R10, R9, R10, 1 ;  /* 0x3f800000090a7423 */ /* 0x000fe2000000000a */
[----:B------:R-:W-:Y:S01]  /*d190*/  SHF.L.U32 R32, R32, 0x17, RZ ;  /* 0x0000001720207819 */ /* 0x000fe200000006ff */
[----:B------:R-:W-:Y:S01]  /*d1a0*/  IMAD.SHL.U32 R24, R24, 0x800000, RZ ;  /* 0x0080000018187824 */ /* 0x000fe200078e00ff */
[----:B------:R-:W-:Y:S01]  /*d1b0*/  LOP3.LUT R0, R0, 0x7f800000, RZ, 0xc0, !PT ;  /* 0x7f80000000007812 */ /* 0x000fe200078ec0ff */
[----:B------:R-:W-:Y:S01]  /*d1c0*/  BSSY B1, `(.L_x_350) ;  /* 0x000002b000017945 */ /* 0x000fe20003800000 */
[----:B------:R-:W-:Y:S01]  /*d1d0*/  SHF.L.U32 R38, R38, 0x17, RZ ;  /* 0x0000001726267819 */ /* 0x000fe200000006ff */
[----:B----4-:R-:W-:Y:S01]  /*d1e0*/  FFMA R35, R24, R35, 1 ;  /* 0x3f80000018237423 */ /* 0x010fe20000000023 */
[----:B------:R-:W3:Y:S01]  /*d1f0*/  MUFU.EX2 R47, R47 ;  /* 0x0000002f002f7308 */ /* 0x000ee20000000800 */
[----:B------:R-:W-:-:S02]  /*d200*/  ISETP.GT.U32.AND P2, PT, R0, 0x1ffffff, PT ;  /* 0x01ffffff0000780c */ /* 0x000fc40003f44070 */
[----:B------:R-:W-:Y:S01]  /*d210*/  SHF.L.U32 R44, R44, 0x17, RZ ;  /* 0x000000172c2c7819 */ /* 0x000fe200000006ff */
[----:B--2---:R-:W-:Y:S01]  /*d220*/  FFMA R41, R38, R41, 1 ;  /* 0x3f80000026297423 */ /* 0x004fe20000000029 */
[----:B------:R-:W-:Y:S02]  /*d230*/  SHF.L.U32 R48, R48, 0x17, RZ ;  /* 0x0000001730307819 */ /* 0x000fe400000006ff */
[----:B------:R-:W-:Y:S01]  /*d240*/  SHF.L.U32 R34, R34, 0x17, RZ ;  /* 0x0000001722227819 */ /* 0x000fe200000006ff */
[----:B------:R-:W2:Y:S01]  /*d250*/  MUFU.EX2 R51, R51 ;  /* 0x0000003300337308 */ /* 0x000ea20000000800 */
[----:B------:R-:W-:Y:S01]  /*d260*/  SHF.L.U32 R36, R36, 0x17, RZ ;  /* 0x0000001724247819 */ /* 0x000fe200000006ff */
[----:B-1----:R-:W-:Y:S01]  /*d270*/  FFMA R32, R32, R37, 1 ;  /* 0x3f80000020207423 */ /* 0x002fe20000000025 */
[----:B------:R-:W-:Y:S01]  /*d280*/  SHF.L.U32 R40, R40, 0x17, RZ ;  /* 0x0000001728287819 */ /* 0x000fe200000006ff */
[----:B------:R-:W-:Y:S01]  /*d290*/  FFMA R37, R34, R11, 1 ;  /* 0x3f80000022257423 */ /* 0x000fe2000000000b */
[----:B------:R-:W-:-:S02]  /*d2a0*/  SHF.L.U32 R42, R42, 0x17, RZ ;  /* 0x000000172a2a7819 */ /* 0x000fc400000006ff */
[----:B------:R-:W-:Y:S01]  /*d2b0*/  SHF.L.U32 R46, R46, 0x17, RZ ;  /* 0x000000172e2e7819 */ /* 0x000fe200000006ff */
[----:B------:R-:W1:Y:S01]  /*d2c0*/  MUFU.EX2 R39, R39 ;  /* 0x0000002700277308 */ /* 0x000e620000000800 */
[----:B------:R-:W-:Y:S01]  /*d2d0*/  SHF.L.U32 R50, R50, 0x17, RZ ;  /* 0x0000001732327819 */ /* 0x000fe200000006ff */
[----:B---3--:R-:W-:Y:S01]  /*d2e0*/  FFMA R44, R44, R47, 1 ;  /* 0x3f8000002c2c7423 */ /* 0x008fe2000000002f */
[----:B------:R-:W-:Y:S01]  /*d2f0*/  SHF.L.U32 R8, R8, 0x17, RZ ;  /* 0x0000001708087819 */ /* 0x000fe200000006ff */
[----:B------:R-:W-:Y:S01]  /*d300*/  FFMA R45, R42, R45, 1 ;  /* 0x3f8000002a2d7423 */ /* 0x000fe2000000002d */
[----:B------:R-:W-:Y:S01]  /*d310*/  SHF.L.U32 R52, R52, 0x17, RZ ;  /* 0x0000001734347819 */ /* 0x000fe200000006ff */
[----:B------:R-:W-:Y:S02]  /*d320*/  FFMA R47, R50, R3, 1 ;  /* 0x3f800000322f7423 */ /* 0x000fe40000000003 */
[----:B------:R-:W3:Y:S01]  /*d330*/  MUFU.EX2 R43, R43 ;  /* 0x0000002b002b7308 */ /* 0x000ee20000000800 */
[----:B--2---:R-:W-:-:S07]  /*d340*/  FFMA R48, R48, R51, 1 ;  /* 0x3f80000030307423 */ /* 0x004fce0000000033 */
        /* <DEDUP_REMOVED lines=9> */
[----:B------:R-:W-:Y:S01]  /*d3e0*/  IMAD.MOV.U32 R0, RZ, RZ, R54 ;  /* 0x000000ffff007224 */ /* 0x000fe200078e0036 */
[----:B------:R-:W-:-:S07]  /*d3f0*/  MOV R4, 0xd410 ;  /* 0x0000d41000047802 */ /* 0x000fce0000000f00 */
[----:B------:R-:W-:Y:S05]  /*d400*/  CALL.REL.NOINC `($__internal_0_$__cuda_sm20_rcp_rn_f32_slowpath) ;  /* 0x0000009000707944 */ /* 0x000fea0003c00000 */
[----:B------:R-:W-:Y:S01]  /*d410*/  MOV R9, R0 ;  /* 0x0000000000097202 */ /* 0x000fe20000000f00 */
[----:B------:R-:W-:Y:S06]  /*d420*/  BRA `(.L_x_352) ;  /* 0x0000000000107947 */ /* 0x000fec0003800000 */
.L_x_351:
[----:B------:R-:W1:Y:S02]  /*d430*/  MUFU.RCP R9, R54 ;  /* 0x0000003600097308 */ /* 0x000e640000001000 */
[----:B-1----:R-:W-:-:S04]  /*d440*/  FFMA R0, R54, R9, -1 ;  /* 0xbf80000036007423 */ /* 0x002fc80000000009 */
[----:B------:R-:W-:-:S04]  /*d450*/  FADD.FTZ R0, -R0, -RZ ;  /* 0x800000ff00007221 */ /* 0x000fc80000010100 */
[----:B------:R-:W-:-:S07]  /*d460*/  FFMA R9, R9, R0, R9 ;  /* 0x0000000009097223 */ /* 0x000fce0000000009 */
.L_x_352:
[----:B------:R-:W-:Y:S05]  /*d470*/  BSYNC B1 ;  /* 0x0000000000017941 */ /* 0x000fea0003800000 */
.L_x_350:
        /* <DEDUP_REMOVED lines=10> */
.L_x_354:
[----:B------:R-:W1:Y:S02]  /*d520*/  MUFU.RCP R8, R53 ;  /* 0x0000003500087308 */ /* 0x000e640000001000 */
[----:B-1----:R-:W-:-:S04]  /*d530*/  FFMA R0, R53, R8, -1 ;  /* 0xbf80000035007423 */ /* 0x002fc80000000008 */
[----:B------:R-:W-:-:S04]  /*d540*/  FADD.FTZ R3, -R0, -RZ ;  /* 0x800000ff00037221 */ /* 0x000fc80000010100 */
[----:B------:R-:W-:-:S07]  /*d550*/  FFMA R8, R8, R3, R8 ;  /* 0x0000000308087223 */ /* 0x000fce0000000008 */
.L_x_355:
[----:B------:R-:W-:Y:S05]  /*d560*/  BSYNC B1 ;  /* 0x0000000000017941 */ /* 0x000fea0003800000 */
.L_x_353:
        /* <DEDUP_REMOVED lines=10> */
.L_x_357:
[----:B------:R-:W1:Y:S02]  /*d610*/  MUFU.RCP R11, R10 ;  /* 0x0000000a000b7308 */ /* 0x000e640000001000 */
[----:B-1----:R-:W-:-:S04]  /*d620*/  FFMA R0, R10, R11, -1 ;  /* 0xbf8000000a007423 */ /* 0x002fc8000000000b */
[----:B------:R-:W-:-:S04]  /*d630*/  FADD.FTZ R0, -R0, -RZ ;  /* 0x800000ff00007221 */ /* 0x000fc80000010100 */
[----:B------:R-:W-:-:S07]  /*d640*/  FFMA R11, R11, R0, R11 ;  /* 0x000000000b0b7223 */ /* 0x000fce000000000b */
.L_x_358:
[----:B------:R-:W-:Y:S05]  /*d650*/  BSYNC B1 ;  /* 0x0000000000017941 */ /* 0x000fea0003800000 */
.L_x_356:
        /* <DEDUP_REMOVED lines=10> */
.L_x_360:
[----:B------:R-:W1:Y:S02]  /*d700*/  MUFU.RCP R10, R35 ;  /* 0x00000023000a7308 */ /* 0x000e640000001000 */
[----:B-1----:R-:W-:-:S04]  /*d710*/  FFMA R0, R35, R10, -1 ;  /* 0xbf80000023007423 */ /* 0x002fc8000000000a */
[----:B------:R-:W-:-:S04]  /*d720*/  FADD.FTZ R3, -R0, -RZ ;  /* 0x800000ff00037221 */ /* 0x000fc80000010100 */
[----:B------:R-:W-:-:S07]  /*d730*/  FFMA R10, R10, R3, R10 ;  /* 0x000000030a0a7223 */ /* 0x000fce000000000a */
.L_x_361:
[----:B------:R-:W-:Y:S05]  /*d740*/  BSYNC B1 ;  /* 0x0000000000017941 */ /* 0x000fea0003800000 */
.L_x_359:
        /* <DEDUP_REMOVED lines=10> */
.L_x_363:
[----:B------:R-:W1:Y:S02]  /*d7f0*/  MUFU.RCP R35, R32 ;  /* 0x0000002000237308 */ /* 0x000e640000001000 */
[----:B-1----:R-:W-:-:S04]  /*d800*/  FFMA R0, R32, R35, -1 ;  /* 0xbf80000020007423 */ /* 0x002fc80000000023 */
[----:B------:R-:W-:-:S04]  /*d810*/  FADD.FTZ R0, -R0, -RZ ;  /* 0x800000ff00007221 */ /* 0x000fc80000010100 */
[----:B------:R-:W-:-:S07]  /*d820*/  FFMA R35, R35, R0, R35 ;  /* 0x0000000023237223 */ /* 0x000fce0000000023 */
.L_x_364:
[----:B------:R-:W-:Y:S05]  /*d830*/  BSYNC B1 ;  /* 0x0000000000017941 */ /* 0x000fea0003800000 */
.L_x_362:
        /* <DEDUP_REMOVED lines=10> */
.L_x_366:
[----:B------:R-:W1:Y:S02]  /*d8e0*/  MUFU.RCP R24, R37 ;  /* 0x0000002500187308 */ /* 0x000e640000001000 */
[----:B-1----:R-:W-:-:S04]  /*d8f0*/  FFMA R0, R37, R24, -1 ;  /* 0xbf80000025007423 */ /* 0x002fc80000000018 */
[----:B------:R-:W-:-:S04]  /*d900*/  FADD.FTZ R3, -R0, -RZ ;  /* 0x800000ff00037221 */ /* 0x000fc80000010100 */
[----:B------:R-:W-:-:S07]  /*d910*/  FFMA R24, R24, R3, R24 ;  /* 0x0000000318187223 */ /* 0x000fce0000000018 */
.L_x_367:
[----:B------:R-:W-:Y:S05]  /*d920*/  BSYNC B1 ;  /* 0x0000000000017941 */ /* 0x000fea0003800000 */
.L_x_365:
        /* <DEDUP_REMOVED lines=10> */
.L_x_369:
[----:B------:R-:W1:Y:S02]  /*d9d0*/  MUFU.RCP R37, R36 ;  /* 0x0000002400257308 */ /* 0x000e640000001000 */
[----:B-1----:R-:W-:-:S04]  /*d9e0*/  FFMA R0, R36, R37, -1 ;  /* 0xbf80000024007423 */ /* 0x002fc80000000025 */
[----:B------:R-:W-:-:S04]  /*d9f0*/  FADD.FTZ R0, -R0, -RZ ;  /* 0x800000ff00007221 */ /* 0x000fc80000010100 */
[----:B------:R-:W-:-:S07]  /*da00*/  FFMA R37, R37, R0, R37 ;  /* 0x0000000025257223 */ /* 0x000fce0000000025 */
.L_x_370:
[----:B------:R-:W-:Y:S05]  /*da10*/  BSYNC B1 ;  /* 0x0000000000017941 */ /* 0x000fea0003800000 */
.L_x_368:
        /* <DEDUP_REMOVED lines=10> */
.L_x_372:
[----:B------:R-:W1:Y:S02]  /*dac0*/  MUFU.RCP R30, R41 ;  /* 0x00000029001e7308 */ /* 0x000e640000001000 */
[----:B-1----:R-:W-:-:S04]  /*dad0*/  FFMA R0, R41, R30, -1 ;  /* 0xbf80000029007423 */ /* 0x002fc8000000001e */
[----:B------:R-:W-:-:S04]  /*dae0*/  FADD.FTZ R3, -R0, -RZ ;  /* 0x800000ff00037221 */ /* 0x000fc80000010100 */
[----:B------:R-:W-:-:S07]  /*daf0*/  FFMA R30, R30, R3, R30 ;  /* 0x000000031e1e7223 */ /* 0x000fce000000001e */
.L_x_373:
[----:B------:R-:W-:Y:S05]  /*db00*/  BSYNC B1 ;  /* 0x0000000000017941 */ /* 0x000fea0003800000 */
.L_x_371:
        /* <DEDUP_REMOVED lines=10> */
.L_x_375:
[----:B------:R-:W1:Y:S02]  /*dbb0*/  MUFU.RCP R39, R40 ;  /* 0x0000002800277308 */ /* 0x000e640000001000 */
[----:B-1----:R-:W-:-:S04]  /*dbc0*/  FFMA R0, R40, R39, -1 ;  /* 0xbf80000028007423 */ /* 0x002fc80000000027 */
[----:B------:R-:W-:-:S04]  /*dbd0*/  FADD.FTZ R0, -R0, -RZ ;  /* 0x800000ff00007221 */ /* 0x000fc80000010100 */
[----:B------:R-:W-:-:S07]  /*dbe0*/  FFMA R39, R39, R0, R39 ;  /* 0x0000000027277223 */ /* 0x000fce0000000027 */
.L_x_376:
[----:B------:R-:W-:Y:S05]  /*dbf0*/  BSYNC B1 ;  /* 0x0000000000017941 */ /* 0x000fea0003800000 */
.L_x_374:
        /* <DEDUP_REMOVED lines=10> */
.L_x_378:
[----:B------:R-:W1:Y:S02]  /*dca0*/  MUFU.RCP R32, R45 ;  /* 0x0000002d00207308 */ /* 0x000e640000001000 */
[----:B-1----:R-:W-:-:S04]  /*dcb0*/  FFMA R0, R45, R32, -1 ;  /* 0xbf8000002d007423 */ /* 0x002fc80000000020 */
[----:B------:R-:W-:-:S04]  /*dcc0*/  FADD.FTZ R3, -R0, -RZ ;  /* 0x800000ff00037221 */ /* 0x000fc80000010100 */
[----:B------:R-:W-:-:S07]  /*dcd0*/  FFMA R32, R32, R3, R32 ;  /* 0x0000000320207223 */ /* 0x000fce0000000020 */
.L_x_379:
[----:B------:R-:W-:Y:S05]  /*dce0*/  BSYNC B1 ;  /* 0x0000000000017941 */ /* 0x000fea0003800000 */
.L_x_377:
        /* <DEDUP_REMOVED lines=10> */
.L_x_381:
[----:B------:R-:W1:Y:S02]  /*dd90*/  MUFU.RCP R41, R44 ;  /* 0x0000002c00297308 */ /* 0x000e640000001000 */
[----:B-1----:R-:W-:-:S04]  /*dda0*/  FFMA R0, R44, R41, -1 ;  /* 0xbf8000002c007423 */ /* 0x002fc80000000029 */
[----:B------:R-:W-:-:S04]  /*ddb0*/  FADD.FTZ R0, -R0, -RZ ;  /* 0x800000ff00007221 */ /* 0x000fc80000010100 */
[----:B------:R-:W-:-:S07]  /*ddc0*/  FFMA R41, R41, R0, R41 ;  /* 0x0000000029297223 */ /* 0x000fce0000000029 */
.L_x_382:
[----:B------:R-:W-:Y:S05]  /*ddd0*/  BSYNC B1 ;  /* 0x0000000000017941 */ /* 0x000fea0003800000 */
.L_x_380:
        /* <DEDUP_REMOVED lines=10> */
.L_x_384:
[----:B------:R-:W1:Y:S02]  /*de80*/  MUFU.RCP R34, R49 ;  /* 0x0000003100227308 */ /* 0x000e640000001000 */
[----:B-1----:R-:W-:-:S04]  /*de90*/  FFMA R0, R49, R34, -1 ;  /* 0xbf80000031007423 */ /* 0x002fc80000000022 */
[----:B------:R-:W-:-:S04]  /*dea0*/  FADD.FTZ R3, -R0, -RZ ;  /* 0x800000ff00037221 */ /* 0x000fc80000010100 */
[----:B------:R-:W-:-:S07]  /*deb0*/  FFMA R34, R34, R3, R34 ;  /* 0x0000000322227223 */ /* 0x000fce0000000022 */
.L_x_385:
[----:B------:R-:W-:Y:S05]  /*dec0*/  BSYNC B1 ;  /* 0x0000000000017941 */ /* 0x000fea0003800000 */
.L_x_383:
        /* <DEDUP_REMOVED lines=10> */
.L_x_387:
[----:B------:R-:W1:Y:S02]  /*df70*/  MUFU.RCP R43, R48 ;  /* 0x00000030002b7308 */ /* 0x000e640000001000 */
[----:B-1----:R-:W-:-:S04]  /*df80*/  FFMA R0, R48, R43, -1 ;  /* 0xbf80000030007423 */ /* 0x002fc8000000002b */
[----:B------:R-:W-:-:S04]  /*df90*/  FADD.FTZ R0, -R0, -RZ ;  /* 0x800000ff00007221 */ /* 0x000fc80000010100 */
[----:B------:R-:W-:-:S07]  /*dfa0*/  FFMA R43, R43, R0, R43 ;  /* 0x000000002b2b7223 */ /* 0x000fce000000002b */
.L_x_388:
[----:B------:R-:W-:Y:S05]  /*dfb0*/  BSYNC B1 ;  /* 0x0000000000017941 */ /* 0x000fea0003800000 */
.L_x_386:
        /* <DEDUP_REMOVED lines=10> */
.L_x_390:
[----:B------:R-:W1:Y:S02]  /*e060*/  MUFU.RCP R36, R47 ;  /* 0x0000002f00247308 */ /* 0x000e640000001000 */
[----:B-1----:R-:W-:-:S04]  /*e070*/  FFMA R0, R47, R36, -1 ;  /* 0xbf8000002f007423 */ /* 0x002fc80000000024 */
[----:B------:R-:W-:-:S04]  /*e080*/  FADD.FTZ R3, -R0, -RZ ;  /* 0x800000ff00037221 */ /* 0x000fc80000010100 */
[----:B------:R-:W-:-:S07]  /*e090*/  FFMA R36, R36, R3, R36 ;  /* 0x0000000324247223 */ /* 0x000fce0000000024 */
.L_x_391:
[----:B------:R-:W-:Y:S05]  /*e0a0*/  BSYNC B1 ;  /* 0x0000000000017941 */ /* 0x000fea0003800000 */
.L_x_389:
        /* <DEDUP_REMOVED lines=10> */
.L_x_393:
[----:B------:R-:W1:Y:S02]  /*e150*/  MUFU.RCP R45, R38 ;  /* 0x00000026002d7308 */ /* 0x000e640000001000 */
[----:B-1----:R-:W-:-:S04]  /*e160*/  FFMA R0, R38, R45, -1 ;  /* 0xbf80000026007423 */ /* 0x002fc8000000002d */
[----:B------:R-:W-:-:S04]  /*e170*/  FADD.FTZ R0, -R0, -RZ ;  /* 0x800000ff00007221 */ /* 0x000fc80000010100 */
[----:B------:R-:W-:-:S07]  /*e180*/  FFMA R45, R45, R0, R45 ;  /* 0x000000002d2d7223 */ /* 0x000fce000000002d */
.L_x_394:
[----:B------:R-:W-:Y:S05]  /*e190*/  BSYNC B1 ;  /* 0x0000000000017941 */ /* 0x000fea0003800000 */
.L_x_392:
        /* <DEDUP_REMOVED lines=9> */
.L_x_396:
[----:B------:R-:W1:Y:S02]  /*e230*/  MUFU.RCP R0, R51 ;  /* 0x0000003300007308 */ /* 0x000e640000001000 */
[----:B-1----:R-:W-:-:S04]  /*e240*/  FFMA R3, R51, R0, -1 ;  /* 0xbf80000033037423 */ /* 0x002fc80000000000 */
[----:B------:R-:W-:-:S04]  /*e250*/  FADD.FTZ R3, -R3, -RZ ;  /* 0x800000ff03037221 */ /* 0x000fc80000010100 */
[----:B------:R-:W-:-:S07]  /*e260*/  FFMA R0, R0, R3, R0 ;  /* 0x0000000300007223 */ /* 0x000fce0000000000 */
.L_x_397:
[----:B------:R-:W-:Y:S05]  /*e270*/  BSYNC B1 ;  /* 0x0000000000017941 */ /* 0x000fea0003800000 */
.L_x_395:
        /* <DEDUP_REMOVED lines=45> */
.L_x_399:
[----:B------:R-:W-:Y:S05]  /*e550*/  BSYNC B0 ;  /* 0x0000000000007941 */ /* 0x000fea0003800000 */
.L_x_398:
[----:B------:R-:W-:Y:S06]  /*e560*/  BAR.SYNC.DEFER_BLOCKING 0x1, 0x100 ;  /* 0x0044000000007b1d */ /* 0x000fec0000010000 */
[----:B------:R-:W-:Y:S04]  /*e570*/  BSSY B0, `(.L_x_400) ;  /* 0x0000009000007945 */ /* 0x000fe80003800000 */
[----:B------:R-:W-:Y:S05]  /*e580*/  @P0 BRA `(.L_x_401) ;  /* 0x00000000001c0947 */ /* 0x000fea0003800000 */
[----:B------:R-:W-:-:S13]  /*e590*/  ISETP.NE.AND P2, PT, R158, 0x3, PT ;  /* 0x000000039e00780c */ /* 0x000fda0003f45270 */
[----:B------:R-:W-:Y:S05]  /*e5a0*/  @!P2 BRA `(.L_x_402) ;  /* 0x000000000004a947 */ /* 0x000fea0003800000 */
[----:B------:R-:W-:Y:S01]  /*e5b0*/  BPT.TRAP 0x1 ;  /* 0x000000040000795c */ /* 0x000fe20000300000 */
.L_x_402:
[----:B------:R-:W-:-:S04]  /*e5c0*/  ULEA UR4, UR5, UR45, 0x3 ;  /* 0x0000002d05047291 */ /* 0x000fc8000f8e183f */
[----:B------:R-:W-:-:S04]  /*e5d0*/  UIADD3 UR4, UR4, 0x60, URZ ;  /* 0x0000006004047890 */ /* 0x000fc8000fffe03f */
[----:B------:R-:W-:-:S09]  /*e5e0*/  UPRMT UR4, UR50, 0x654, UR4 ;  /* 0x0000065432047896 */ /* 0x000fd20008000004 */
[----:B------:R-:W-:Y:S03]  /*e5f0*/  SYNCS.ARRIVE.TRANS64.RED.A1T0 RZ, [UR4], RZ ;  /* 0x000000ffffff79a7 */ /* 0x000fe60008100404 */
.L_x_401:
[----:B------:R-:W-:Y:S05]  /*e600*/  BSYNC B0 ;  /* 0x0000000000007941 */ /* 0x000fea0003800000 */
.L_x_400:
        /* <DEDUP_REMOVED lines=8> */
.L_x_405:
        /* <DEDUP_REMOVED lines=8> */
.L_x_626:
[----:B------:R-:W-:Y:S05]  /*e710*/  BSYNC B1 ;  /* 0x0000000000017941 */ /* 0x000fea0003800000 */
.L_x_406:
[----:B------:R-:W-:Y:S05]  /*e720*/  @P1 BRA `(.L_x_408) ;  /* 0x0000000000941947 */ /* 0x000fea0003800000 */
[----:B------:R-:W-:Y:S01]  /*e730*/  LEA R14, R12, R33, 0xd ;  /* 0x000000210c0e7211 */ /* 0x000fe200078e68ff */
[----:B------:R-:W-:Y:S05]  /*e740*/  WARPSYNC.ALL ;  /* 0x0000000000007948 */ /* 0x000fea0003800000 */
[----:B------:R-:W-:Y:S01]  /*e750*/  LEA R37, R155, R14, 0x1 ;  /* 0x0000000e9b257211 */ /* 0x000fe200078e08ff */
[----:B-1----:R-:W2:Y:S05]  /*e760*/  LDSM.16.M88.4 R8, [R14] ;  /* 0x000000000e08783b */ /* 0x002eaa0000000200 */
[----:B------:R-:W1:Y:S01]  /*e770*/  LDSM.16.M88.4 R36, [R37] ;  /* 0x000000002524783b */ /* 0x000e620000000200 */
[----:B--2---:R-:W-:Y:S01]  /*e780*/  IMAD.U32 R0, R8, 0x10000, RZ ;  /* 0x0001000008007824 */ /* 0x004fe200078e00ff */
[----:B------:R-:W-:-:S02]  /*e790*/  SHF.L.U32 R24, R10, 0x10, RZ ;  /* 0x000000100a187819 */ /* 0x000fc400000006ff */
[----:B------:R-:W-:Y:S01]  /*e7a0*/  LOP3.LUT R8, R8, 0xffff0000, RZ, 0xc0, !PT ;  /* 0xffff000008087812 */ /* 0x000fe200078ec0ff */
[----:B------:R-:W-:Y:S01]  /*e7b0*/  FMUL R13, R157, R0 ;  /* 0x000000009d0d7220 */ /* 0x000fe20000400000 */
[----:B-1----:R-:W-:Y:S01]  /*e7c0*/  SHF.L.U32 R32, R36, 0x10, RZ ;  /* 0x0000001024207819 */ /* 0x002fe200000006ff */
[----:B------:R-:W-:Y:S01]  /*e7d0*/  IMAD.U32 R44, R39, 0x10000, RZ ;  /* 0x00010000272c7824 */ /* 0x000fe200078e00ff */
        /* <DEDUP_REMOVED lines=25> */
[----:B------:R-:W-:-:S07]  /*e970*/  FMUL R171, R157, R46 ;  /* 0x0000002e9dab7220 */ /* 0x000fce0000400000 */
.L_x_408:
[----:B------:R-:W-:Y:S02]  /*e980*/  LOP3.LUT R28, R28, R35, RZ, 0x3c, !PT ;  /* 0x000000231c1c7212 */ /* 0x000fe400078e3cff */
[----:B------:R-:W-:-:S07]  /*e990*/  SEL R12, R5, RZ, P3 ;  /* 0x000000ff050c7207 */ /* 0x000fce0001800000 */
.L_x_404:
[----:B------:R-:W-:Y:S05]  /*e9a0*/  BSYNC B0 ;  /* 0x0000000000007941 */ /* 0x000fea0003800000 */
.L_x_403:
        /* <DEDUP_REMOVED lines=8> */
[-C--:B--2---:R-:W-:Y:S01]  /*ea30*/  FFMA.SAT R0, -R120, R52.reuse, 0.5 ;  /* 0x3f00000078007423 */ /* 0x084fe20000002134 */
[----:B------:R-:W-:Y:S01]  /*ea40*/  FFMA.RM R4, R4, R53, 12582913 ;  /* 0x4b40000104047423 */ /* 0x000fe20000004035 */
[----:B------:R-:W-:Y:S01]  /*ea50*/  FFMA R125, R156, R125, R159 ;  /* 0x0000007d9c7d7223 */ /* 0x000fe2000000009f */
[-C--:B-1----:R-:W-:Y:S01]  /*ea60*/  FFMA.RM R9, R5, R53.reuse, 12582913 ;  /* 0x4b40000105097423 */ /* 0x082fe20000004035 */
[-C--:B------:R-:W-:Y:S01]  /*ea70*/  FFMA.RM R0, R0, R53.reuse, 12582913 ;  /* 0x4b40000100007423 */ /* 0x080fe20000004035 */
[----:B------:R-:W-:Y:S01]  /*ea80*/  FADD R8, R4, -12583039 ;  /* 0xcb40007f04087421 */ /* 0x000fe20000000000 */
[-C--:B------:R-:W-:Y:S01]  /*ea90*/  FFMA.SAT R10, -R123, R52.reuse, 0.5 ;  /* 0x3f0000007b0a7423 */ /* 0x080fe20000002134 */
[----:B------:R-:W-:Y:S01]  /*eaa0*/  FFMA.SAT R32, -R125, R52, 0.5 ;  /* 0x3f0000007d207423 */ /* 0x000fe20000002134 */
[----:B------:R-:W-:Y:S01]  /*eab0*/  FADD R5, R9, -12583039 ;  /* 0xcb40007f09057421 */ /* 0x000fe20000000000 */
[C---:B------:R-:W-:Y:S01]  /*eac0*/  FFMA R8, -R121.reuse, 1.4426950216293334961, -R8 ;  /* 0x3fb8aa3b79087823 */ /* 0x040fe20000000908 */
[----:B------:R-:W-:Y:S01]  /*ead0*/  FFMA R126, R156, R126, R25 ;  /* 0x0000007e9c7e7223 */ /* 0x000fe20000000019 */
[----:B------:R-:W-:Y:S01]  /*eae0*/  FADD R3, R0, -12583039 ;  /* 0xcb40007f00037421 */ /* 0x000fe20000000000 */
[----:B------:R-:W-:Y:S01]  /*eaf0*/  FFMA R124, R156, R124, R23 ;  /* 0x0000007c9c7c7223 */ /* 0x000fe20000000017 */
[----:B------:R-:W-:Y:S01]  /*eb00*/  FFMA R8, -R121, 1.925963033500011079e-08, R8 ;  /* 0x32a5706079087823 */ /* 0x000fe20000000108 */
[-C--:B------:R-:W-:Y:S01]  /*eb10*/  FFMA.RM R24, R10, R53.reuse, 12582913 ;  /* 0x4b4000010a187423 */ /* 0x080fe20000004035 */
[----:B------:R-:W-:Y:S01]  /*eb20*/  FFMA.RM R32, R32, R53, 12582913 ;  /* 0x4b40000120207423 */ /* 0x000fe20000004035 */
[----:B------:R-:W-:Y:S01]  /*eb30*/  FFMA R11, -R122, 1.4426950216293334961, -R5 ;  /* 0x3fb8aa3b7a0b7823 */ /* 0x000fe20000000905 */
[-C--:B------:R-:W-:Y:S01]  /*eb40*/  FFMA.SAT R34, -R126, R52.reuse, 0.5 ;  /* 0x3f0000007e227423 */ /* 0x080fe20000002134 */
[----:B------:R-:W-:Y:S01]  /*eb50*/  FFMA R3, -R120, 1.4426950216293334961, -R3 ;  /* 0x3fb8aa3b78037823 */ /* 0x000fe20000000903 */
[----:B------:R1:W-:Y:S01]  /*eb60*/  MUFU.EX2 R5, R8 ;  /* 0x0000000800057308 */ /* 0x0003e20000000800 */
[-C--:B------:R-:W-:Y:S01]  /*eb70*/  FFMA.SAT R26, -R124, R52.reuse, 0.5 ;  /* 0x3f0000007c1a7423 */ /* 0x080fe20000002134 */
[----:B------:R-:W-:Y:S01]  /*eb80*/  FADD R10, R24, -12583039 ;  /* 0xcb40007f180a7421 */ /* 0x000fe20000000000 */
[----:B------:R-:W-:Y:S01]  /*eb90*/  FFMA R11, -R122, 1.925963033500011079e-08, R11 ;  /* 0x32a570607a0b7823 */ /* 0x000fe2000000010b */
[----:B------:R-:W-:Y:S01]  /*eba0*/  FFMA R129, R156, R129, R165 ;  /* 0x000000819c817223 */ /* 0x000fe200000000a5 */
[-C--:B------:R-:W-:Y:S01]  /*ebb0*/  FFMA.RM R34, R34, R53.reuse, 12582913 ;  /* 0x4b40000122227423 */ /* 0x080fe20000004035 */
[----:B------:R-:W-:Y:S01]  /*ebc0*/  FFMA R3, -R120, 1.925963033500011079e-08, R3 ;  /* 0x32a5706078037823 */ /* 0x000fe20000000103 */
[----:B------:R-:W-:Y:S01]  /*ebd0*/  FFMA.RM R30, R26, R53, 12582913 ;  /* 0x4b4000011a1e7423 */ /* 0x000fe20000004035 */
[----:B------:R-:W-:Y:S01]  /*ebe0*/  FFMA R26, -R123, 1.4426950216293334961, -R10 ;  /* 0x3fb8aa3b7b1a7823 */ /* 0x000fe2000000090a */
[----:B-1----:R-:W-:Y:S01]  /*ebf0*/  FADD R8, R32, -12583039 ;  /* 0xcb40007f20087421 */ /* 0x002fe20000000000 */
[----:B------:R1:W-:Y:S01]  /*ec00*/  MUFU.EX2 R10, R11 ;  /* 0x0000000b000a7308 */ /* 0x0003e20000000800 */
[----:B------:R-:W-:Y:S01]  /*ec10*/  FFMA.SAT R40, -R129, R52, 0.5 ;  /* 0x3f00000081287423 */ /* 0x000fe20000002134 */
[C---:B------:R-:W-:Y:S01]  /*ec20*/  FFMA R130, R156.reuse, R130, R27 ;  /* 0x000000829c827223 */ /* 0x040fe2000000001b */
[C---:B------:R-:W-:Y:S01]  /*ec30*/  FFMA R8, -R125.reuse, 1.4426950216293334961, -R8 ;  /* 0x3fb8aa3b7d087823 */ /* 0x040fe20000000908 */
        /* <DEDUP_REMOVED lines=11> */
[-C--:B------:R-:W-:Y:S01]  /*ecf0*/  FFMA.RM R42, R42, R53.reuse, 12582913 ;  /* 0x4b4000012a2a7423 */ /* 0x080fe20000004035 */
[----:B------:R1:W-:Y:S01]  /*ed00*/  MUFU.EX2 R11, R8 ;  /* 0x00000008000b7308 */ /* 0x0003e20000000800 */
[----:B------:R-:W-:Y:S01]  /*ed10*/  FFMA R26, -R123, 1.925963033500011079e-08, R26 ;  /* 0x32a570607b1a7823 */ /* 0x000fe2000000011a */
[----:B------:R-:W-:Y:S01]  /*ed20*/  FFMA.RM R36, R36, R53, 12582913 ;  /* 0x4b40000124247423 */ /* 0x000fe20000004035 */
[----:B------:R-:W-:Y:S01]  /*ed30*/  FFMA R37, -R124, 1.4426950216293334961, -R35 ;  /* 0x3fb8aa3b7c257823 */ /* 0x000fe20000000923 */
[----:B------:R-:W-:Y:S01]  /*ed40*/  FFMA.SAT R38, -R128, R52, 0.5 ;  /* 0x3f00000080267423 */ /* 0x000fe20000002134 */
[----:B------:R-:W-:Y:S01]  /*ed50*/  FFMA R132, R156, R132, R29 ;  /* 0x000000849c847223 */ /* 0x000fe2000000001d */
[----:B------:R-:W-:Y:S01]  /*ed60*/  FADD R45, R42, -12583039 ;  /* 0xcb40007f2a2d7421 */ /* 0x000fe20000000000 */
[----:B------:R-:W-:Y:S01]  /*ed70*/  FFMA.SAT R48, -R133, R52, 0.5 ;  /* 0x3f00000085307423 */ /* 0x000fe20000002134 */
[----:B------:R3:W4:Y:S01]  /*ed80*/  MUFU.EX2 R35, R26 ;  /* 0x0000001a00237308 */ /* 0x0007220000000800 */
[----:B-1----:R-:W-:Y:S01]  /*ed90*/  FADD R8, R40, -12583039 ;  /* 0xcb40007f28087421 */ /* 0x002fe20000000000 */
[C---:B------:R-:W-:Y:S01]  /*eda0*/  FFMA R134, R156.reuse, R134, R31 ;  /* 0x000000869c867223 */ /* 0x040fe2000000001f */
[----:B------:R-:W-:Y:S01]  /*edb0*/  FFMA R131, R156, R131, R167 ;  /* 0x000000839c837223 */ /* 0x000fe200000000a7 */
[----:B------:R-:W-:Y:S01]  /*edc0*/  SHF.L.U32 R0, R0, 0x17, RZ ;  /* 0x0000001700007819 */ /* 0x000fe200000006ff */
[C---:B------:R-:W-:Y:S01]  /*edd0*/  FFMA R8, -R129.reuse, 1.4426950216293334961, -R8 ;  /* 0x3fb8aa3b81087823 */ /* 0x040fe20000000908 */
[----:B------:R-:W-:Y:S01]  /*ede0*/  FFMA R135, R156, R135, R171 ;  /* 0x000000879c877223 */ /* 0x000fe200000000ab */
[-C--:B------:R-:W-:Y:S01]  /*edf0*/  FFMA.RM R38, R38, R53.reuse, 12582913 ;  /* 0x4b40000126267423 */ /* 0x080fe20000004035 */
[-C--:B------:R-:W-:Y:S01]  /*ee00*/  FFMA.SAT R46, -R132, R52.reuse, 0.5 ;  /* 0x3f000000842e7423 */ /* 0x080fe20000002134 */
[----:B---3--:R-:W-:Y:S01]  /*ee10*/  FADD R26, R36, -12583039 ;  /* 0xcb40007f241a7421 */ /* 0x008fe20000000000 */
[----:B------:R-:W-:Y:S01]  /*ee20*/  FFMA R8, -R129, 1.925963033500011079e-08, R8 ;  /* 0x32a5706081087823 */ /* 0x000fe20000000108 */
[-C--:B------:R-:W-:Y:S01]  /*ee30*/  FFMA.RM R48, R48, R53.reuse, 12582913 ;  /* 0x4b40000130307423 */ /* 0x080fe20000004035 */
[----:B------:R-:W-:Y:S01]  /*ee40*/  FFMA R47, -R130, 1.4426950216293334961, -R45 ;  /* 0x3fb8aa3b822f7823 */ /* 0x000fe2000000092d */
[-C--:B------:R-:W-:Y:S01]  /*ee50*/  FFMA.SAT R50, -R134, R52.reuse, 0.5 ;  /* 0x3f00000086327423 */ /* 0x080fe20000002134 */
[----:B------:R-:W-:Y:S01]  /*ee60*/  FFMA R26, -R127, 1.4426950216293334961, -R26 ;  /* 0x3fb8aa3b7f1a7823 */ /* 0x000fe2000000091a */
[-C--:B------:R-:W-:Y:S01]  /*ee70*/  FFMA.SAT R44, -R131, R52.reuse, 0.5 ;  /* 0x3f000000832c7423 */ /* 0x080fe20000002134 */
[----:B------:R2:W-:Y:S01]  /*ee80*/  MUFU.EX2 R45, R8 ;  /* 0x00000008002d7308 */ /* 0x0005e20000000800 */
[----:B------:R-:W-:Y:S01]  /*ee90*/  FFMA.SAT R52, -R135, R52, 0.5 ;  /* 0x3f00000087347423 */ /* 0x000fe20000002134 */
[----:B------:R-:W-:Y:S01]  /*eea0*/  FADD R41, R38, -12583039 ;  /* 0xcb40007f26297421 */ /* 0x000fe20000000000 */
[-C--:B------:R-:W-:Y:S01]  /*eeb0*/  FFMA.RM R46, R46, R53.reuse, 12582913 ;  /* 0x4b4000012e2e7423 */ /* 0x080fe20000004035 */
[-C--:B------:R-:W-:Y:S01]  /*eec0*/  FFMA.RM R50, R50, R53.reuse, 12582913 ;  /* 0x4b40000132327423 */ /* 0x080fe20000004035 */
[----:B------:R-:W-:Y:S01]  /*eed0*/  SHF.L.U32 R4, R4, 0x17, RZ ;  /* 0x0000001704047819 */ /* 0x000fe200000006ff */
[----:B------:R-:W-:Y:S01]  /*eee0*/  FFMA R26, -R127, 1.925963033500011079e-08, R26 ;  /* 0x32a570607f1a7823 */ /* 0x000fe2000000011a */
[-C--:B------:R-:W-:Y:S01]  /*eef0*/  FFMA.RM R44, R44, R53.reuse, 12582913 ;  /* 0x4b4000012c2c7423 */ /* 0x080fe20000004035 */
[----:B------:R-:W-:Y:S01]  /*ef00*/  FFMA.RM R52, R52, R53, 12582913 ;  /* 0x4b40000134347423 */ /* 0x000fe20000004035 */
[----:B--2---:R-:W-:Y:S01]  /*ef10*/  FFMA R8, R0, R3, 1 ;  /* 0x3f80000000087423 */ /* 0x004fe20000000003 */
[----:B------:R-:W-:Y:S01]  /*ef20*/  FADD R0, R48, -12583039 ;  /* 0xcb40007f30007421 */ /* 0x000fe20000000000 */
[----:B------:R-:W-:Y:S01]  /*ef30*/  FADD R49, R46, -12583039 ;  /* 0xcb40007f2e317421 */ /* 0x000fe20000000000 */
[----:B------:R-:W-:Y:S01]  /*ef40*/  FFMA R43, -R128, 1.4426950216293334961, -R41 ;  /* 0x3fb8aa3b802b7823 */ /* 0x000fe20000000929 */
[----:B------:R-:W-:Y:S01]  /*ef50*/  FADD R3, R50, -12583039 ;  /* 0xcb40007f32037421 */ /* 0x000fe20000000000 */
[C---:B------:R-:W-:Y:S01]  /*ef60*/  FFMA R0, -R133.reuse, 1.4426950216293334961, -R0 ;  /* 0x3fb8aa3b85007823 */ /* 0x040fe20000000900 */
[----:B------:R1:W-:Y:S01]  /*ef70*/  MUFU.EX2 R41, R26 ;  /* 0x0000001a00297308 */ /* 0x0003e20000000800 */
[----:B------:R-:W-:Y:S01]  /*ef80*/  FFMA R53, R4, R5, 1 ;  /* 0x3f80000004357423 */ /* 0x000fe20000000005 */
[----:B------:R-:W-:Y:S01]  /*ef90*/  FADD R4, R52, -12583039 ;  /* 0xcb40007f34047421 */ /* 0x000fe20000000000 */
[----:B------:R-:W-:Y:S01]  /*efa0*/  FFMA R51, -R132, 1.4426950216293334961, -R49 ;  /* 0x3fb8aa3b84337823 */ /* 0x000fe20000000931 */
[----:B------:R-:W-:Y:S01]  /*efb0*/  FFMA R0, -R133, 1.925963033500011079e-08, R0 ;  /* 0x32a5706085007823 */ /* 0x000fe20000000100 */
[----:B------:R-:W-:Y:S01]  /*efc0*/  FFMA R5, -R134, 1.4426950216293334961, -R3 ;  /* 0x3fb8aa3b86057823 */ /* 0x000fe20000000903 */
[----:B------:R-:W-:Y:S01]  /*efd0*/  FFMA R4, -R135, 1.4426950216293334961, -R4 ;  /* 0x3fb8aa3b87047823 */ /* 0x000fe20000000904 */
[----:B------:R-:W-:Y:S01]  /*efe0*/  FFMA R37, -R124, 1.925963033500011079e-08, R37 ;  /* 0x32a570607c257823 */ /* 0x000fe20000000125 */
[----:B------:R-:W-:Y:S01]  /*eff0*/  FFMA R47, -R130, 1.925963033500011079e-08, R47 ;  /* 0x32a57060822f7823 */ /* 0x000fe2000000012f */
[----:B-1----:R-:W-:Y:S01]  /*f000*/  FADD R26, R44, -12583039 ;  /* 0xcb40007f2c1a7421 */ /* 0x002fe20000000000 */
[----:B------:R-:W-:Y:S01]  /*f010*/  FFMA R51, -R132, 1.925963033500011079e-08, R51 ;  /* 0x32a5706084337823 */ /* 0x000fe20000000133 */
[----:B------:R1:W-:Y:S01]  /*f020*/  MUFU.EX2 R3, R0 ;  /* 0x0000000000037308 */ /* 0x0003e20000000800 */
[----:B------:R-:W-:Y:S01]  /*f030*/  FFMA R39, -R126, 1.925963033500011079e-08, R39 ;  /* 0x32a570607e277823 */ /* 0x000fe20000000127 */
[----:B------:R-:W-:Y:S01]  /*f040*/  FFMA R26, -R131, 1.4426950216293334961, -R26 ;  /* 0x3fb8aa3b831a7823 */ /* 0x000fe2000000091a */
[----:B------:R-:W-:Y:S01]  /*f050*/  FFMA R43, -R128, 1.925963033500011079e-08, R43 ;  /* 0x32a57060802b7823 */ /* 0x000fe2000000012b */
[----:B------:R-:W-:Y:S01]  /*f060*/  SHF.L.U32 R9, R9, 0x17, RZ ;  /* 0x0000001709097819 */ /* 0x000fe200000006ff */
[----:B------:R-:W-:Y:S01]  /*f070*/  FFMA R5, -R134, 1.925963033500011079e-08, R5 ;  /* 0x32a5706086057823 */ /* 0x000fe20000000105 */
[----:B------:R-:W-:Y:S01]  /*f080*/  FFMA R26, -R131, 1.925963033500011079e-08, R26 ;  /* 0x32a57060831a7823 */ /* 0x000fe2000000011a */
[----:B------:R-:W-:Y:S01]  /*f090*/  FFMA R4, -R135, 1.925963033500011079e-08, R4 ;  /* 0x32a5706087047823 */ /* 0x000fe20000000104 */
[----:B------:R-:W2:Y:S01]  /*f0a0*/  MUFU.EX2 R37, R37 ;  /* 0x0000002500257308 */ /* 0x000ea20000000800 */
[----:B-1----:R-:W-:Y:S01]  /*f0b0*/  IADD3 R0, R8, 0x1800000, RZ ;  /* 0x0180000008007810 */ /* 0x002fe20007ffe0ff */
[----:B------:R-:W-:Y:S01]  /*f0c0*/  FFMA R10, R9, R10, 1 ;  /* 0x3f800000090a7423 */ /* 0x000fe2000000000a */
[----:B------:R-:W-:Y:S01]  /*f0d0*/  SHF.L.U32 R46, R46, 0x17, RZ ;  /* 0x000000172e2e7819 */ /* 0x000fe200000006ff */
[----:B------:R-:W-:Y:S01]  /*f0e0*/  IMAD.SHL.U32 R30, R30, 0x800000, RZ ;  /* 0x008000001e1e7824 */ /* 0x000fe200078e00ff */
[----:B------:R-:W-:Y:S01]  /*f0f0*/  LOP3.LUT R0, R0, 0x7f800000, RZ, 0xc0, !PT ;  /* 0x7f80000000007812 */ /* 0x000fe200078ec0ff */
[----:B------:R-:W-:Y:S01]  /*f100*/  IMAD.SHL.U32 R42, R42, 0x800000, RZ ;  /* 0x008000002a2a7824 */ /* 0x000fe200078e00ff */
[----:B------:R-:W-:Y:S01]  /*f110*/  SHF.L.U32 R24, R24, 0x17, RZ ;  /* 0x0000001718187819 */ /* 0x000fe200000006ff */
[----:B------:R-:W1:Y:S01]  /*f120*/  MUFU.EX2 R47, R47 ;  /* 0x0000002f002f7308 */ /* 0x000e620000000800 */
[----:B------:R-:W-:Y:S01]  /*f130*/  ISETP.GT.U32.AND P2, PT, R0, 0x1ffffff, PT ;  /* 0x01ffffff0000780c */ /* 0x000fe20003f44070 */
[----:B------:R-:W-:Y:S01]  /*f140*/  BSSY B1, `(.L_x_409) ;  /* 0x0000027000017945 */ /* 0x000fe20003800000 */
[----:B------:R-:W-:Y:S01]  /*f150*/  SHF.L.U32 R32, R32, 0x17, RZ ;  /* 0x0000001720207819 */ /* 0x000fe200000006ff */
[----:B----4-:R-:W-:Y:S01]  /*f160*/  FFMA R35, R24, R35, 1 ;  /* 0x3f80000018237423 */ /* 0x010fe20000000023 */
[----:B------:R-:W-:-:S02]  /*f170*/  SHF.L.U32 R34, R34, 0x17, RZ ;  /* 0x0000001722227819 */ /* 0x000fc400000006ff */
[----:B------:R-:W-:Y:S01]  /*f180*/  SHF.L.U32 R36, R36, 0x17, RZ ;  /* 0x0000001724247819 */ /* 0x000fe200000006ff */
[----:B------:R-:W3:Y:S01]  /*f190*/  MUFU.EX2 R51, R51 ;  /* 0x0000003300337308 */ /* 0x000ee20000000800 */
[----:B------:R-:W-:Y:S01]  /*f1a0*/  SHF.L.U32 R38, R38, 0x17, RZ ;  /* 0x0000001726267819 */ /* 0x000fe200000006ff */
[----:B--2---:R-:W-:Y:S01]  /*f1b0*/  FFMA R30, R30, R37, 1 ;  /* 0x3f8000001e1e7423 */ /* 0x004fe20000000025 */
[----:B------:R-:W-:Y:S01]  /*f1c0*/  SHF.L.U32 R40, R40, 0x17, RZ ;  /* 0x0000001728287819 */ /* 0x000fe200000006ff */
[----:B------:R-:W-:Y:S01]  /*f1d0*/  FFMA R37, R32, R11, 1 ;  /* 0x3f80000020257423 */ /* 0x000fe2000000000b */
[----:B------:R-:W-:Y:S01]  /*f1e0*/  SHF.L.U32 R44, R44, 0x17, RZ ;  /* 0x000000172c2c7819 */ /* 0x000fe200000006ff */
[----:B------:R-:W-:Y:S01]  /*f1f0*/  FFMA R41, R36, R41, 1 ;  /* 0x3f80000024297423 */ /* 0x000fe20000000029 */
[----:B------:R-:W-:Y:S01]  /*f200*/  SHF.L.U32 R48, R48, 0x17, RZ ;  /* 0x0000001730307819 */ /* 0x000fe200000006ff */
[----:B------:R-:W2:Y:S01]  /*f210*/  MUFU.EX2 R39, R39 ;  /* 0x0000002700277308 */ /* 0x000ea20000000800 */
[----:B------:R-:W-:Y:S01]  /*f220*/  SHF.L.U32 R50, R50, 0x17, RZ ;  /* 0x0000001732327819 */ /* 0x000fe200000006ff */
[----:B-1----:R-:W-:Y:S01]  /*f230*/  FFMA R42, R42, R47, 1 ;  /* 0x3f8000002a2a7423 */ /* 0x002fe2000000002f */
[----:B------:R-:W-:Y:S01]  /*f240*/  SHF.L.U32 R52, R52, 0x17, RZ ;  /* 0x0000001734347819 */ /* 0x000fe200000006ff */
[----:B------:R-:W-:Y:S01]  /*f250*/  FFMA R45, R40, R45, 1 ;  /* 0x3f800000282d7423 */ /* 0x000fe2000000002d */
[----:B------:R-:W-:-:S03]  /*f260*/  FFMA R47, R48, R3, 1 ;  /* 0x3f800000302f7423 */ /* 0x000fc60000000003 */
[----:B------:R-:W1:Y:S01]  /*f270*/  MUFU.EX2 R43, R43 ;  /* 0x0000002b002b7308 */ /* 0x000e620000000800 */
[----:B---3--:R-:W-:-:S07]  /*f280*/  FFMA R46, R46, R51, 1 ;  /* 0x3f8000002e2e7423 */ /* 0x008fce0000000033 */
[----:B------:R-:W3:Y:S01]  /*f290*/  MUFU.EX2 R49, R26 ;  /* 0x0000001a00317308 */ /* 0x000ee20000000800 */
[----:B--2---:R-:W-:-:S07]  /*f2a0*/  FFMA R34, R34, R39, 1 ;  /* 0x3f80000022227423 */ /* 0x004fce0000000027 */
[----:B------:R-:W2:Y:S01]  /*f2b0*/  MUFU.EX2 R5, R5 ;  /* 0x0000000500057308 */ /* 0x000ea20000000800 */
[----:B-1----:R-:W-:-:S07]  /*f2c0*/  FFMA R38, R38, R43, 1 ;  /* 0x3f80000026267423 */ /* 0x002fce000000002b */
[----:B------:R-:W1:Y:S01]  /*f2d0*/  MUFU.EX2 R9, R4 ;  /* 0x0000000400097308 */ /* 0x000e620000000800 */
[----:B---3--:R-:W-:Y:S01]  /*f2e0*/  FFMA R49, R44, R49, 1 ;  /* 0x3f8000002c317423 */ /* 0x008fe20000000031 */
[----:B--2---:R-:W-:Y:S01]  /*f2f0*/  FFMA R50, R50, R5, 1 ;  /* 0x3f80000032327423 */ /* 0x004fe20000000005 */
[----:B-1----:R-:W-:Y:S01]  /*f300*/  FFMA R51, R52, R9, 1 ;  /* 0x3f80000034337423 */ /* 0x002fe20000000009 */
[----:B------:R-:W-:Y:S06]  /*f310*/  @P2 BRA `(.L_x_410) ;  /* 0x0000000000142947 */ /* 0x000fec0003800000 */
[----:B------:R-:W-:Y:S02]  /*f320*/  MOV R0, R8 ;  /* 0x0000000800007202 */ /* 0x000fe40000000f00 */
[----:B------:R-:W-:-:S07]  /*f330*/  MOV R4, 0xf350 ;  /* 0x0000f35000047802 */ /* 0x000fce0000000f00 */
[----:B------:R-:W-:Y:S05]  /*f340*/  CALL.REL.NOINC `($__internal_0_$__cuda_sm20_rcp_rn_f32_slowpath) ;  /* 0x0000007000a07944 */ /* 0x000fea0003c00000 */
[----:B------:R-:W-:Y:S01]  /*f350*/  IMAD.MOV.U32 R9, RZ, RZ, R0 ;  /* 0x000000ffff097224 */ /* 0x000fe200078e0000 */
[----:B------:R-:W-:Y:S06]  /*f360*/  BRA `(.L_x_411) ;  /* 0x0000000000107947 */ /* 0x000fec0003800000 */
.L_x_410:
[----:B------:R-:W1:Y:S02]  /*f370*/  MUFU.RCP R9, R8 ;  /* 0x0000000800097308 */ /* 0x000e640000001000 */
[----:B-1----:R-:W-:-:S04]  /*f380*/  FFMA R0, R8, R9, -1 ;  /* 0xbf80000008007423 */ /* 0x002fc80000000009 */
[----:B------:R-:W-:-:S04]  /*f390*/  FADD.FTZ R0, -R0, -RZ ;  /* 0x800000ff00007221 */ /* 0x000fc80000010100 */
[----:B------:R-:W-:-:S07]  /*f3a0*/  FFMA R9, R9, R0, R9 ;  /* 0x0000000009097223 */ /* 0x000fce0000000009 */
.L_x_411:
[----:B------:R-:W-:Y:S05]  /*f3b0*/  BSYNC B1 ;  /* 0x0000000000017941 */ /* 0x000fea0003800000 */
.L_x_409:
        /* <DEDUP_REMOVED lines=10> */
.L_x_413:
[----:B------:R-:W1:Y:S02]  /*f460*/  MUFU.RCP R8, R53 ;  /* 0x0000003500087308 */ /* 0x000e640000001000 */
[----:B-1----:R-:W-:-:S04]  /*f470*/  FFMA R0, R53, R8, -1 ;  /* 0xbf80000035007423 */ /* 0x002fc80000000008 */
[----:B------:R-:W-:-:S04]  /*f480*/  FADD.FTZ R3, -R0, -RZ ;  /* 0x800000ff00037221 */ /* 0x000fc80000010100 */
[----:B------:R-:W-:-:S07]  /*f490*/  FFMA R8, R8, R3, R8 ;  /* 0x0000000308087223 */ /* 0x000fce0000000008 */
.L_x_414:
[----:B------:R-:W-:Y:S05]  /*f4a0*/  BSYNC B1 ;  /* 0x0000000000017941 */ /* 0x000fea0003800000 */
.L_x_412:
        /* <DEDUP_REMOVED lines=10> */
.L_x_416:
[----:B------:R-:W1:Y:S02]  /*f550*/  MUFU.RCP R11, R10 ;  /* 0x0000000a000b7308 */ /* 0x000e640000001000 */
[----:B-1----:R-:W-:-:S04]  /*f560*/  FFMA R0, R10, R11, -1 ;  /* 0xbf8000000a007423 */ /* 0x002fc8000000000b */
[----:B------:R-:W-:-:S04]  /*f570*/  FADD.FTZ R0, -R0, -RZ ;  /* 0x800000ff00007221 */ /* 0x000fc80000010100 */
[----:B------:R-:W-:-:S07]  /*f580*/  FFMA R11, R11, R0, R11 ;  /* 0x000000000b0b7223 */ /* 0x000fce000000000b */
.L_x_417:
[----:B------:R-:W-:Y:S05]  /*f590*/  BSYNC B1 ;  /* 0x0000000000017941 */ /* 0x000fea0003800000 */
.L_x_415:
        /* <DEDUP_REMOVED lines=10> */
.L_x_419:
[----:B------:R-:W1:Y:S02]  /*f640*/  MUFU.RCP R10, R35 ;  /* 0x00000023000a7308 */ /* 0x000e640000001000 */
[----:B-1----:R-:W-:-:S04]  /*f650*/  FFMA R0, R35, R10, -1 ;  /* 0xbf80000023007423 */ /* 0x002fc8000000000a */
[----:B------:R-:W-:-:S04]  /*f660*/  FADD.FTZ R3, -R0, -RZ ;  /* 0x800000ff00037221 */ /* 0x000fc80000010100 */
[----:B------:R-:W-:-:S07]  /*f670*/  FFMA R10, R10, R3, R10 ;  /* 0x000000030a0a7223 */ /* 0x000fce000000000a */
.L_x_420:
[----:B------:R-:W-:Y:S05]  /*f680*/  BSYNC B1 ;  /* 0x0000000000017941 */ /* 0x000fea0003800000 */
.L_x_418:
        /* <DEDUP_REMOVED lines=10> */
.L_x_422:
[----:B------:R-:W1:Y:S02]  /*f730*/  MUFU.RCP R35, R30 ;  /* 0x0000001e00237308 */ /* 0x000e640000001000 */
[----:B-1----:R-:W-:-:S04]  /*f740*/  FFMA R0, R30, R35, -1 ;  /* 0xbf8000001e007423 */ /* 0x002fc80000000023 */
[----:B------:R-:W-:-:S04]  /*f750*/  FADD.FTZ R0, -R0, -RZ ;  /* 0x800000ff00007221 */ /* 0x000fc80000010100 */
[----:B------:R-:W-:-:S07]  /*f760*/  FFMA R35, R35, R0, R35 ;  /* 0x0000000023237223 */ /* 0x000fce0000000023 */
.L_x_423:
[----:B------:R-:W-:Y:S05]  /*f770*/  BSYNC B1 ;  /* 0x0000000000017941 */ /* 0x000fea0003800000 */
.L_x_421:
        /* <DEDUP_REMOVED lines=10> */
.L_x_425:
[----:B------:R-:W1:Y:S02]  /*f820*/  MUFU.RCP R24, R37 ;  /* 0x0000002500187308 */ /* 0x000e640000001000 */
[----:B-1----:R-:W-:-:S04]  /*f830*/  FFMA R0, R37, R24, -1 ;  /* 0xbf80000025007423 */ /* 0x002fc80000000018 */
[----:B------:R-:W-:-:S04]  /*f840*/  FADD.FTZ R3, -R0, -RZ ;  /* 0x800000ff00037221 */ /* 0x000fc80000010100 */
[----:B------:R-:W-:-:S07]  /*f850*/  FFMA R24, R24, R3, R24 ;  /* 0x0000000318187223 */ /* 0x000fce0000000018 */
.L_x_426:
[----:B------:R-:W-:Y:S05]  /*f860*/  BSYNC B1 ;  /* 0x0000000000017941 */ /* 0x000fea0003800000 */
.L_x_424:
        /* <DEDUP_REMOVED lines=10> */
.L_x_428:
[----:B------:R-:W1:Y:S02]  /*f910*/  MUFU.RCP R37, R34 ;  /* 0x0000002200257308 */ /* 0x000e640000001000 */
[----:B-1----:R-:W-:-:S04]  /*f920*/  FFMA R0, R34, R37, -1 ;  /* 0xbf80000022007423 */ /* 0x002fc80000000025 */
[----:B------:R-:W-:-:S04]  /*f930*/  FADD.FTZ R0, -R0, -RZ ;  /* 0x800000ff00007221 */ /* 0x000fc80000010100 */
[----:B------:R-:W-:-:S07]  /*f940*/  FFMA R37, R37, R0, R37 ;  /* 0x0000000025257223 */ /* 0x000fce0000000025 */
.L_x_429:
[----:B------:R-:W-:Y:S05]  /*f950*/  BSYNC B1 ;  /* 0x0000000000017941 */ /* 0x000fea0003800000 */
.L_x_427:
        /* <DEDUP_REMOVED lines=10> */
.L_x_431:
[----:B------:R-:W1:Y:S02]  /*fa00*/  MUFU.RCP R26, R41 ;  /* 0x00000029001a7308 */ /* 0x000e640000001000 */
[----:B-1----:R-:W-:-:S04]  /*fa10*/  FFMA R0, R41, R26, -1 ;  /* 0xbf80000029007423 */ /* 0x002fc8000000001a */
[----:B------:R-:W-:-:S04]  /*fa20*/  FADD.FTZ R3, -R0, -RZ ;  /* 0x800000ff00037221 */ /* 0x000fc80000010100 */
[----:B------:R-:W-:-:S07]  /*fa30*/  FFMA R26, R26, R3, R26 ;  /* 0x000000031a1a7223 */ /* 0x000fce000000001a */
.L_x_432:
[----:B------:R-:W-:Y:S05]  /*fa40*/  BSYNC B1 ;  /* 0x0000000000017941 */ /* 0x000fea0003800000 */
.L_x_430:
        /* <DEDUP_REMOVED lines=10> */
.L_x_434:
[----:B------:R-:W1:Y:S02]  /*faf0*/  MUFU.RCP R39, R38 ;  /* 0x0000002600277308 */ /* 0x000e640000001000 */
[----:B-1----:R-:W-:-:S04]  /*fb00*/  FFMA R0, R38, R39, -1 ;  /* 0xbf80000026007423 */ /* 0x002fc80000000027 */
[----:B------:R-:W-:-:S04]  /*fb10*/  FADD.FTZ R0, -R0, -RZ ;  /* 0x800000ff00007221 */ /* 0x000fc80000010100 */
[----:B------:R-:W-:-:S07]  /*fb20*/  FFMA R39, R39, R0, R39 ;  /* 0x0000000027277223 */ /* 0x000fce0000000027 */
.L_x_435:
[----:B------:R-:W-:Y:S05]  /*fb30*/  BSYNC B1 ;  /* 0x0000000000017941 */ /* 0x000fea0003800000 */
.L_x_433:
        /* <DEDUP_REMOVED lines=10> */
.L_x_437:
[----:B------:R-:W1:Y:S02]  /*fbe0*/  MUFU.RCP R30, R45 ;  /* 0x0000002d001e7308 */ /* 0x000e640000001000 */
[----:B-1----:R-:W-:-:S04]  /*fbf0*/  FFMA R0, R45, R30, -1 ;  /* 0xbf8000002d007423 */ /* 0x002fc8000000001e */
[----:B------:R-:W-:-:S04]  /*fc00*/  FADD.FTZ R3, -R0, -RZ ;  /* 0x800000ff00037221 */ /* 0x000fc80000010100 */
[----:B------:R-:W-:-:S07]  /*fc10*/  FFMA R30, R30, R3, R30 ;  /* 0x000000031e1e7223 */ /* 0x000fce000000001e */
.L_x_438:
[----:B------:R-:W-:Y:S05]  /*fc20*/  BSYNC B1 ;  /* 0x0000000000017941 */ /* 0x000fea0003800000 */
.L_x_436:
        /* <DEDUP_REMOVED lines=10> */
.L_x_440:
[----:B------:R-:W1:Y:S02]  /*fcd0*/  MUFU.RCP R41, R42 ;  /* 0x0000002a00297308 */ /* 0x000e640000001000 */
[----:B-1----:R-:W-:-:S04]  /*fce0*/  FFMA R0, R42, R41, -1 ;  /* 0xbf8000002a007423 */ /* 0x002fc80000000029 */
[----:B------:R-:W-:-:S04]  /*fcf0*/  FADD.FTZ R0, -R0, -RZ ;  /* 0x800000ff00007221 */ /* 0x000fc80000010100 */
[----:B------:R-:W-:-:S07]  /*fd00*/  FFMA R41, R41, R0, R41 ;  /* 0x0000000029297223 */ /* 0x000fce0000000029 */
.L_x_441:
[----:B------:R-:W-:Y:S05]  /*fd10*/  BSYNC B1 ;  /* 0x0000000000017941 */ /* 0x000fea0003800000 */
.L_x_439:
        /* <DEDUP_REMOVED lines=10> */
.L_x_443:
[----:B------:R-:W1:Y:S02]  /*fdc0*/  MUFU.RCP R32, R49 ;  /* 0x0000003100207308 */ /* 0x000e640000001000 */
[----:B-1----:R-:W-:-:S04]  /*fdd0*/  FFMA R0, R49, R32, -1 ;  /* 0xbf80000031007423 */ /* 0x002fc80000000020 */
[----:B------:R-:W-:-:S04]  /*fde0*/  FADD.FTZ R3, -R0, -RZ ;  /* 0x800000ff00037221 */ /* 0x000fc80000010100 */
[----:B------:R-:W-:-:S07]  /*fdf0*/  FFMA R32, R32, R3, R32 ;  /* 0x0000000320207223 */ /* 0x000fce0000000020 */
.L_x_444:
[----:B------:R-:W-:Y:S05]  /*fe00*/  BSYNC B1 ;  /* 0x0000000000017941 */ /* 0x000fea0003800000 */
.L_x_442:
        /* <DEDUP_REMOVED lines=10> */
.L_x_446:
[----:B------:R-:W1:Y:S02]  /*feb0*/  MUFU.RCP R43, R46 ;  /* 0x0000002e002b7308 */ /* 0x000e640000001000 */
[----:B-1----:R-:W-:-:S04]  /*fec0*/  FFMA R0, R46, R43, -1 ;  /* 0xbf8000002e007423 */ /* 0x002fc8000000002b */
[----:B------:R-:W-:-:S04]  /*fed0*/  FADD.FTZ R0, -R0, -RZ ;  /* 0x800000ff00007221 */ /* 0x000fc80000010100 */
[----:B------:R-:W-:-:S07]  /*fee0*/  FFMA R43, R43, R0, R43 ;  /* 0x000000002b2b7223 */ /* 0x000fce000000002b */
.L_x_447:
[----:B------:R-:W-:Y:S05]  /*fef0*/  BSYNC B1 ;  /* 0x0000000000017941 */ /* 0x000fea0003800000 */
.L_x_445:
        /* <DEDUP_REMOVED lines=10> */
.L_x_449:
[----:B------:R-:W1:Y:S02]  /*ffa0*/  MUFU.RCP R34, R47 ;  /* 0x0000002f00227308 */ /* 0x000e640000001000 */
[----:B-1----:R-:W-:-:S04]  /*ffb0*/  FFMA R0, R47, R34, -1 ;  /* 0xbf8000002f007423 */ /* 0x002fc80000000022 */
[----:B------:R-:W-:-:S04]  /*ffc0*/  FADD.FTZ R3, -R0, -RZ ;  /* 0x800000ff00037221 */ /* 0x000fc80000010100 */
[----:B------:R-:W-:-:S07]  /*ffd0*/  FFMA R34, R34, R3, R34 ;  /* 0x0000000322227223 */ /* 0x000fce0000000022 */
.L_x_450:
[----:B------:R-:W-:Y:S05]  /*ffe0*/  BSYNC B1 ;  /* 0x0000000000017941 */ /* 0x000fea0003800000 */
.L_x_448:
        /* <DEDUP_REMOVED lines=10> */
.L_x_452:
[----:B------:R-:W1:Y:S02]  /*10090*/  MUFU.RCP R45, R50 ;  /* 0x00000032002d7308 */ /* 0x000e640000001000 */
[----:B-1----:R-:W-:-:S04]  /*100a0*/  FFMA R0, R50, R45, -1 ;  /* 0xbf80000032007423 */ /* 0x002fc8000000002d */
[----:B------:R-:W-:-:S04]  /*100b0*/  FADD.FTZ R0, -R0, -RZ ;  /* 0x800000ff00007221 */ /* 0x000fc80000010100 */
[----:B------:R-:W-:-:S07]  /*100c0*/  FFMA R45, R45, R0, R45 ;  /* 0x000000002d2d7223 */ /* 0x000fce000000002d */
.L_x_453:
[----:B------:R-:W-:Y:S05]  /*100d0*/  BSYNC B1 ;  /* 0x0000000000017941 */ /* 0x000fea0003800000 */
.L_x_451:
        /* <DEDUP_REMOVED lines=9> */
.L_x_455:
[----:B------:R-:W1:Y:S02]  /*10170*/  MUFU.RCP R0, R51 ;  /* 0x0000003300007308 */ /* 0x000e640000001000 */
[----:B-1----:R-:W-:-:S04]  /*10180*/  FFMA R3, R51, R0, -1 ;  /* 0xbf80000033037423 */ /* 0x002fc80000000000 */
[----:B------:R-:W-:-:S04]  /*10190*/  FADD.FTZ R3, -R3, -RZ ;  /* 0x800000ff03037221 */ /* 0x000fc80000010100 */
[----:B------:R-:W-:-:S07]  /*101a0*/  FFMA R0, R0, R3, R0 ;  /* 0x0000000300007223 */ /* 0x000fce0000000000 */
.L_x_456:
[----:B------:R-:W-:Y:S05]  /*101b0*/  BSYNC B1 ;  /* 0x0000000000017941 */ /* 0x000fea0003800000 */
.L_x_454:
        /* <DEDUP_REMOVED lines=45> */
.L_x_458:
[----:B------:R-:W-:Y:S05]  /*10490*/  BSYNC B0 ;  /* 0x0000000000007941 */ /* 0x000fea0003800000 */
.L_x_457:
[----:B------:R-:W-:Y:S06]  /*104a0*/  BAR.SYNC.DEFER_BLOCKING 0x1, 0x100 ;  /* 0x0044000000007b1d */ /* 0x000fec0000010000 */
[----:B------:R-:W-:Y:S04]  /*104b0*/  BSSY B0, `(.L_x_459) ;  /* 0x0000009000007945 */ /* 0x000fe80003800000 */
[----:B------:R-:W-:Y:S05]  /*104c0*/  @P0 BRA `(.L_x_460) ;  /* 0x00000000001c0947 */ /* 0x000fea0003800000 */
[----:B------:R-:W-:-:S13]  /*104d0*/  ISETP.NE.AND P2, PT, R158, 0x3, PT ;  /* 0x000000039e00780c */ /* 0x000fda0003f45270 */
[----:B------:R-:W-:Y:S05]  /*104e0*/  @!P2 BRA `(.L_x_461) ;  /* 0x000000000004a947 */ /* 0x000fea0003800000 */
[----:B------:R-:W-:Y:S01]  /*104f0*/  BPT.TRAP 0x1 ;  /* 0x000000040000795c */ /* 0x000fe20000300000 */
.L_x_461:
[----:B------:R-:W-:-:S04]  /*10500*/  ULEA UR4, UR5, UR45, 0x3 ;  /* 0x0000002d05047291 */ /* 0x000fc8000f8e183f */
[----:B------:R-:W-:-:S04]  /*10510*/  UIADD3 UR4, UR4, 0x60, URZ ;  /* 0x0000006004047890 */ /* 0x000fc8000fffe03f */
[----:B------:R-:W-:-:S09]  /*10520*/  UPRMT UR4, UR50, 0x654, UR4 ;  /* 0x0000065432047896 */ /* 0x000fd20008000004 */
[----:B------:R-:W-:Y:S03]  /*10530*/  SYNCS.ARRIVE.TRANS64.RED.A1T0 RZ, [UR4], RZ ;  /* 0x000000ffffff79a7 */ /* 0x000fe60008100404 */
.L_x_460:
[----:B------:R-:W-:Y:S05]  /*10540*/  BSYNC B0 ;  /* 0x0000000000007941 */ /* 0x000fea0003800000 */
.L_x_459:
        /* <DEDUP_REMOVED lines=8> */
.L_x_464:
[----:B------:R-:W-:Y:S01]  /*105d0*/  SHF.L.U32 R28, R28, 0x1f, RZ ;  /* 0x0000001f1c1c7819 */ /* 0x000fe200000006ff */
[----:B------:R-:W-:Y:S01]  /*105e0*/  BSSY B1, `(.L_x_465) ;  /* 0x0000004000017945 */ /* 0x000fe20003800000 */
[----:B------:R-:W-:-:S04]  /*105f0*/  LEA R3, R12, UR45, 0x3 ;  /* 0x0000002d0c037c11 */ /* 0x000fc8000f8e18ff */
[----:B------:R-:W2:Y:S02]  /*10600*/  SYNCS.PHASECHK.TRANS64.TRYWAIT P2, [R3+URZ+0x40], R28 ;  /* 0x0000401c030075a7 */ /* 0x000ea4000804017f */
[----:B--2---:R-:W-:Y:S05]  /*10610*/  @!P2 BRA `(.L_x_466) ;  /* 0x000000580034a947 */ /* 0x004fea0003800000 */
.L_x_627:
[----:B------:R-:W-:Y:S05]  /*10620*/  BSYNC B1 ;  /* 0x0000000000017941 */ /* 0x000fea0003800000 */
.L_x_465:
[----:B------:R-:W-:Y:S05]  /*10630*/  @P1 BRA `(.L_x_463) ;  /* 0x0000000000941947 */ /* 0x000fea0003800000 */
[----:B------:R-:W-:Y:S01]  /*10640*/  LEA R12, R12, R33, 0xd ;  /* 0x000000210c0c7211 */ /* 0x000fe200078e68ff */
[----:B------:R-:W-:Y:S05]  /*10650*/  WARPSYNC.ALL ;  /* 0x0000000000007948 */ /* 0x000fea0003800000 */
[----:B------:R-:W-:Y:S01]  /*10660*/  LEA R0, R155, R12, 0x1 ;  /* 0x0000000c9b007211 */ /* 0x000fe200078e08ff */
[----:B-1----:R-:W1:Y:S04]  /*10670*/  LDSM.16.M88.4 R8, [R12] ;  /* 0x000000000c08783b */ /* 0x002e680000000200 */
[----:B------:R-:W3:Y:S01]  /*10680*/  LDSM.16.M88.4 R32, [R0] ;  /* 0x000000000020783b */ /* 0x000ee20000000200 */
[----:B-1----:R-:W-:Y:S01]  /*10690*/  SHF.L.U32 R4, R8, 0x10, RZ ;  /* 0x0000001008047819 */ /* 0x002fe200000006ff */
[----:B------:R-:W-:Y:S01]  /*106a0*/  IMAD.U32 R26, R10, 0x10000, RZ ;  /* 0x000100000a1a7824 */ /* 0x000fe200078e00ff */
[----:B------:R-:W-:-:S02]  /*106b0*/  LOP3.LUT R8, R8, 0xffff0000, RZ, 0xc0, !PT ;  /* 0xffff000008087812 */ /* 0x000fc400078ec0ff */
[----:B---3--:R-:W-:Y:S01]  /*106c0*/  SHF.L.U32 R12, R32, 0x10, RZ ;  /* 0x00000010200c7819 */ /* 0x008fe200000006ff */
        /* <DEDUP_REMOVED lines=9> */
[----:B--2---:R-:W-:Y:S01]  /*10760*/  SHF.L.U32 R28, R11, 0x10, RZ ;  /* 0x000000100b1c7819 */ /* 0x004fe200000006ff */
        /* <DEDUP_REMOVED lines=18> */
.L_x_463:
[----:B------:R-:W-:Y:S05]  /*10890*/  BSYNC B0 ;  /* 0x0000000000007941 */ /* 0x000fea0003800000 */
.L_x_462:
[----:B------:R-:W-:Y:S01]  /*108a0*/  MOV R48, 0x3bbb989d ;  /* 0x3bbb989d00307802 */ /* 0x000fe20000000f00 */
[C---:B------:R-:W-:Y:S01]  /*108b0*/  FFMA R13, R156.reuse, R136, R13 ;  /* 0x000000889c0d7223 */ /* 0x040fe2000000000d */
[----:B------:R-:W-:Y:S02]  /*108c0*/  IMAD.MOV.U32 R49, RZ, RZ, 0x437c0000 ;  /* 0x437c0000ff317424 */ /* 0x000fe400078e00ff */
[C---:B------:R-:W-:Y:S01]  /*108d0*/  FFMA R14, R156.reuse, R137, R14 ;  /* 0x000000899c0e7223 */ /* 0x040fe2000000000e */
[C---:B------:R-:W-:Y:S01]  /*108e0*/  FFMA R21, R156.reuse, R139, R21 ;  /* 0x0000008b9c157223 */ /* 0x040fe20000000015 */
[----:B------:R-:W-:Y:S01]  /*108f0*/  FFMA.SAT R0, -R13, R48, 0.5 ;  /* 0x3f0000000d007423 */ /* 0x000fe20000002130 */
[----:B------:R-:W-:Y:S01]  /*10900*/  FFMA R15, R156, R138, R15 ;  /* 0x0000008a9c0f7223 */ /* 0x000fe2000000000f */
[-C--:B--2---:R-:W-:Y:S01]  /*10910*/  FFMA.SAT R3, -R14, R48.reuse, 0.5 ;  /* 0x3f0000000e037423 */ /* 0x084fe20000002130 */
[-C--:B-1----:R-:W-:Y:S01]  /*10920*/  FFMA.SAT R10, -R21, R48.reuse, 0.5 ;  /* 0x3f000000150a7423 */ /* 0x082fe20000002130 */
[-C--:B------:R-:W-:Y:S01]  /*10930*/  FFMA.RM R0, R0, R49.reuse, 12582913 ;  /* 0x4b40000100007423 */ /* 0x080fe20000004031 */
[----:B------:R-:W-:Y:S01]  /*10940*/  FFMA.SAT R6, -R15, R48, 0.5 ;  /* 0x3f0000000f067423 */ /* 0x000fe20000002130 */
[----:B------:R-:W-:Y:S01]  /*10950*/  FFMA.RM R5, R3, R49, 12582913 ;  /* 0x4b40000103057423 */ /* 0x000fe20000004031 */
[----:B------:R-:W-:Y:S01]  /*10960*/  FFMA R141, R156, R141, R159 ;  /* 0x0000008d9c8d7223 */ /* 0x000fe2000000009f */
[----:B------:R-:W-:Y:S01]  /*10970*/  FADD R4, R0, -12583039 ;  /* 0xcb40007f00047421 */ /* 0x000fe20000000000 */
[----:B------:R-:W-:Y:S01]  /*10980*/  FFMA R23, R156, R140, R23 ;  /* 0x0000008c9c177223 */ /* 0x000fe20000000017 */
[----:B------:R-:W-:Y:S01]  /*10990*/  FADD R3, R5, -12583039 ;  /* 0xcb40007f05037421 */ /* 0x000fe20000000000 */
[-C--:B------:R-:W-:Y:S01]  /*109a0*/  FFMA.RM R12, R10, R49.reuse, 12582913 ;  /* 0x4b4000010a0c7423 */ /* 0x080fe20000004031 */
[----:B------:R-:W-:Y:S01]  /*109b0*/  FFMA R4, -R13, 1.4426950216293334961, -R4 ;  /* 0x3fb8aa3b0d047823 */ /* 0x000fe20000000904 */
[-C--:B------:R-:W-:Y:S01]  /*109c0*/  FFMA.RM R8, R6, R49.reuse, 12582913 ;  /* 0x4b40000106087423 */ /* 0x080fe20000004031 */
[-C--:B------:R-:W-:Y:S01]  /*109d0*/  FFMA.SAT R28, -R141, R48.reuse, 0.5 ;  /* 0x3f0000008d1c7423 */ /* 0x080fe20000002130 */
[----:B------:R-:W-:Y:S01]  /*109e0*/  FFMA.SAT R11, -R23, R48, 0.5 ;  /* 0x3f000000170b7423 */ /* 0x000fe20000002130 */
[----:B------:R-:W-:Y:S01]  /*109f0*/  FFMA R4, -R13, 1.925963033500011079e-08, R4 ;  /* 0x32a570600d047823 */ /* 0x000fe20000000104 */
[----:B------:R-:W-:Y:S01]  /*10a00*/  FFMA R9, -R14, 1.4426950216293334961, -R3 ;  /* 0x3fb8aa3b0e097823 */ /* 0x000fe20000000903 */
[----:B------:R-:W-:Y:S01]  /*10a10*/  FADD R24, R12, -12583039 ;  /* 0xcb40007f0c187421 */ /* 0x000fe20000000000 */
[----:B------:R-:W-:Y:S01]  /*10a20*/  FADD R6, R8, -12583039 ;  /* 0xcb40007f08067421 */ /* 0x000fe20000000000 */
[----:B------:R1:W-:Y:S01]  /*10a30*/  MUFU.EX2 R3, R4 ;  /* 0x0000000400037308 */ /* 0x0003e20000000800 */
[----:B------:R-:W-:Y:S01]  /*10a40*/  FFMA.RM R28, R28, R49, 12582913 ;  /* 0x4b4000011c1c7423 */ /* 0x000fe20000004031 */
[C---:B------:R-:W-:Y:S01]  /*10a50*/  FFMA R143, R156.reuse, R143, R161 ;  /* 0x0000008f9c8f7223 */ /* 0x040fe200000000a1 */
[----:B------:R-:W-:Y:S01]  /*10a60*/  FFMA R25, R156, R142, R25 ;  /* 0x0000008e9c197223 */ /* 0x000fe20000000019 */
[----:B------:R-:W-:Y:S01]  /*10a70*/  FFMA R24, -R21, 1.4426950216293334961, -R24 ;  /* 0x3fb8aa3b15187823 */ /* 0x000fe20000000918 */
[----:B------:R-:W-:Y:S01]  /*10a80*/  FFMA R10, -R15, 1.4426950216293334961, -R6 ;  /* 0x3fb8aa3b0f0a7823 */ /* 0x000fe20000000906 */
[----:B------:R-:W-:Y:S01]  /*10a90*/  FADD R30, R28, -12583039 ;  /* 0xcb40007f1c1e7421 */ /* 0x000fe20000000000 */
[-C--:B------:R-:W-:Y:S01]  /*10aa0*/  FFMA.SAT R34, -R143, R48.reuse, 0.5 ;  /* 0x3f0000008f227423 */ /* 0x080fe20000002130 */
[----:B------:R-:W-:Y:S01]  /*10ab0*/  FFMA R9, -R14, 1.925963033500011079e-08, R9 ;  /* 0x32a570600e097823 */ /* 0x000fe20000000109 */
[-C--:B-1----:R-:W-:Y:S01]  /*10ac0*/  FFMA.RM R4, R11, R49.reuse, 12582913 ;  /* 0x4b4000010b047423 */ /* 0x082fe20000004031 */
[----:B------:R-:W-:Y:S01]  /*10ad0*/  FFMA.SAT R32, -R25, R48, 0.5 ;  /* 0x3f00000019207423 */ /* 0x000fe20000002130 */
[----:B------:R-:W-:Y:S01]  /*10ae0*/  FFMA R144, R156, R144, R163 ;  /* 0x000000909c907223 */ /* 0x000fe200000000a3 */
[----:B------:R-:W-:Y:S01]  /*10af0*/  FFMA R24, -R21, 1.925963033500011079e-08, R24 ;  /* 0x32a5706015187823 */ /* 0x000fe20000000118 */
[----:B------:R-:W-:Y:S01]  /*10b00*/  FADD R26, R4, -12583039 ;  /* 0xcb40007f041a7421 */ /* 0x000fe20000000000 */
[----:B------:R-:W-:Y:S01]  /*10b10*/  FFMA R10, -R15, 1.925963033500011079e-08, R10 ;  /* 0x32a570600f0a7823 */ /* 0x000fe2000000010a */
[----:B------:R-:W-:Y:S01]  /*10b20*/  FFMA R30, -R141, 1.4426950216293334961, -R30 ;  /* 0x3fb8aa3b8d1e7823 */ /* 0x000fe2000000091e */
[-C--:B------:R-:W-:Y:S01]  /*10b30*/  FFMA.RM R34, R34, R49.reuse, 12582913 ;  /* 0x4b40000122227423 */ /* 0x080fe20000004031 */
[----:B------:R-:W-:Y:S01]  /*10b40*/  FFMA R26, -R23, 1.4426950216293334961, -R26 ;  /* 0x3fb8aa3b171a7823 */ /* 0x000fe2000000091a */
[----:B------:R-:W-:Y:S01]  /*10b50*/  FFMA.RM R32, R32, R49, 12582913 ;  /* 0x4b40000120207423 */ /* 0x000fe20000004031 */
[----:B------:R-:W-:Y:S01]  /*10b60*/  MUFU.EX2 R6, R9 ;  /* 0x0000000900067308 */ /* 0x000fe20000000800 */
[----:B------:R-:W-:Y:S01]  /*10b70*/  FFMA.SAT R36, -R144, R48, 0.5 ;  /* 0x3f00000090247423 */ /* 0x000fe20000002130 */
[----:B------:R-:W-:Y:S01]  /*10b80*/  FFMA R30, -R141, 1.925963033500011079e-08, R30 ;  /* 0x32a570608d1e7823 */ /* 0x000fe2000000011e */
[----:B------:R-:W-:Y:S01]  /*10b90*/  FFMA R26, -R23, 1.925963033500011079e-08, R26 ;  /* 0x32a57060171a7823 */ /* 0x000fe2000000011a */
[C---:B------:R-:W-:Y:S01]  /*10ba0*/  FFMA R27, R156.reuse, R146, R27 ;  /* 0x000000929c1b7223 */ /* 0x040fe2000000001b */
[----:B------:R-:W-:Y:S01]  /*10bb0*/  FFMA R145, R156, R145, R165 ;  /* 0x000000919c917223 */ /* 0x000fe200000000a5 */
[----:B------:R-:W-:Y:S01]  /*10bc0*/  FFMA.RM R36, R36, R49, 12582913 ;  /* 0x4b40000124247423 */ /* 0x000fe20000004031 */
[C---:B------:R-:W-:Y:S01]  /*10bd0*/  FFMA R149, R156.reuse, R149, R169 ;  /* 0x000000959c957223 */ /* 0x040fe200000000a9 */
[----:B------:R1:W-:Y:S01]  /*10be0*/  MUFU.EX2 R9, R24 ;  /* 0x0000001800097308 */ /* 0x0003e20000000800 */
[----:B------:R-:W-:Y:S01]  /*10bf0*/  FFMA R147, R156, R147, R167 ;  /* 0x000000939c937223 */ /* 0x000fe200000000a7 */
[----:B------:R-:W-:Y:S01]  /*10c00*/  FADD R39, R36, -12583039 ;  /* 0xcb40007f24277421 */ /* 0x000fe20000000000 */
[C---:B------:R-:W-:Y:S01]  /*10c10*/  FFMA R29, R156.reuse, R148, R29 ;  /* 0x000000949c1d7223 */ /* 0x040fe2000000001d */
[C---:B------:R-:W-:Y:S01]  /*10c20*/  FFMA R31, R156.reuse, R150, R31 ;  /* 0x000000969c1f7223 */ /* 0x040fe2000000001f */
[----:B------:R-:W-:Y:S01]  /*10c30*/  FFMA R151, R156, R151, R171 ;  /* 0x000000979c977223 */ /* 0x000fe200000000ab */
[----:B------:R-:W-:Y:S01]  /*10c40*/  FFMA R41, -R144, 1.4426950216293334961, -R39 ;  /* 0x3fb8aa3b90297823 */ /* 0x000fe20000000927 */
[-C--:B------:R-:W-:Y:S01]  /*10c50*/  FFMA.SAT R44, -R149, R48.reuse, 0.5 ;  /* 0x3f000000952c7423 */ /* 0x080fe20000002130 */
[----:B------:R2:W3:Y:S01]  /*10c60*/  MUFU.EX2 R11, R10 ;  /* 0x0000000a000b7308 */ /* 0x0004e20000000800 */
[----:B-1----:R-:W-:Y:S01]  /*10c70*/  FADD R24, R34, -12583039 ;  /* 0xcb40007f22187421 */ /* 0x002fe20000000000 */
[-C--:B------:R-:W-:Y:S01]  /*10c80*/  FFMA.SAT R38, -R147, R48.reuse, 0.5 ;  /* 0x3f00000093267423 */ /* 0x080fe20000002130 */
[-C--:B------:R-:W-:Y:S01]  /*10c90*/  FFMA.SAT R42, -R29, R48.reuse, 0.5 ;  /* 0x3f0000001d2a7423 */ /* 0x080fe20000002130 */
[-C--:B------:R-:W-:Y:S01]  /*10ca0*/  FFMA.SAT R46, -R31, R48.reuse, 0.5 ;  /* 0x3f0000001f2e7423 */ /* 0x080fe20000002130 */
[C---:B------:R-:W-:Y:S01]  /*10cb0*/  FFMA R24, -R143.reuse, 1.4426950216293334961, -R24 ;  /* 0x3fb8aa3b8f187823 */ /* 0x040fe20000000918 */
[----:B------:R-:W-:Y:S01]  /*10cc0*/  SHF.L.U32 R0, R0, 0x17, RZ ;  /* 0x0000001700007819 */ /* 0x000fe200000006ff */
[-C--:B------:R-:W-:Y:S01]  /*10cd0*/  FFMA.RM R44, R44, R49.reuse, 12582913 ;  /* 0x4b4000012c2c7423 */ /* 0x080fe20000004031 */
[----:B------:R1:W-:Y:S01]  /*10ce0*/  MUFU.EX2 R35, R30 ;  /* 0x0000001e00237308 */ /* 0x0003e20000000800 */
[----:B--2---:R-:W-:Y:S01]  /*10cf0*/  FADD R10, R32, -12583039 ;  /* 0xcb40007f200a7421 */ /* 0x004fe20000000000 */
[----:B------:R-:W-:Y:S01]  /*10d00*/  FFMA R24, -R143, 1.925963033500011079e-08, R24 ;  /* 0x32a570608f187823 */ /* 0x000fe20000000118 */
[-C--:B------:R-:W-:Y:S01]  /*10d10*/  FFMA.RM R38, R38, R49.reuse, 12582913 ;  /* 0x4b40000126267423 */ /* 0x080fe20000004031 */
[-C--:B------:R-:W-:Y:S01]  /*10d20*/  FFMA.RM R42, R42, R49.reuse, 12582913 ;  /* 0x4b4000012a2a7423 */ /* 0x080fe20000004031 */
[----:B------:R-:W-:Y:S01]  /*10d30*/  FFMA R10, -R25, 1.4426950216293334961, -R10 ;  /* 0x3fb8aa3b190a7823 */ /* 0x000fe2000000090a */
[-C--:B------:R-:W-:Y:S01]  /*10d40*/  FFMA.RM R46, R46, R49.reuse, 12582913 ;  /* 0x4b4000012e2e7423 */ /* 0x080fe20000004031 */
[----:B------:R-:W-:Y:S01]  /*10d50*/  SHF.L.U32 R5, R5, 0x17, RZ ;  /* 0x0000001705057819 */ /* 0x000fe200000006ff */
[----:B------:R2:W4:Y:S01]  /*10d60*/  MUFU.EX2 R33, R26 ;  /* 0x0000001a00217308 */ /* 0x0005220000000800 */
[-C--:B-1----:R-:W-:Y:S01]  /*10d70*/  FFMA.SAT R30, -R27, R48.reuse, 0.5 ;  /* 0x3f0000001b1e7423 */ /* 0x082fe20000002130 */
[----:B------:R-:W-:Y:S01]  /*10d80*/  FFMA R10, -R25, 1.925963033500011079e-08, R10 ;  /* 0x32a57060190a7823 */ /* 0x000fe2000000010a */
[----:B------:R-:W-:Y:S01]  /*10d90*/  SHF.L.U32 R8, R8, 0x17, RZ ;  /* 0x0000001708087819 */ /* 0x000fe200000006ff */
[----:B------:R-:W-:Y:S01]  /*10da0*/  FADD R40, R38, -12583039 ;  /* 0xcb40007f26287421 */ /* 0x000fe20000000000 */
[----:B------:R-:W-:Y:S01]  /*10db0*/  FFMA.RM R30, R30, R49, 12582913 ;  /* 0x4b4000011e1e7423 */ /* 0x000fe20000004031 */
[----:B------:R-:W-:Y:S01]  /*10dc0*/  FFMA R41, -R144, 1.925963033500011079e-08, R41 ;  /* 0x32a5706090297823 */ /* 0x000fe20000000129 */
[----:B------:R-:W-:Y:S01]  /*10dd0*/  SHF.L.U32 R12, R12, 0x17, RZ ;  /* 0x000000170c0c7819 */ /* 0x000fe200000006ff */
[----:B------:R1:W-:Y:S01]  /*10de0*/  MUFU.EX2 R39, R24 ;  /* 0x0000001800277308 */ /* 0x0003e20000000800 */
[-C--:B--2---:R-:W-:Y:S01]  /*10df0*/  FFMA.SAT R26, -R145, R48.reuse, 0.5 ;  /* 0x3f000000911a7423 */ /* 0x084fe20000002130 */
[----:B------:R-:W-:Y:S01]  /*10e00*/  FFMA.SAT R48, -R151, R48, 0.5 ;  /* 0x3f00000097307423 */ /* 0x000fe20000002130 */
[----:B---3--:R-:W-:Y:S01]  /*10e10*/  FFMA R51, R8, R11, 1 ;  /* 0x3f80000008337423 */ /* 0x008fe2000000000b */
[C---:B------:R-:W-:Y:S01]  /*10e20*/  FFMA R40, -R147.reuse, 1.4426950216293334961, -R40 ;  /* 0x3fb8aa3b93287823 */ /* 0x040fe20000000928 */
[-C--:B------:R-:W-:Y:S01]  /*10e30*/  FFMA.RM R26, R26, R49.reuse, 12582913 ;  /* 0x4b4000011a1a7423 */ /* 0x080fe20000004031 */
[----:B------:R-:W-:Y:S01]  /*10e40*/  FFMA.RM R48, R48, R49, 12582913 ;  /* 0x4b40000130307423 */ /* 0x000fe20000004031 */
[----:B------:R-:W-:Y:S01]  /*10e50*/  FFMA R49, R0, R3, 1 ;  /* 0x3f80000000317423 */ /* 0x000fe20000000003 */
[----:B------:R2:W-:Y:S01]  /*10e60*/  MUFU.EX2 R37, R10 ;  /* 0x0000000a00257308 */ /* 0x0005e20000000800 */
[----:B-1----:R-:W-:Y:S01]  /*10e70*/  FADD R24, R30, -12583039 ;  /* 0xcb40007f1e187421 */ /* 0x002fe20000000000 */
[----:B------:R-:W-:Y:S01]  /*10e80*/  FADD R0, R44, -12583039 ;  /* 0xcb40007f2c007421 */ /* 0x000fe20000000000 */
[----:B------:R-:W-:Y:S01]  /*10e90*/  FADD R8, R48, -12583039 ;  /* 0xcb40007f30087421 */ /* 0x000fe20000000000 */
[----:B------:R-:W-:Y:S01]  /*10ea0*/  FFMA R40, -R147, 1.925963033500011079e-08, R40 ;  /* 0x32a5706093287823 */ /* 0x000fe20000000128 */
[----:B------:R-:W-:Y:S01]  /*10eb0*/  FFMA R24, -R27, 1.4426950216293334961, -R24 ;  /* 0x3fb8aa3b1b187823 */ /* 0x000fe20000000918 */
[----:B------:R-:W-:Y:S01]  /*10ec0*/  FFMA R0, -R149, 1.4426950216293334961, -R0 ;  /* 0x3fb8aa3b95007823 */ /* 0x000fe20000000900 */
[----:B------:R-:W-:Y:S01]  /*10ed0*/  FFMA R8, -R151, 1.4426950216293334961, -R8 ;  /* 0x3fb8aa3b97087823 */ /* 0x000fe20000000908 */
[----:B------:R-:W1:Y:S01]  /*10ee0*/  MUFU.EX2 R41, R41 ;  /* 0x0000002900297308 */ /* 0x000e620000000800 */
[----:B--2---:R-:W-:Y:S01]  /*10ef0*/  FADD R10, R26, -12583039 ;  /* 0xcb40007f1a0a7421 */ /* 0x004fe20000000000 */
[----:B------:R-:W-:Y:S01]  /*10f00*/  FFMA R24, -R27, 1.925963033500011079e-08, R24 ;  /* 0x32a570601b187823 */ /* 0x000fe20000000118 */
[----:B------:R-:W-:Y:S01]  /*10f10*/  FFMA R0, -R149, 1.925963033500011079e-08, R0 ;  /* 0x32a5706095007823 */ /* 0x000fe20000000100 */
[----:B------:R-:W-:Y:S01]  /*10f20*/  FFMA R8, -R151, 1.925963033500011079e-08, R8 ;  /* 0x32a5706097087823 */ /* 0x000fe20000000108 */
[C---:B------:R-:W-:Y:S01]  /*10f30*/  FFMA R10, -R145.reuse, 1.4426950216293334961, -R10 ;  /* 0x3fb8aa3b910a7823 */ /* 0x040fe2000000090a */
[----:B------:R-:W-:Y:S01]  /*10f40*/  FFMA R53, R12, R9, 1 ;  /* 0x3f8000000c357423 */ /* 0x000fe20000000009 */
[----:B------:R-:W-:Y:S01]  /*10f50*/  SHF.L.U32 R36, R36, 0x17, RZ ;  /* 0x0000001724247819 */ /* 0x000fe200000006ff */
[----:B------:R2:W-:Y:S01]  /*10f60*/  MUFU.EX2 R45, R24 ;  /* 0x00000018002d7308 */ /* 0x0005e20000000800 */
[----:B------:R-:W-:Y:S01]  /*10f70*/  FFMA R10, -R145, 1.925963033500011079e-08, R10 ;  /* 0x32a57060910a7823 */ /* 0x000fe2000000010a */
[----:B------:R-:W-:Y:S01]  /*10f80*/  SHF.L.U32 R4, R4, 0x17, RZ ;  /* 0x0000001704047819 */ /* 0x000fe200000006ff */
[----:B------:R-:W-:Y:S01]  /*10f90*/  IMAD.SHL.U32 R32, R32, 0x800000, RZ ;  /* 0x0080000020207824 */ /* 0x000fe200078e00ff */
[----:B------:R-:W-:Y:S01]  /*10fa0*/  SHF.L.U32 R28, R28, 0x17, RZ ;  /* 0x000000171c1c7819 */ /* 0x000fe200000006ff */
[----:B------:R-:W-:Y:S01]  /*10fb0*/  BSSY B1, `(.L_x_467) ;  /* 0x000002f000017945 */ /* 0x000fe20003800000 */
[----:B------:R-:W-:Y:S01]  /*10fc0*/  SHF.L.U32 R34, R34, 0x17, RZ ;  /* 0x0000001722227819 */ /* 0x000fe200000006ff */
[----:B----4-:R-:W-:Y:S01]  /*10fd0*/  FFMA R33, R4, R33, 1 ;  /* 0x3f80000004217423 */ /* 0x010fe20000000021 */
[----:B------:R3:W4:Y:S01]  /*10fe0*/  MUFU.EX2 R43, R10 ;  /* 0x0000000a002b7308 */ /* 0x0007220000000800 */
[----:B--2---:R-:W-:Y:S01]  /*10ff0*/  FFMA R24, R5, R6, 1 ;  /* 0x3f80000005187423 */ /* 0x004fe20000000006 */
[----:B------:R-:W-:Y:S01]  /*11000*/  FADD R6, R46, -12583039 ;  /* 0xcb40007f2e067421 */ /* 0x000fe20000000000 */
[----:B------:R-:W-:Y:S01]  /*11010*/  SHF.L.U32 R26, R26, 0x17, RZ ;  /* 0x000000171a1a7819 */ /* 0x000fe200000006ff */
[----:B-1----:R-:W-:Y:S01]  /*11020*/  FFMA R36, R36, R41, 1 ;  /* 0x3f80000024247423 */ /* 0x002fe20000000029 */
[----:B------:R-:W-:Y:S01]  /*11030*/  SHF.L.U32 R30, R30, 0x17, RZ ;  /* 0x000000171e1e7819 */ /* 0x000fe200000006ff */
[C---:B------:R-:W-:Y:S01]  /*11040*/  FFMA R6, -R31.reuse, 1.4426950216293334961, -R6 ;  /* 0x3fb8aa3b1f067823 */ /* 0x040fe20000000906 */
[----:B------:R-:W-:Y:S01]  /*11050*/  SHF.L.U32 R38, R38, 0x17, RZ ;  /* 0x0000001726267819 */ /* 0x000fe200000006ff */
[----:B------:R1:W2:Y:S01]  /*11060*/  MUFU.EX2 R5, R0 ;  /* 0x0000000000057308 */ /* 0x0002a20000000800 */
[----:B---3--:R-:W-:Y:S01]  /*11070*/  FADD R10, R42, -12583039 ;  /* 0xcb40007f2a0a7421 */ /* 0x008fe20000000000 */
[----:B------:R-:W-:Y:S01]  /*11080*/  FFMA R6, -R31, 1.925963033500011079e-08, R6 ;  /* 0x32a570601f067823 */ /* 0x000fe20000000106 */
[----:B------:R-:W-:Y:S01]  /*11090*/  SHF.L.U32 R44, R44, 0x17, RZ ;  /* 0x000000172c2c7819 */ /* 0x000fe200000006ff */
[----:B------:R-:W-:-:S02]  /*110a0*/  IMAD.SHL.U32 R42, R42, 0x800000, RZ ;  /* 0x008000002a2a7824 */ /* 0x000fc400078e00ff */
[----:B------:R-:W-:Y:S01]  /*110b0*/  FFMA R10, -R29, 1.4426950216293334961, -R10 ;  /* 0x3fb8aa3b1d0a7823 */ /* 0x000fe2000000090a */
[----:B------:R-:W-:Y:S01]  /*110c0*/  SHF.L.U32 R46, R46, 0x17, RZ ;  /* 0x000000172e2e7819 */ /* 0x000fe200000006ff */
[----:B------:R-:W-:Y:S01]  /*110d0*/  FFMA R35, R28, R35, 1 ;  /* 0x3f8000001c237423 */ /* 0x000fe20000000023 */
[----:B------:R-:W3:Y:S01]  /*110e0*/  MUFU.EX2 R47, R40 ;  /* 0x00000028002f7308 */ /* 0x000ee20000000800 */
[----:B-1----:R-:W-:Y:S01]  /*110f0*/  IADD3 R0, R49, 0x1800000, RZ ;  /* 0x0180000031007810 */ /* 0x002fe20007ffe0ff */
[----:B------:R-:W-:Y:S01]  /*11100*/  FFMA R10, -R29, 1.925963033500011079e-08, R10 ;  /* 0x32a570601d0a7823 */ /* 0x000fe2000000010a */
[----:B------:R-:W-:Y:S01]  /*11110*/  SHF.L.U32 R48, R48, 0x17, RZ ;  /* 0x0000001730307819 */ /* 0x000fe200000006ff */
[----:B------:R-:W-:Y:S01]  /*11120*/  FFMA R37, R32, R37, 1 ;  /* 0x3f80000020257423 */ /* 0x000fe20000000025 */
[----:B------:R-:W-:Y:S01]  /*11130*/  LOP3.LUT R0, R0, 0x7f800000, RZ, 0xc0, !PT ;  /* 0x7f80000000007812 */ /* 0x000fe200078ec0ff */
[----:B------:R-:W-:Y:S01]  /*11140*/  FFMA R39, R34, R39, 1 ;  /* 0x3f80000022277423 */ /* 0x000fe20000000027 */
[----:B----4-:R-:W-:Y:S01]  /*11150*/  FFMA R43, R26, R43, 1 ;  /* 0x3f8000001a2b7423 */ /* 0x010fe2000000002b */
[----:B------:R-:W1:Y:S01]  /*11160*/  MUFU.EX2 R3, R10 ;  /* 0x0000000a00037308 */ /* 0x000e620000000800 */
[----:B------:R-:W-:Y:S01]  /*11170*/  ISETP.GT.U32.AND P1, PT, R0, 0x1ffffff, PT ;  /* 0x01ffffff0000780c */ /* 0x000fe20003f24070 */
[----:B------:R-:W-:Y:S01]  /*11180*/  FFMA R45, R30, R45, 1 ;  /* 0x3f8000001e2d7423 */ /* 0x000fe2000000002d */
[----:B--2---:R-:W-:-:S05]  /*11190*/  FFMA R55, R44, R5, 1 ;  /* 0x3f8000002c377423 */ /* 0x004fca0000000005 */
        /* <DEDUP_REMOVED lines=12> */
.L_x_468:
[----:B------:R-:W1:Y:S02]  /*11260*/  MUFU.RCP R6, R49 ;  /* 0x0000003100067308 */ /* 0x000e640000001000 */
[----:B-1----:R-:W-:-:S04]  /*11270*/  FFMA R0, R49, R6, -1 ;  /* 0xbf80000031007423 */ /* 0x002fc80000000006 */
[----:B------:R-:W-:-:S04]  /*11280*/  FADD.FTZ R3, -R0, -RZ ;  /* 0x800000ff00037221 */ /* 0x000fc80000010100 */
[----:B------:R-:W-:-:S07]  /*11290*/  FFMA R6, R6, R3, R6 ;  /* 0x0000000306067223 */ /* 0x000fce0000000006 */
.L_x_469:
[----:B------:R-:W-:Y:S05]  /*112a0*/  BSYNC B1 ;  /* 0x0000000000017941 */ /* 0x000fea0003800000 */
.L_x_467:
        /* <DEDUP_REMOVED lines=10> */
.L_x_471:
[----:B------:R-:W1:Y:S02]  /*11350*/  MUFU.RCP R9, R24 ;  /* 0x0000001800097308 */ /* 0x000e640000001000 */
[----:B-1----:R-:W-:-:S04]  /*11360*/  FFMA R0, R24, R9, -1 ;  /* 0xbf80000018007423 */ /* 0x002fc80000000009 */
[----:B------:R-:W-:-:S04]  /*11370*/  FADD.FTZ R0, -R0, -RZ ;  /* 0x800000ff00007221 */ /* 0x000fc80000010100 */
[----:B------:R-:W-:-:S07]  /*11380*/  FFMA R9, R9, R0, R9 ;  /* 0x0000000009097223 */ /* 0x000fce0000000009 */
.L_x_472:
[----:B------:R-:W-:Y:S05]  /*11390*/  BSYNC B1 ;  /* 0x0000000000017941 */ /* 0x000fea0003800000 */
.L_x_470:
        /* <DEDUP_REMOVED lines=10> */
.L_x_474:
[----:B------:R-:W1:Y:S02]  /*11440*/  MUFU.RCP R8, R51 ;  /* 0x0000003300087308 */ /* 0x000e640000001000 */
[----:B-1----:R-:W-:-:S04]  /*11450*/  FFMA R0, R51, R8, -1 ;  /* 0xbf80000033007423 */ /* 0x002fc80000000008 */
[----:B------:R-:W-:-:S04]  /*11460*/  FADD.FTZ R3, -R0, -RZ ;  /* 0x800000ff00037221 */ /* 0x000fc80000010100 */
[----:B------:R-:W-:-:S07]  /*11470*/  FFMA R8, R8, R3, R8 ;  /* 0x0000000308087223 */ /* 0x000fce0000000008 */
.L_x_475:
[----:B------:R-:W-:Y:S05]  /*11480*/  BSYNC B1 ;  /* 0x0000000000017941 */ /* 0x000fea0003800000 */
.L_x_473:
        /* <DEDUP_REMOVED lines=10> */
.L_x_477:
[----:B------:R-:W1:Y:S02]  /*11530*/  MUFU.RCP R10, R53 ;  /* 0x00000035000a7308 */ /* 0x000e640000001000 */
[----:B-1----:R-:W-:-:S04]  /*11540*/  FFMA R0, R53, R10, -1 ;  /* 0xbf80000035007423 */ /* 0x002fc8000000000a */
[----:B------:R-:W-:-:S04]  /*11550*/  FADD.FTZ R3, -R0, -RZ ;  /* 0x800000ff00037221 */ /* 0x000fc80000010100 */
[----:B------:R-:W-:-:S07]  /*11560*/  FFMA R10, R10, R3, R10 ;  /* 0x000000030a0a7223 */ /* 0x000fce000000000a */
.L_x_478:
[----:B------:R-:W-:Y:S05]  /*11570*/  BSYNC B1 ;  /* 0x0000000000017941 */ /* 0x000fea0003800000 */
.L_x_476:
        /* <DEDUP_REMOVED lines=10> */
.L_x_480:
[----:B------:R-:W1:Y:S02]  /*11620*/  MUFU.RCP R12, R33 ;  /* 0x00000021000c7308 */ /* 0x000e640000001000 */
[----:B-1----:R-:W-:-:S04]  /*11630*/  FFMA R0, R33, R12, -1 ;  /* 0xbf80000021007423 */ /* 0x002fc8000000000c */
[----:B------:R-:W-:-:S04]  /*11640*/  FADD.FTZ R3, -R0, -RZ ;  /* 0x800000ff00037221 */ /* 0x000fc80000010100 */
[----:B------:R-:W-:-:S07]  /*11650*/  FFMA R12, R12, R3, R12 ;  /* 0x000000030c0c7223 */ /* 0x000fce000000000c */
.L_x_481:
[----:B------:R-:W-:Y:S05]  /*11660*/  BSYNC B1 ;  /* 0x0000000000017941 */ /* 0x000fea0003800000 */
.L_x_479:
        /* <DEDUP_REMOVED lines=10> */
.L_x_483:
[----:B------:R-:W1:Y:S02]  /*11710*/  MUFU.RCP R24, R35 ;  /* 0x0000002300187308 */ /* 0x000e640000001000 */
[----:B-1----:R-:W-:-:S04]  /*11720*/  FFMA R0, R35, R24, -1 ;  /* 0xbf80000023007423 */ /* 0x002fc80000000018 */
[----:B------:R-:W-:-:S04]  /*11730*/  FADD.FTZ R3, -R0, -RZ ;  /* 0x800000ff00037221 */ /* 0x000fc80000010100 */
[----:B------:R-:W-:-:S07]  /*11740*/  FFMA R24, R24, R3, R24 ;  /* 0x0000000318187223 */ /* 0x000fce0000000018 */
.L_x_484:
[----:B------:R-:W-:Y:S05]  /*11750*/  BSYNC B1 ;  /* 0x0000000000017941 */ /* 0x000fea0003800000 */
.L_x_482:
        /* <DEDUP_REMOVED lines=10> */
.L_x_486:
[----:B------:R-:W1:Y:S02]  /*11800*/  MUFU.RCP R26, R37 ;  /* 0x00000025001a7308 */ /* 0x000e640000001000 */
[----:B-1----:R-:W-:-:S04]  /*11810*/  FFMA R0, R37, R26, -1 ;  /* 0xbf80000025007423 */ /* 0x002fc8000000001a */
[----:B------:R-:W-:-:S04]  /*11820*/  FADD.FTZ R3, -R0, -RZ ;  /* 0x800000ff00037221 */ /* 0x000fc80000010100 */
[----:B------:R-:W-:-:S07]  /*11830*/  FFMA R26, R26, R3, R26 ;  /* 0x000000031a1a7223 */ /* 0x000fce000000001a */
.L_x_487:
[----:B------:R-:W-:Y:S05]  /*11840*/  BSYNC B1 ;  /* 0x0000000000017941 */ /* 0x000fea0003800000 */
.L_x_485:
        /* <DEDUP_REMOVED lines=10> */
.L_x_489:
[----:B------:R-:W1:Y:S02]  /*118f0*/  MUFU.RCP R28, R39 ;  /* 0x00000027001c7308 */ /* 0x000e640000001000 */
[----:B-1----:R-:W-:-:S04]  /*11900*/  FFMA R0, R39, R28, -1 ;  /* 0xbf80000027007423 */ /* 0x002fc8000000001c */
[----:B------:R-:W-:-:S04]  /*11910*/  FADD.FTZ R3, -R0, -RZ ;  /* 0x800000ff00037221 */ /* 0x000fc80000010100 */
[----:B------:R-:W-:-:S07]  /*11920*/  FFMA R28, R28, R3, R28 ;  /* 0x000000031c1c7223 */ /* 0x000fce000000001c */
.L_x_490:
[----:B------:R-:W-:Y:S05]  /*11930*/  BSYNC B1 ;  /* 0x0000000000017941 */ /* 0x000fea0003800000 */
.L_x_488:
        /* <DEDUP_REMOVED lines=10> */
.L_x_492:
[----:B------:R-:W1:Y:S02]  /*119e0*/  MUFU.RCP R11, R36 ;  /* 0x00000024000b7308 */ /* 0x000e640000001000 */
[----:B-1----:R-:W-:-:S04]  /*119f0*/  FFMA R0, R36, R11, -1 ;  /* 0xbf80000024007423 */ /* 0x002fc8000000000b */
[----:B------:R-:W-:-:S04]  /*11a00*/  FADD.FTZ R0, -R0, -RZ ;  /* 0x800000ff00007221 */ /* 0x000fc80000010100 */
[----:B------:R-:W-:-:S07]  /*11a10*/  FFMA R11, R11, R0, R11 ;  /* 0x000000000b0b7223 */ /* 0x000fce000000000b */
.L_x_493:
[----:B------:R-:W-:Y:S05]  /*11a20*/  BSYNC B1 ;  /* 0x0000000000017941 */ /* 0x000fea0003800000 */
.L_x_491:
        /* <DEDUP_REMOVED lines=10> */
.L_x_495:
[----:B------:R-:W1:Y:S02]  /*11ad0*/  MUFU.RCP R30, R43 ;  /* 0x0000002b001e7308 */ /* 0x000e640000001000 */
[----:B-1----:R-:W-:-:S04]  /*11ae0*/  FFMA R0, R43, R30, -1 ;  /* 0xbf8000002b007423 */ /* 0x002fc8000000001e */
[----:B------:R-:W-:-:S04]  /*11af0*/  FADD.FTZ R3, -R0, -RZ ;  /* 0x800000ff00037221 */ /* 0x000fc80000010100 */
[----:B------:R-:W-:-:S07]  /*11b00*/  FFMA R30, R30, R3, R30 ;  /* 0x000000031e1e7223 */ /* 0x000fce000000001e */
.L_x_496:
[----:B------:R-:W-:Y:S05]  /*11b10*/  BSYNC B1 ;  /* 0x0000000000017941 */ /* 0x000fea0003800000 */
.L_x_494:
        /* <DEDUP_REMOVED lines=10> */
.L_x_498:
[----:B------:R-:W1:Y:S02]  /*11bc0*/  MUFU.RCP R32, R45 ;  /* 0x0000002d00207308 */ /* 0x000e640000001000 */
[----:B-1----:R-:W-:-:S04]  /*11bd0*/  FFMA R0, R45, R32, -1 ;  /* 0xbf8000002d007423 */ /* 0x002fc80000000020 */
[----:B------:R-:W-:-:S04]  /*11be0*/  FADD.FTZ R3, -R0, -RZ ;  /* 0x800000ff00037221 */ /* 0x000fc80000010100 */
[----:B------:R-:W-:-:S07]  /*11bf0*/  FFMA R32, R32, R3, R32 ;  /* 0x0000000320207223 */ /* 0x000fce0000000020 */
.L_x_499:
[----:B------:R-:W-:Y:S05]  /*11c00*/  BSYNC B1 ;  /* 0x0000000000017941 */ /* 0x000fea0003800000 */
.L_x_497:
        /* <DEDUP_REMOVED lines=10> */
.L_x_501:
[----:B------:R-:W1:Y:S02]  /*11cb0*/  MUFU.RCP R34, R47 ;  /* 0x0000002f00227308 */ /* 0x000e640000001000 */
[----:B-1----:R-:W-:-:S04]  /*11cc0*/  FFMA R0, R47, R34, -1 ;  /* 0xbf8000002f007423 */ /* 0x002fc80000000022 */
[----:B------:R-:W-:-:S04]  /*11cd0*/  FADD.FTZ R3, -R0, -RZ ;  /* 0x800000ff00037221 */ /* 0x000fc80000010100 */
[----:B------:R-:W-:-:S07]  /*11ce0*/  FFMA R34, R34, R3, R34 ;  /* 0x0000000322227223 */ /* 0x000fce0000000022 */
.L_x_502:
[----:B------:R-:W-:Y:S05]  /*11cf0*/  BSYNC B1 ;  /* 0x0000000000017941 */ /* 0x000fea0003800000 */
.L_x_500:
        /* <DEDUP_REMOVED lines=10> */
.L_x_504:
[----:B------:R-:W1:Y:S02]  /*11da0*/  MUFU.RCP R36, R41 ;  /* 0x0000002900247308 */ /* 0x000e640000001000 */
[----:B-1----:R-:W-:-:S04]  /*11db0*/  FFMA R0, R41, R36, -1 ;  /* 0xbf80000029007423 */ /* 0x002fc80000000024 */
[----:B------:R-:W-:-:S04]  /*11dc0*/  FADD.FTZ R3, -R0, -RZ ;  /* 0x800000ff00037221 */ /* 0x000fc80000010100 */
[----:B------:R-:W-:-:S07]  /*11dd0*/  FFMA R36, R36, R3, R36 ;  /* 0x0000000324247223 */ /* 0x000fce0000000024 */
.L_x_505:
[----:B------:R-:W-:Y:S05]  /*11de0*/  BSYNC B1 ;  /* 0x0000000000017941 */ /* 0x000fea0003800000 */
.L_x_503:
        /* <DEDUP_REMOVED lines=10> */
.L_x_507:
[----:B------:R-:W1:Y:S02]  /*11e90*/  MUFU.RCP R38, R55 ;  /* 0x0000003700267308 */ /* 0x000e640000001000 */
[----:B-1----:R-:W-:-:S04]  /*11ea0*/  FFMA R0, R55, R38, -1 ;  /* 0xbf80000037007423 */ /* 0x002fc80000000026 */
[----:B------:R-:W-:-:S04]  /*11eb0*/  FADD.FTZ R3, -R0, -RZ ;  /* 0x800000ff00037221 */ /* 0x000fc80000010100 */
[----:B------:R-:W-:-:S07]  /*11ec0*/  FFMA R38, R38, R3, R38 ;  /* 0x0000000326267223 */ /* 0x000fce0000000026 */
.L_x_508:
[----:B------:R-:W-:Y:S05]  /*11ed0*/  BSYNC B1 ;  /* 0x0000000000017941 */ /* 0x000fea0003800000 */
.L_x_506:
        /* <DEDUP_REMOVED lines=10> */
.L_x_510:
[----:B------:R-:W1:Y:S02]  /*11f80*/  MUFU.RCP R40, R57 ;  /* 0x0000003900287308 */ /* 0x000e640000001000 */
[----:B-1----:R-:W-:-:S04]  /*11f90*/  FFMA R0, R57, R40, -1 ;  /* 0xbf80000039007423 */ /* 0x002fc80000000028 */
[----:B------:R-:W-:-:S04]  /*11fa0*/  FADD.FTZ R3, -R0, -RZ ;  /* 0x800000ff00037221 */ /* 0x000fc80000010100 */
[----:B------:R-:W-:-:S07]  /*11fb0*/  FFMA R40, R40, R3, R40 ;  /* 0x0000000328287223 */ /* 0x000fce0000000028 */
.L_x_511:
[----:B------:R-:W-:Y:S05]  /*11fc0*/  BSYNC B1 ;  /* 0x0000000000017941 */ /* 0x000fea0003800000 */
.L_x_509:
        /* <DEDUP_REMOVED lines=9> */
.L_x_513:
[----:B------:R-:W1:Y:S02]  /*12060*/  MUFU.RCP R0, R59 ;  /* 0x0000003b00007308 */ /* 0x000e640000001000 */
[----:B-1----:R-:W-:-:S04]  /*12070*/  FFMA R3, R59, R0, -1 ;  /* 0xbf8000003b037423 */ /* 0x002fc80000000000 */
[----:B------:R-:W-:-:S04]  /*12080*/  FADD.FTZ R3, -R3, -RZ ;  /* 0x800000ff03037221 */ /* 0x000fc80000010100 */
[----:B------:R-:W-:-:S07]  /*12090*/  FFMA R0, R0, R3, R0 ;  /* 0x0000000300007223 */ /* 0x000fce0000000000 */
.L_x_514:
[----:B------:R-:W-:Y:S05]  /*120a0*/  BSYNC B1 ;  /* 0x0000000000017941 */ /* 0x000fea0003800000 */
.L_x_512:
        /* <DEDUP_REMOVED lines=45> */
.L_x_516:
[----:B------:R-:W-:Y:S05]  /*12380*/  BSYNC B0 ;  /* 0x0000000000007941 */ /* 0x000fea0003800000 */
.L_x_515:
[----:B------:R-:W-:Y:S06]  /*12390*/  BAR.SYNC.DEFER_BLOCKING 0x1, 0x100 ;  /* 0x0044000000007b1d */ /* 0x000fec0000010000 */
[----:B------:R-:W-:Y:S04]  /*123a0*/  BSSY B0, `(.L_x_517) ;  /* 0x0000009000007945 */ /* 0x000fe80003800000 */
[----:B------:R-:W-:Y:S05]  /*123b0*/  @P0 BRA `(.L_x_518) ;  /* 0x00000000001c0947 */ /* 0x000fea0003800000 */
[----:B------:R-:W-:-:S13]  /*123c0*/  ISETP.NE.AND P0, PT, R158, 0x3, PT ;  /* 0x000000039e00780c */ /* 0x000fda0003f05270 */
[----:B------:R-:W-:Y:S05]  /*123d0*/  @!P0 BRA `(.L_x_519) ;  /* 0x0000000000048947 */ /* 0x000fea0003800000 */
[----:B------:R-:W-:Y:S01]  /*123e0*/  BPT.TRAP 0x1 ;  /* 0x000000040000795c */ /* 0x000fe20000300000 */
.L_x_519:
[----:B------:R-:W-:-:S04]  /*123f0*/  ULEA UR4, UR36, UR45, 0x3 ;  /* 0x0000002d24047291 */ /* 0x000fc8000f8e183f */
[----:B------:R-:W-:-:S04]  /*12400*/  UIADD3 UR4, UR4, 0x60, URZ ;  /* 0x0000006004047890 */ /* 0x000fc8000fffe03f */
[----:B------:R-:W-:-:S09]  /*12410*/  UPRMT UR4, UR50, 0x654, UR4 ;  /* 0x0000065432047896 */ /* 0x000fd20008000004 */
[----:B------:R-:W-:Y:S03]  /*12420*/  SYNCS.ARRIVE.TRANS64.RED.A1T0 RZ, [UR4], RZ ;  /* 0x000000ffffff79a7 */ /* 0x000fe60008100404 */
.L_x_518:
[----:B------:R-:W-:Y:S05]  /*12430*/  BSYNC B0 ;  /* 0x0000000000007941 */ /* 0x000fea0003800000 */
.L_x_517:
[----:B------:R-:W-:Y:S01]  /*12440*/  IADD3 R2, P0, R2, UR46, RZ ;  /* 0x0000002e02027c10 */ /* 0x000fe2000ff1e0ff */
[----:B------:R-:W-:Y:S01]  /*12450*/  ULDC.64 UR4, c[0x0][0x8f8] ;  /* 0x00023e0000047ab9 */ /* 0x000fe20000000a00 */
[----:B------:R-:W-:Y:S01]  /*12460*/  UIADD3 UR36, UR36, 0x1, URZ ;  /* 0x0000000124247890 */ /* 0x000fe2000fffe03f */
[----:B------:R-:W-:Y:S01]  /*12470*/  PRMT R0, RZ, 0x7610, R0 ;  /* 0x00007610ff007816 */ /* 0x000fe20000000000 */
[----:B------:R-:W-:Y:S01]  /*12480*/  UMOV UR55, 0xffffffff ;  /* 0xffffffff00377882 */ /* 0x000fe20000000000 */
[----:B------:R-:W-:Y:S01]  /*12490*/  IADD3.X R16, R16, UR38, RZ, P0, !PT ;  /* 0x0000002610107c10 */ /* 0x000fe200087fe4ff */
[----:B------:R-:W-:Y:S01]  /*124a0*/  UISETP.NE.AND UP0, UPT, UR36, 0x4, UPT ;  /* 0x000000042400788c */ /* 0x000fe2000bf05270 */
[----:B------:R-:W-:Y:S02]  /*124b0*/  ISETP.GE.U32.AND P0, PT, R2, UR4, PT ;  /* 0x0000000402007c0c */ /* 0x000fe4000bf06070 */
[----:B------:R-:W-:Y:S01]  /*124c0*/  MOV R23, 0xffffffff ;  /* 0xffffffff00177802 */ /* 0x000fe20000000f00 */
[----:B------:R-:W-:Y:S01]  /*124d0*/  USEL UR36, UR36, URZ, UP0 ;  /* 0x0000003f24247287 */ /* 0x000fe20008000000 */
[----:B------:R-:W-:-:S02]  /*124e0*/  ISETP.GE.U32.AND.EX P0, PT, R16, UR5, PT, P0 ;  /* 0x0000000510007c0c */ /* 0x000fc4000bf06100 */
[----:B------:R-:W-:-:S11]  /*124f0*/  MOV R159, 0xffffffff ;  /* 0xffffffff009f7802 */ /* 0x000fd60000000f00 */
[----:B------:R-:W-:Y:S05]  /*12500*/  @P0 BRA `(.L_x_520) ;  /* 0x00000004006c0947 */ /* 0x000fea0003800000 */
[----:B------:R-:W2:Y:S01]  /*12510*/  S2R R12, SR_CTAID.X ;  /* 0x00000000000c7919 */ /* 0x000ea20000002500 */
[----:B-1----:R-:W1:Y:S01]  /*12520*/  LDC.64 R10, c[0x0][0x8d0] ;  /* 0x00023400ff0a7b82 */ /* 0x002e620000000a00 */
[----:B------:R-:W-:Y:S01]  /*12530*/  ULDC UR4, c[0x0][0x150] ;  /* 0x0000540000047ab9 */ /* 0x000fe20000000800 */
[----:B------:R-:W-:Y:S01]  /*12540*/  MOV R8, R2 ;  /* 0x0000000200087202 */ /* 0x000fe20000000f00 */
[----:B------:R-:W3:Y:S01]  /*12550*/  S2R R24, SR_CTAID.Y ;  /* 0x0000000000187919 */ /* 0x000ee20000002600 */
[----:B------:R-:W-:-:S04]  /*12560*/  MOV R9, R16 ;  /* 0x0000001000097202 */ /* 0x000fc80000000f00 */
[----:B------:R-:W4:Y:S08]  /*12570*/  LDC R25, c[0x0][0x144] ;  /* 0x00005100ff197b82 */ /* 0x000f300000000800 */
[----:B------:R-:W3:Y:S08]  /*12580*/  LDC R0, c[0x0][0x8d8] ;  /* 0x00023600ff007b82 */ /* 0x000ef00000000800 */
[----:B------:R-:W3:Y:S01]  /*12590*/  LDC.64 R14, c[0x0][0x8c8] ;  /* 0x00023200ff0e7b82 */ /* 0x000ee20000000a00 */
[----:B-1----:R-:W-:-:S04]  /*125a0*/  ISETP.NE.U32.AND P0, PT, R10, RZ, PT ;  /* 0x000000ff0a00720c */ /* 0x002fc80003f05070 */
[----:B------:R-:W-:Y:S02]  /*125b0*/  ISETP.NE.AND.EX P0, PT, R11, RZ, PT, P0 ;  /* 0x000000ff0b00720c */ /* 0x000fe40003f05300 */
[----:B--2---:R-:W-:-:S05]  /*125c0*/  I2FP.F32.U32 R3, R12 ;  /* 0x0000000c00037245 */ /* 0x004fca0000201000 */
[----:B------:R-:W-:-:S04]  /*125d0*/  FMUL R3, R3, UR4 ;  /* 0x0000000403037c20 */ /* 0x000fc80008400000 */
[----:B------:R1:W2:Y:S02]  /*125e0*/  F2I.U32.TRUNC.NTZ R23, R3 ;  /* 0x0000000300177305 */ /* 0x0002a4000020f000 */
[----:B----4-:R-:W-:Y:S05]  /*125f0*/  @!P0 BRA `(.L_x_521) ;  /* 0x0000000000288947 */ /* 0x010fea0003800000 */
[----:B-1----:R-:W1:Y:S02]  /*12600*/  LDC R3, c[0x0][0x8dc] ;  /* 0x00023700ff037b82 */ /* 0x002e640000000800 */
[----:B-1----:R-:W-:-:S04]  /*12610*/  IADD3 R3, P0, R2, R3, RZ ;  /* 0x0000000302037210 */ /* 0x002fc80007f1e0ff */
        /* <DEDUP_REMOVED lines=8> */
.L_x_521:
[-CC-:B---3--:R-:W-:Y:S01]  /*126a0*/  SHF.R.U64 R31, R8, R0.reuse, R9.reuse ;  /* 0x00000000081f7219 */ /* 0x188fe20000001209 */
[----:B------:R-:W3:Y:S01]  /*126b0*/  LDC.64 R20, c[0x0][0x8e8] ;  /* 0x00023a00ff147b82 */ /* 0x000ee20000000a00 */
[----:B------:R-:W-:Y:S01]  /*126c0*/  SHF.R.U32.HI R0, RZ, R0, R9 ;  /* 0x00000000ff007219 */ /* 0x000fe20000011609 */
[----:B------:R-:W-:Y:S01]  /*126d0*/  ULDC UR4, c[0x0][0x154] ;  /* 0x0000550000047ab9 */ /* 0x000fe20000000800 */
[----:B------:R-:W-:Y:S02]  /*126e0*/  IADD3 R7, P0, RZ, -R31, RZ ;  /* 0x8000001fff077210 */ /* 0x000fe40007f1e0ff */
[----:B--2---:R-:W-:Y:S02]  /*126f0*/  IADD3 R23, -R23, RZ, RZ ;  /* 0x000000ff17177210 */ /* 0x004fe40007ffe1ff */
[----:B-1----:R-:W-:Y:S01]  /*12700*/  IADD3.X R3, RZ, ~R0, RZ, P0, !PT ;  /* 0x80000000ff037210 */ /* 0x002fe200007fe4ff */
[----:B------:R-:W1:Y:S02]  /*12710*/  LDC R6, c[0x0][0x8c0] ;  /* 0x00023000ff067b82 */ /* 0x000e640000000800 */
[----:B------:R-:W-:-:S02]  /*12720*/  IMAD R26, R25, R23, R12 ;  /* 0x00000017191a7224 */ /* 0x000fc400078e020c */
[----:B------:R-:W-:Y:S01]  /*12730*/  IMAD R0, R3, R14, RZ ;  /* 0x0000000e03007224 */ /* 0x000fe200078e02ff */
[----:B------:R-:W-:-:S03]  /*12740*/  MOV R3, R16 ;  /* 0x0000001000037202 */ /* 0x000fc60000000f00 */
[----:B------:R-:W2:Y:S01]  /*12750*/  LDC R8, c[0x0][0x8b0] ;  /* 0x00022c00ff087b82 */ /* 0x000ea20000000800 */
[----:B------:R-:W-:-:S04]  /*12760*/  IMAD.WIDE.U32 R4, R7, R14, R2 ;  /* 0x0000000e07047225 */ /* 0x000fc800078e0002 */
[----:B------:R-:W-:Y:S01]  /*12770*/  IMAD R3, R7, R15, R0 ;  /* 0x0000000f07037224 */ /* 0x000fe200078e0200 */
[----:B------:R-:W-:Y:S02]  /*12780*/  I2FP.F32.U32 R0, R24 ;  /* 0x0000001800007245 */ /* 0x000fe40000201000 */
[----:B------:R-:W4:Y:S01]  /*12790*/  LDC R28, c[0x0][0x900] ;  /* 0x00024000ff1c7b82 */ /* 0x000f220000000800 */
[----:B---3--:R-:W-:Y:S02]  /*127a0*/  ISETP.NE.U32.AND P0, PT, R20, RZ, PT ;  /* 0x000000ff1400720c */ /* 0x008fe40003f05070 */
[----:B------:R-:W-:Y:S01]  /*127b0*/  IADD3 R3, R5, R3, RZ ;  /* 0x0000000305037210 */ /* 0x000fe20007ffe0ff */
[----:B------:R-:W-:Y:S01]  /*127c0*/  FMUL R0, R0, UR4 ;  /* 0x0000000400007c20 */ /* 0x000fe20008400000 */
[----:B------:R-:W-:Y:S02]  /*127d0*/  ISETP.NE.AND.EX P0, PT, R21, RZ, PT, P0 ;  /* 0x000000ff1500720c */ /* 0x000fe40003f05300 */
[----:B------:R-:W-:Y:S01]  /*127e0*/  MOV R5, 0xffffffff ;  /* 0xffffffff00057802 */ /* 0x000fe20000000f00 */
[----:B------:R-:W3:Y:S01]  /*127f0*/  LDC R15, c[0x0][0x148] ;  /* 0x00005200ff0f7b82 */ /* 0x000ee20000000800 */
[-CC-:B-1----:R-:W-:Y:S01]  /*12800*/  SHF.R.U64 R12, R4, R6.reuse, R3.reuse ;  /* 0x00000006040c7219 */ /* 0x182fe20000001203 */
[----:B------:R1:W1:Y:S01]  /*12810*/  F2I.U32.TRUNC.NTZ R13, R0 ;  /* 0x00000000000d7305 */ /* 0x000262000020f000 */
[----:B------:R-:W-:-:S02]  /*12820*/  SHF.R.U32.HI R3, RZ, R6, R3 ;  /* 0x00000006ff037219 */ /* 0x000fc40000011603 */
[----:B------:R-:W-:-:S03]  /*12830*/  MOV R7, 0x1 ;  /* 0x0000000100077802 */ /* 0x000fc60000000f00 */
[----:B------:R-:W1:Y:S01]  /*12840*/  LDC R25, c[0x0][0x8a8] ;  /* 0x00022a00ff197b82 */ /* 0x000e620000000800 */
[-CC-:B--2---:R-:W-:Y:S02]  /*12850*/  SHF.R.U64 R10, R12, R8.reuse, R3.reuse ;  /* 0x000000080c0a7219 */ /* 0x184fe40000001203 */
[----:B------:R-:W-:-:S05]  /*12860*/  SHF.R.U32.HI R3, RZ, R8, R3 ;  /* 0x00000008ff037219 */ /* 0x000fca0000011603 */
[----:B------:R-:W2:Y:S01]  /*12870*/  LDC R27, c[0x0][0x8f0] ;  /* 0x00023c00ff1b7b82 */ /* 0x000ea20000000800 */
[-C--:B----4-:R-:W-:Y:S02]  /*12880*/  SHF.L.U32 R4, R5, R28.reuse, RZ ;  /* 0x0000001c05047219 */ /* 0x090fe400000006ff */
[-CC-:B------:R-:W-:Y:S02]  /*12890*/  SHF.R.U64 R14, R10, R28.reuse, R3.reuse ;  /* 0x0000001c0a0e7219 */ /* 0x180fe40000001203 */
[----:B------:R-:W-:Y:S02]  /*128a0*/  SHF.R.U32.HI R5, RZ, R28, R3 ;  /* 0x0000001cff057219 */ /* 0x000fe40000011603 */
[----:B------:R-:W-:Y:S01]  /*128b0*/  LOP3.LUT R23, RZ, R4, RZ, 0x33, !PT ;  /* 0x00000004ff177212 */ /* 0x000fe200078e33ff */
[----:B------:R-:W4:Y:S01]  /*128c0*/  LDC R29, c[0x0][0x8e0] ;  /* 0x00023800ff1d7b82 */ /* 0x000f220000000800 */
[----:B------:R-:W-:Y:S01]  /*128d0*/  SHF.L.U32 R28, R7, R28, RZ ;  /* 0x0000001c071c7219 */ /* 0x000fe200000006ff */
[----:B------:R-:W-:-:S06]  /*128e0*/  IMAD.MOV.U32 R4, RZ, RZ, R14 ;  /* 0x000000ffff047224 */ /* 0x000fcc00078e000e */
        /* <DEDUP_REMOVED lines=12> */
.L_x_522:
[----:B------:R-:W-:Y:S02]  /*129b0*/  ISETP.NE.AND P0, PT, R22, 0x1, PT ;  /* 0x000000011600780c */ /* 0x000fe40003f05270 */
[----:B-12---:R-:W-:Y:S02]  /*129c0*/  SHF.R.U64 R0, R4, R27, R5 ;  /* 0x0000001b04007219 */ /* 0x006fe40000001205 */
[----:B------:R-:W-:Y:S02]  /*129d0*/  LOP3.LUT R23, R10, R23, RZ, 0xc0, !PT ;  /* 0x000000170a177212 */ /* 0x000fe400078ec0ff */
[----:B------:R-:W-:Y:S02]  /*129e0*/  IADD3 R13, -R13, RZ, RZ ;  /* 0x000000ff0d0d7210 */ /* 0x000fe40007ffe1ff */
[----:B------:R-:W-:Y:S01]  /*129f0*/  IADD3 R5, R25, -0x1, RZ ;  /* 0xffffffff19057810 */ /* 0x000fe20007ffe0ff */
[----:B------:R-:W-:Y:S01]  /*12a00*/  IMAD R23, R28, R0, R23 ;  /* 0x000000001c177224 */ /* 0x000fe200078e0217 */
[----:B------:R-:W-:-:S02]  /*12a10*/  IADD3 R3, -R0, RZ, RZ ;  /* 0x000000ff00037210 */ /* 0x000fc40007ffe1ff */
[----:B------:R-:W-:Y:S01]  /*12a20*/  LOP3.LUT R5, R12, R5, RZ, 0xc0, !PT ;  /* 0x000000050c057212 */ /* 0x000fe200078ec0ff */
[----:B---3--:R-:W-:Y:S01]  /*12a30*/  @P0 IMAD R26, R15, R13, R24 ;  /* 0x0000000d0f1a0224 */ /* 0x008fe200078e0218 */
[----:B------:R-:W-:Y:S01]  /*12a40*/  R2UR UR55, R31 ;  /* 0x000000001f3772ca */ /* 0x000fe200000e0000 */
[----:B----4-:R-:W-:Y:S02]  /*12a50*/  IMAD R0, R3, R29, R14 ;  /* 0x0000001d03007224 */ /* 0x010fe400078e020e */
[----:B------:R-:W-:Y:S02]  /*12a60*/  IMAD R23, R23, R30, R26 ;  /* 0x0000001e17177224 */ /* 0x000fe400078e021a */
[----:B------:R-:W-:Y:S02]  /*12a70*/  IMAD R0, R0, R25, R5 ;  /* 0x0000001900007224 */ /* 0x000fe400078e0205 */
[----:B------:R-:W-:-:S03]  /*12a80*/  IMAD.MOV.U32 R3, RZ, RZ, 0x1 ;  /* 0x00000001ff037424 */ /* 0x000fc600078e00ff */
[----:B------:R-:W-:Y:S02]  /*12a90*/  SEL R159, R0, R23, !P0 ;  /* 0x00000017009f7207 */ /* 0x000fe40004000000 */
[----:B------:R-:W-:Y:S02]  /*12aa0*/  SEL R23, R23, R0, !P0 ;  /* 0x0000000017177207 */ /* 0x000fe40004000000 */
[----:B------:R-:W-:-:S07]  /*12ab0*/  PRMT R0, R3, 0x7610, R0 ;  /* 0x0000761003007816 */ /* 0x000fce0000000000 */
.L_x_520:
[----:B------:R-:W-:Y:S01]  /*12ac0*/  UIADD3 UR43, UR44, UR43, URZ ;  /* 0x0000002b2c2b7290 */ /* 0x000fe2000fffe03f */
[----:B------:R-:W-:Y:S01]  /*12ad0*/  LOP3.LUT P0, RZ, R0, 0xff, RZ, 0xc0, !PT ;  /* 0x000000ff00ff7812 */ /* 0x000fe2000780c0ff */
[----:B------:R-:W-:Y:S02]  /*12ae0*/  UIADD3 UR39, UR39, 0x8, URZ ;  /* 0x0000000827277890 */ /* 0x000fe4000fffe03f */
[----:B------:R-:W-:Y:S02]  /*12af0*/  USHF.R.U32.HI UR4, URZ, 0x2, UR43 ;  /* 0x000000023f047899 */ /* 0x000fe4000801162b */
[----:B------:R-:W-:Y:S02]  /*12b00*/  UISETP.GT.U32.AND UP0, UPT, UR43, 0x3, UPT ;  /* 0x000000032b00788c */ /* 0x000fe4000bf04070 */
[----:B------:R-:W-:Y:S02]  /*12b10*/  ULOP3.LUT UR4, UR4, 0x1, URZ, 0xc0, !UPT ;  /* 0x0000000104047892 */ /* 0x000fe4000f8ec03f */
[----:B------:R-:W-:-:S02]  /*12b20*/  UISETP.LT.U32.AND UP1, UPT, UR44, 0x4, UP0 ;  /* 0x000000042c00788c */ /* 0x000fc40008721070 */
[----:B------:R-:W-:Y:S02]  /*12b30*/  UISETP.NE.U32.AND UP2, UPT, UR4, 0x1, UPT ;  /* 0x000000010400788c */ /* 0x000fe4000bf45070 */
[----:B------:R-:W-:Y:S02]  /*12b40*/  USEL UR5, URZ, 0x1, !UP1 ;  /* 0x000000013f057887 */ /* 0x000fe4000c800000 */
[----:B------:R-:W-:Y:S02]  /*12b50*/  UISETP.GT.U32.AND UP0, UPT, UR44, 0x3, !UP2 ;  /* 0x000000032c00788c */ /* 0x000fe4000d704070 */
[----:B------:R-:W-:Y:S02]  /*12b60*/  ULOP3.LUT UR43, UR43, 0x3, URZ, 0xc0, !UPT ;  /* 0x000000032b2b7892 */ /* 0x000fe4000f8ec03f */
[----:B------:R-:W-:-:S04]  /*12b70*/  USEL UR4, URZ, 0x1, !UP0 ;  /* 0x000000013f047887 */ /* 0x000fc8000c000000 */
[----:B------:R-:W-:Y:S01]  /*12b80*/  ULOP3.LUT UR42, UR4, UR42, UR5, 0x96, !UPT ;  /* 0x0000002a042a7292 */ /* 0x000fe2000f8e9605 */
[----:B------:R-:W-:Y:S11]  /*12b90*/  @P0 BRA `(.L_x_523) ;  /* 0xfffffee800d80947 */ /* 0x000ff6000383ffff */
[----:B------:R-:W-:-:S13]  /*12ba0*/  PLOP3.LUT P0, PT, PT, PT, PT, 0x8, 0x0 ;  /* 0x000000000000781c */ /* 0x000fda0003f0e170 */
.L_x_22:
[----:B------:R-:W-:Y:S05]  /*12bb0*/  @P0 BRA `(.L_x_14) ;  /* 0x0000003000080947 */ /* 0x000fea0003800000 */
[----:B------:R-:W-:Y:S01]  /*12bc0*/  ULDC.64 UR6, c[0x0][0x588] ;  /* 0x0001620000067ab9 */ /* 0x000fe20000000a00 */
[----:B------:R-:W-:Y:S01]  /*12bd0*/  ULDC.64 UR4, c[0x0][0x590] ;  /* 0x0001640000047ab9 */ /* 0x000fe20000000a00 */
[----:B------:R-:W-:Y:S01]  /*12be0*/  ISETP.NE.U32.AND P0, PT, RZ, UR6, PT ;  /* 0x00000006ff007c0c */ /* 0x000fe2000bf05070 */
[----:B------:R-:W-:-:S04]  /*12bf0*/  DEPBAR.LE SB0, 0x0 ;  /* 0x000080000000791a */ /* 0x000fc80000000000 */
[----:B------:R-:W-:Y:S01]  /*12c00*/  ISETP.NE.U32.AND P1, PT, RZ, UR4, PT ;  /* 0x00000004ff007c0c */ /* 0x000fe2000bf25070 */
[----:B------:R-:W-:Y:S01]  /*12c10*/  BSSY B0, `(.L_x_524) ;  /* 0x0000015000007945 */ /* 0x000fe20003800000 */
[----:B------:R-:W-:Y:S02]  /*12c20*/  ISETP.NE.AND.EX P0, PT, RZ, UR7, PT, P0 ;  /* 0x00000007ff007c0c */ /* 0x000fe4000bf05300 */
[----:B------:R-:W-:-:S13]  /*12c30*/  ISETP.NE.AND.EX P1, PT, RZ, UR5, PT, P1 ;  /* 0x00000005ff007c0c */ /* 0x000fda000bf25310 */
[----:B------:R-:W-:Y:S05]  /*12c40*/  @P0 BRA P1, `(.L_x_525) ;  /* 0x0000000000440947 */ /* 0x000fea0000800000 */
[----:B------:R-:W-:-:S04]  /*12c50*/  ISETP.NE.U32.AND P0, PT, RZ, UR4, PT ;  /* 0x00000004ff007c0c */ /* 0x000fc8000bf05070 */
[----:B------:R-:W-:-:S13]  /*12c60*/  ISETP.NE.AND.EX P0, PT, RZ, UR5, PT, P0 ;  /* 0x00000005ff007c0c */ /* 0x000fda000bf05300 */
[----:B------:R-:W-:Y:S05]  /*12c70*/  @!P0 BRA `(.L_x_526) ;  /* 0x00000000002c8947 */ /* 0x000fea0003800000 */
[----:B------:R-:W-:-:S13]  /*12c80*/  LOP3.LUT P0, RZ, R154, 0xff, RZ, 0xc0, !PT ;  /* 0x000000ff9aff7812 */ /* 0x000fda000780c0ff */
[----:B------:R-:W-:Y:S05]  /*12c90*/  @!P0 BRA `(.L_x_527) ;  /* 0x0000000000108947 */ /* 0x000fea0003800000 */
[----:B-----5:R-:W-:-:S13]  /*12ca0*/  FSETP.NEU.AND P0, PT, R157, RZ, PT ;  /* 0x000000ff9d00720b */ /* 0x020fda0003f0d000 */
[----:B------:R-:W-:Y:S05]  /*12cb0*/  @!P0 BREAK B0 ;  /* 0x0000000000008942 */ /* 0x000fea0003800000 */
[----:B------:R-:W-:Y:S05]  /*12cc0*/  @P0 BRA `(.L_x_525) ;  /* 0x0000000000240947 */ /* 0x000fea0003800000 */
[----:B------:R-:W-:Y:S05]  /*12cd0*/  BRA `(.L_x_14) ;  /* 0x0000002c00c07947 */ /* 0x000fea0003800000 */
.L_x_527:
[----:B------:R-:W-:-:S04]  /*12ce0*/  ISETP.NE.U32.AND P0, PT, RZ, UR6, PT ;  /* 0x00000006ff007c0c */ /* 0x000fc8000bf05070 */
[----:B------:R-:W-:-:S13]  /*12cf0*/  ISETP.NE.AND.EX P0, PT, RZ, UR7, PT, P0 ;  /* 0x00000007ff007c0c */ /* 0x000fda000bf05300 */
[----:B------:R-:W-:Y:S05]  /*12d00*/  @!P0 BREAK B0 ;  /* 0x0000000000008942 */ /* 0x000fea0003800000 */
[----:B------:R-:W-:Y:S05]  /*12d10*/  @P0 BRA `(.L_x_525) ;  /* 0x0000000000100947 */ /* 0x000fea0003800000 */
[----:B------:R-:W-:Y:S05]  /*12d20*/  BRA `(.L_x_14) ;  /* 0x0000002c00ac7947 */ /* 0x000fea0003800000 */
.L_x_526:
[----:B-----5:R-:W-:-:S13]  /*12d30*/  FSETP.NEU.AND P0, PT, R157, RZ, PT ;  /* 0x000000ff9d00720b */ /* 0x020fda0003f0d000 */
[----:B------:R-:W-:Y:S05]  /*12d40*/  @!P0 BREAK B0 ;  /* 0x0000000000008942 */ /* 0x000fea0003800000 */
[----:B------:R-:W-:Y:S05]  /*12d50*/  @!P0 BRA `(.L_x_14) ;  /* 0x0000002c00a08947 */ /* 0x000fea0003800000 */
.L_x_525:
[----:B-1----:R-:W-:Y:S05]  /*12d60*/  BSYNC B0 ;  /* 0x0000000000007941 */ /* 0x002fea0003800000 */
.L_x_524:
[----:B------:R-:W-:-:S04]  /*12d70*/  LOP3.LUT R19, R19, 0x1, RZ, 0xfc, !PT ;  /* 0x0000000113137812 */ /* 0x000fc800078efcff */
[----:B------:R-:W-:-:S13]  /*12d80*/  ISETP.NE.AND P0, PT, R19, 0x3, PT ;  /* 0x000000031300780c */ /* 0x000fda0003f05270 */
[----:B------:R-:W-:Y:S05]  /*12d90*/  @!P0 BRA `(.L_x_528) ;  /* 0x0000000000048947 */ /* 0x000fea0003800000 */
[----:B------:R-:W-:Y:S01]  /*12da0*/  BPT.TRAP 0x1 ;  /* 0x000000040000795c */ /* 0x000fe20000300000 */
.L_x_528:
[----:B------:R-:W1:Y:S01]  /*12db0*/  S2UR UR5, SR_CgaCtaId ;  /* 0x00000000000579c3 */ /* 0x000e620000008800 */
[----:B------:R-:W-:Y:S02]  /*12dc0*/  UMOV UR4, 0x400 ;  /* 0x0000040000047882 */ /* 0x000fe40000000000 */
[----:B-1----:R-:W-:-:S04]  /*12dd0*/  ULEA UR4, UR5, UR4, 0x18 ;  /* 0x0000000405047291 */ /* 0x002fc8000f8ec03f */
[----:B------:R-:W-:-:S04]  /*12de0*/  ULEA UR4, UR36, UR4, 0x3 ;  /* 0x0000000424047291 */ /* 0x000fc8000f8e183f */
[----:B------:R-:W-:-:S04]  /*12df0*/  UIADD3 UR4, UR4, 0x60, URZ ;  /* 0x0000006004047890 */ /* 0x000fc8000fffe03f */
[----:B------:R-:W-:-:S09]  /*12e00*/  UPRMT UR4, UR5, 0x654, UR4 ;  /* 0x0000065405047896 */ /* 0x000fd20008000004 */
[----:B------:R-:W-:Y:S01]  /*12e10*/  SYNCS.ARRIVE.TRANS64.RED.A1T0 RZ, [UR4], RZ ;  /* 0x000000ffffff79a7 */ /* 0x000fe20008100404 */
[----:B------:R-:W-:Y:S05]  /*12e20*/  BRA `(.L_x_14) ;  /* 0x0000002c006c7947 */ /* 0x000fea0003800000 */
.L_x_13:
[----:B------:R-:W-:Y:S01]  /*12e30*/  ULDC.64 UR4, c[0x0][0x8f8] ;  /* 0x00023e0000047ab9 */ /* 0x000fe20000000a00 */
[----:B------:R-:W-:Y:S02]  /*12e40*/  PRMT R10, RZ, 0x7610, R10 ;  /* 0x00007610ff0a7816 */ /* 0x000fe4000000000a */
[----:B------:R-:W-:Y:S02]  /*12e50*/  ISETP.GE.U32.AND P1, PT, R2, UR4, PT ;  /* 0x0000000402007c0c */ /* 0x000fe4000bf26070 */
[----:B------:R-:W-:Y:S02]  /*12e60*/  MOV R20, 0xffffffff ;  /* 0xffffffff00147802 */ /* 0x000fe40000000f00 */
[----:B------:R-:W-:Y:S02]  /*12e70*/  ISETP.GE.U32.AND.EX P1, PT, R16, UR5, PT, P1 ;  /* 0x0000000510007c0c */ /* 0x000fe4000bf26110 */
[----:B------:R-:W-:Y:S02]  /*12e80*/  MOV R3, 0xffffffff ;  /* 0xffffffff00037802 */ /* 0x000fe40000000f00 */
[----:B------:R-:W-:-:S09]  /*12e90*/  MOV R13, 0xffffffff ;  /* 0xffffffff000d7802 */ /* 0x000fd20000000f00 */
        /* <DEDUP_REMOVED lines=15> */
[----:B------:R-:W-:-:S03]  /*12f90*/  MOV R14, R13 ;  /* 0x0000000d000e7202 */ /* 0x000fc60000000f00 */
[----:B------:R-:W-:Y:S01]  /*12fa0*/  IMAD.X R15, RZ, RZ, RZ, P1 ;  /* 0x000000ffff0f7224 */ /* 0x000fe200008e06ff */
[----:B------:R-:W-:-:S05]  /*12fb0*/  IADD3 RZ, P1, R11, R12, RZ ;  /* 0x0000000c0bff7210 */ /* 0x000fca0007f3e0ff */
[----:B------:R-:W-:-:S08]  /*12fc0*/  IMAD.WIDE.U32.X R14, R23, R21, R14, P1 ;  /* 0x00000015170e7225 */ /* 0x000fd000008e040e */
.L_x_530:
        /* <DEDUP_REMOVED lines=13> */
[----:B--2---:R-:W-:Y:S02]  /*130a0*/  ISETP.NE.U32.AND P1, PT, R34, RZ, PT ;  /* 0x000000ff2200720c */ /* 0x004fe40003f25070 */
        /* <DEDUP_REMOVED lines=10> */
[-C--:B-----5:R-:W-:Y:S02]  /*13150*/  SHF.L.U32 R10, R11, R32.reuse, RZ ;  /* 0x000000200b0a7219 */ /* 0x0a0fe400000006ff */
[--C-:B------:R-:W-:Y:S02]  /*13160*/  SHF.R.U64 R28, R26, R32, R3.reuse ;  /* 0x000000201a1c7219 */ /* 0x100fe40000001203 */
[----:B------:R-:W-:Y:S02]  /*13170*/  LOP3.LUT R33, RZ, R10, RZ, 0x33, !PT ;  /* 0x0000000aff217212 */ /* 0x000fe400078e33ff */
[----:B------:R-:W-:Y:S01]  /*13180*/  SHF.R.U32.HI R11, RZ, R32, R3 ;  /* 0x00000020ff0b7219 */ /* 0x000fe20000011603 */
[----:B------:R-:W1:Y:S01]  /*13190*/  LDC R36, c[0x0][0x8b8] ;  /* 0x00022e00ff247b82 */ /* 0x000e620000000800 */
[----:B------:R-:W-:Y:S01]  /*131a0*/  IMAD.MOV.U32 R10, RZ, RZ, R28 ;  /* 0x000000ffff0a7224 */ /* 0x000fe200078e001c */
[----:B------:R-:W-:Y:S06]  /*131b0*/  @!P1 BRA `(.L_x_531) ;  /* 0x0000000000289947 */ /* 0x000fec0003800000 */
        /* <DEDUP_REMOVED lines=10> */
.L_x_531:
[----:B------:R-:W-:Y:S02]  /*13260*/  ISETP.NE.AND P1, PT, R22, 0x1, PT ;  /* 0x000000011600780c */ /* 0x000fe40003f25270 */
[----:B---3--:R-:W-:Y:S02]  /*13270*/  SHF.R.U64 R10, R10, R27, R11 ;  /* 0x0000001b0a0a7219 */ /* 0x008fe4000000120b */
[----:B------:R-:W-:Y:S02]  /*13280*/  SHF.L.U32 R7, R31, R32, RZ ;  /* 0x000000201f077219 */ /* 0x000fe400000006ff */
[----:B------:R-:W-:Y:S02]  /*13290*/  LOP3.LUT R3, R26, R33, RZ, 0xc0, !PT ;  /* 0x000000211a037212 */ /* 0x000fe400078ec0ff */
[----:B--2---:R-:W-:Y:S02]  /*132a0*/  IADD3 R13, R25, -0x1, RZ ;  /* 0xffffffff190d7810 */ /* 0x004fe40007ffe0ff */
[----:B------:R-:W-:Y:S01]  /*132b0*/  IADD3 R11, -R10, RZ, RZ ;  /* 0x000000ff0a0b7210 */ /* 0x000fe20007ffe1ff */
[----:B------:R-:W-:Y:S01]  /*132c0*/  IMAD R7, R7, R10, R3 ;  /* 0x0000000a07077224 */ /* 0x000fe200078e0203 */
[----:B------:R-:W-:Y:S01]  /*132d0*/  LOP3.LUT R20, R20, R13, RZ, 0xc0, !PT ;  /* 0x0000000d14147212 */ /* 0x000fe200078ec0ff */
[----:B------:R-:W-:Y:S01]  /*132e0*/  @P1 IMAD R8, R9, R24, R6 ;  /* 0x0000001809081224 */ /* 0x000fe200078e0206 */
[----:B------:R-:W-:Y:S01]  /*132f0*/  MOV R10, 0x1 ;  /* 0x00000001000a7802 */ /* 0x000fe20000000f00 */
[----:B----4-:R-:W-:-:S02]  /*13300*/  IMAD R3, R11, R29, R28 ;  /* 0x0000001d0b037224 */ /* 0x010fc400078e021c */
[----:B-1----:R-:W-:Y:S02]  /*13310*/  IMAD R8, R7, R36, R8 ;  /* 0x0000002407087224 */ /* 0x002fe400078e0208 */
[----:B------:R-:W-:Y:S02]  /*13320*/  IMAD R7, R3, R25, R20 ;  /* 0x0000001903077224 */ /* 0x000fe400078e0214 */
[----:B------:R-:W-:-:S03]  /*13330*/  IMAD.MOV.U32 R13, RZ, RZ, R23 ;  /* 0x000000ffff0d7224 */ /* 0x000fc600078e0017 */
[----:B------:R-:W-:Y:S02]  /*13340*/  SEL R3, R7, R8, !P1 ;  /* 0x0000000807037207 */ /* 0x000fe40004800000 */
[----:B------:R-:W-:-:S07]  /*13350*/  SEL R20, R8, R7, !P1 ;  /* 0x0000000708147207 */ /* 0x000fce0004800000 */
.L_x_529:
[----:B------:R-:W-:-:S08]  /*13360*/  NOP ;  /* 0x0000000000007918 */ /* 0x000fd00000000000 */
[----:B------:R-:W2:-:S00]  /*13370*/  USETMAXREG.DEALLOC.CTAPOOL 0x28 ;  /* 0x00000028000079c8 */ /* 0x000e8000080e0500 */
[----:B--2---:R-:W-:-:S13]  /*13380*/  ISETP.NE.AND P1, PT, R0, 0x1, PT ;  /* 0x000000010000780c */ /* 0x004fda0003f25270 */
[----:B------:R-:W-:Y:S05]  /*13390*/  @!P1 BRA `(.L_x_14) ;  /* 0x0000002800109947 */ /* 0x000fea0003800000 */
[----:B------:R-:W-:Y:S05]  /*133a0*/  @!P4 BRA `(.L_x_532) ;  /* 0x000000180020c947 */ /* 0x000fea0003800000 */
[----:B------:R-:W-:-:S13]  /*133b0*/  ISETP.NE.OR P0, PT, R0, 0x2, P0 ;  /* 0x000000020000780c */ /* 0x000fda0000705670 */
[----:B------:R-:W-:Y:S05]  /*133c0*/  @P0 BRA `(.L_x_14) ;  /* 0x0000002800040947 */ /* 0x000fea0003800000 */
[----:B------:R-:W-:-:S13]  /*133d0*/  LOP3.LUT P1, RZ, R10, 0xff, RZ, 0xc0, !PT ;  /* 0x000000ff0aff7812 */ /* 0x000fda000782c0ff */
[----:B------:R-:W-:Y:S05]  /*133e0*/  @!P1 BRA `(.L_x_533) ;  /* 0x0000000000189947 */ /* 0x000fea0003800000 */
[----:B------:R-:W-:Y:S01]  /*133f0*/  UMOV UR4, 0x400 ;  /* 0x0000040000047882 */ /* 0x000fe20000000000 */
[----:B------:R-:W-:Y:S01]  /*13400*/  MOV R0, RZ ;  /* 0x000000ff00007202 */ /* 0x000fe20000000f00 */
[----:B-1----:R-:W-:-:S03]  /*13410*/  ULEA UR4, UR37, UR4, 0x18 ;  /* 0x0000000425047291 */ /* 0x002fc6000f8ec03f */
[----:B------:R-:W-:-:S06]  /*13420*/  SHF.L.U32 R0, R0, 0x1f, RZ ;  /* 0x0000001f00007819 */ /* 0x000fcc00000006ff */
[----:B------:R-:W1:Y:S02]  /*13430*/  SYNCS.PHASECHK.TRANS64.TRYWAIT P0, [UR4+0x88], R0 ;  /* 0x00008800ff0075a7 */ /* 0x000e640008000144 */
[----:B-1----:R-:W-:Y:S05]  /*13440*/  @!P0 BRA `(.L_x_534) ;  /* 0x0000002800bc8947 */ /* 0x002fea0003800000 */
.L_x_533:
[----:B------:R-:W-:Y:S01]  /*13450*/  PRMT R10, RZ, 0x7610, R10 ;  /* 0x00007610ff0a7816 */ /* 0x000fe2000000000a */
[----:B------:R-:W-:Y:S06]  /*13460*/  @P3 BRA `(.L_x_535) ;  /* 0x0000000000243947 */ /* 0x000fec0003800000 */
[----:B------:R-:W-:Y:S02]  /*13470*/  ULDC.64 UR4, c[0x0][0x588] ;  /* 0x0001620000047ab9 */ /* 0x000fe40000000a00 */
[----:B------:R-:W-:-:S04]  /*13480*/  ISETP.NE.U32.AND P0, PT, RZ, UR4, PT ;  /* 0x00000004ff007c0c */ /* 0x000fc8000bf05070 */
[----:B------:R-:W-:-:S13]  /*13490*/  ISETP.NE.AND.EX P0, PT, RZ, UR5, PT, P0 ;  /* 0x00000005ff007c0c */ /* 0x000fda000bf05300 */
[----:B------:R-:W-:Y:S05]  /*134a0*/  @!P0 BRA `(.L_x_536) ;  /* 0x00000000000c8947 */ /* 0x000fea0003800000 */
[----:B------:R2:W5:Y:S01]  /*134b0*/  LDG.E R12, desc[UR48][R4.64] ;  /* 0x00000030040c7981 */ /* 0x000562000c1e1900 */
[----:B------:R-:W-:Y:S01]  /*134c0*/  MOV R10, 0x1 ;  /* 0x00000001000a7802 */ /* 0x000fe20000000f00 */
[----:B------:R-:W-:Y:S06]  /*134d0*/  BRA `(.L_x_535) ;  /* 0x0000000000087947 */ /* 0x000fec0003800000 */
.L_x_536:
[----:B------:R-:W3:Y:S01]  /*134e0*/  LDC R12, c[0x0][0x580] ;  /* 0x00016000ff0c7b82 */ /* 0x000ee20000000800 */
[----:B------:R-:W-:-:S07]  /*134f0*/  MOV R10, 0x1 ;  /* 0x00000001000a7802 */ /* 0x000fce0000000f00 */
.L_x_535:
[----:B------:R-:W-:Y:S05]  /*13500*/  @!P1 BRA `(.L_x_537) ;  /* 0x0000001400509947 */ /* 0x000fea0003800000 */
[----:B-1----:R-:W1:Y:S01]  /*13510*/  LDC R0, c[0x0][0x900] ;  /* 0x00024000ff007b82 */ /* 0x002e620000000800 */
[----:B--2---:R-:W-:Y:S01]  /*13520*/  MOV R5, 0xffffffff ;  /* 0xffffffff00057802 */ /* 0x004fe20000000f00 */
[----:B------:R-:W-:Y:S01]  /*13530*/  ULDC.64 UR22, c[0x0][0x198] ;  /* 0x0000660000167ab9 */ /* 0x000fe20000000a00 */
[----:B------:R-:W-:Y:S01]  /*13540*/  MOV R7, 0x1 ;  /* 0x0000000100077802 */ /* 0x000fe20000000f00 */
[----:B------:R-:W-:Y:S01]  /*13550*/  ULDC.64 UR4, c[0x0][0x588] ;  /* 0x0001620000047ab9 */ /* 0x000fe20000000a00 */
[----:B------:R-:W-:Y:S01]  /*13560*/  LOP3.LUT R11, R19, 0x2, RZ, 0xfc, !PT ;  /* 0x00000002130b7812 */ /* 0x000fe200078efcff */
[----:B------:R-:W-:Y:S01]  /*13570*/  ULDC.64 UR6, c[0x0][0x590] ;  /* 0x0001640000067ab9 */ /* 0x000fe20000000a00 */
[----:B------:R-:W-:Y:S01]  /*13580*/  ULDC.64 UR14, c[0x0][0x8f8] ;  /* 0x00023e00000e7ab9 */ /* 0x000fe20000000a00 */
[----:B------:R-:W2:Y:S01]  /*13590*/  LDC R8, c[0x0][0x8a8] ;  /* 0x00022a00ff087b82 */ /* 0x000ea20000000800 */
[-C--:B-1----:R-:W-:Y:S02]  /*135a0*/  SHF.L.U32 R5, R5, R0.reuse, RZ ;  /* 0x0000000005057219 */ /* 0x082fe400000006ff */
[----:B------:R-:W-:-:S02]  /*135b0*/  SHF.L.U32 R0, R7, R0, RZ ;  /* 0x0000000007007219 */ /* 0x000fc400000006ff */
[----:B------:R-:W-:Y:S02]  /*135c0*/  LOP3.LUT R9, RZ, R5, RZ, 0x33, !PT ;  /* 0x00000005ff097212 */ /* 0x000fe400078e33ff */
[----:B--2---:R-:W-:-:S07]  /*135d0*/  IADD3 R8, R8, -0x1, RZ ;  /* 0xffffffff08087810 */ /* 0x004fce0007ffe0ff */
.L_x_593:
[----:B------:R-:W-:Y:S02]  /*135e0*/  ISETP.NE.U32.AND P0, PT, RZ, UR6, PT ;  /* 0x00000006ff007c0c */ /* 0x000fe4000bf05070 */
[----:B------:R-:W-:Y:S02]  /*135f0*/  R2UR UR43, R20 ;  /* 0x00000000142b72ca */ /* 0x000fe400000e0000 */
[----:B------:R-:W-:Y:S02]  /*13600*/  R2UR UR42, R3 ;  /* 0x00000000032a72ca */ /* 0x000fe400000e0000 */
[----:B------:R-:W-:-:S09]  /*13610*/  ISETP.NE.AND.EX P0, PT, RZ, UR7, PT, P0 ;  /* 0x00000007ff007c0c */ /* 0x000fd2000bf05300 */
[----:B------:R-:W-:Y:S02]  /*13620*/  USHF.L.U32 UR43, UR43, 0x7, URZ ;  /* 0x000000072b2b7899 */ /* 0x000fe4000800063f */
[----:B------:R-:W-:Y:S02]  /*13630*/  USHF.L.U32 UR42, UR42, 0x8, URZ ;  /* 0x000000082a2a7899 */ /* 0x000fe4000800063f */
[----:B------:R-:W-:Y:S10]  /*13640*/  @!P0 BRA `(.L_x_538) ;  /* 0x00000000002c8947 */ /* 0x000ff40003800000 */
[----:B------:R-:W-:-:S04]  /*13650*/  ISETP.NE.U32.AND P1, PT, RZ, UR4, PT ;  /* 0x00000004ff007c0c */ /* 0x000fc8000bf25070 */
[----:B------:R-:W-:-:S13]  /*13660*/  ISETP.NE.AND.EX P1, PT, RZ, UR5, PT, P1 ;  /* 0x00000005ff007c0c */ /* 0x000fda000bf25310 */
[----:B------:R-:W-:Y:S05]  /*13670*/  @!P1 BRA `(.L_x_539) ;  /* 0x0000000000189947 */ /* 0x000fea0003800000 */
[----:B------:R-:W1:Y:S01]  /*13680*/  LDC.64 R4, c[0x0][0x588] ;  /* 0x00016200ff047b82 */ /* 0x000e620000000a00 */
[----:B------:R-:W-:-:S04]  /*13690*/  IMAD R3, R13, UR6, RZ ;  /* 0x000000060d037c24 */ /* 0x000fc8000f8e02ff */
[----:B-1----:R-:W-:-:S05]  /*136a0*/  IMAD.WIDE R4, R3, 0x4, R4 ;  /* 0x0000000403047825 */ /* 0x002fca00078e0204 */
[----:B---3-5:R2:W5:Y:S01]  /*136b0*/  LDG.E R12, desc[UR48][R4.64] ;  /* 0x00000030040c7981 */ /* 0x028562000c1e1900 */
[----:B------:R-:W-:Y:S01]  /*136c0*/  IMAD.MOV.U32 R10, RZ, RZ, 0x1 ;  /* 0x00000001ff0a7424 */ /* 0x000fe200078e00ff */
[----:B------:R-:W-:Y:S06]  /*136d0*/  BRA `(.L_x_538) ;  /* 0x0000000000087947 */ /* 0x000fec0003800000 */
.L_x_539:
[----:B---3-5:R-:W1:Y:S01]  /*136e0*/  LDC R12, c[0x0][0x580] ;  /* 0x00016000ff0c7b82 */ /* 0x028e620000000800 */
[----:B------:R-:W-:-:S07]  /*136f0*/  MOV R10, 0x1 ;  /* 0x00000001000a7802 */ /* 0x000fce0000000f00 */
.L_x_538:
[----:B------:R-:W-:Y:S05]  /*13700*/  @!P0 BRA `(.L_x_540) ;  /* 0x00000000001c8947 */ /* 0x000fea0003800000 */
[----:B------:R-:W-:-:S13]  /*13710*/  LOP3.LUT P2, RZ, R10, 0xff, RZ, 0xc0, !PT ;  /* 0x000000ff0aff7812 */ /* 0x000fda000784c0ff */
[----:B--2---:R-:W2:Y:S02]  /*13720*/  @!P2 LDC.64 R4, c[0x0][0x588] ;  /* 0x00016200ff04ab82 */ /* 0x004ea40000000a00 */
[----:B--2---:R-:W-:-:S04]  /*13730*/  @!P2 ISETP.NE.U32.AND P0, PT, R4, RZ, PT ;  /* 0x000000ff0400a20c */ /* 0x004fc80003f05070 */
[----:B------:R-:W-:Y:S02]  /*13740*/  @!P2 ISETP.NE.AND.EX P1, PT, R5, RZ, PT, P0 ;  /* 0x000000ff0500a20c */ /* 0x000fe40003f25300 */
[----:B-1-3-5:R-:W-:Y:S02]  /*13750*/  @P2 FSETP.EQ.AND P0, PT, R12, RZ, PT ;  /* 0x000000ff0c00220b */ /* 0x02afe40003f02000 */
[----:B------:R-:W-:Y:S01]  /*13760*/  @!P2 PLOP3.LUT P0, PT, P1, PT, PT, 0x8, 0x0 ;  /* 0x000000000000a81c */ /* 0x000fe20000f0e170 */
[----:B------:R-:W-:-:S12]  /*13770*/  BRA `(.L_x_541) ;  /* 0x0000000000047947 */ /* 0x000fd80003800000 */
.L_x_540:
[----:B-1-3-5:R-:W-:-:S13]  /*13780*/  FSETP.EQ.AND P0, PT, R12, RZ, PT ;  /* 0x000000ff0c00720b */ /* 0x02afda0003f02000 */
.L_x_541:
[----:B------:R-:W-:Y:S02]  /*13790*/  ISETP.NE.AND P2, PT, R11, 0x3, PT ;  /* 0x000000030b00780c */ /* 0x000fe40003f45270 */
[----:B------:R-:W-:-:S04]  /*137a0*/  ELECT P1, URZ, PT ;  /* 0x00000000003f782f */ /* 0x000fc80003820000 */
[----:B------:R-:W-:-:S07]  /*137b0*/  PLOP3.LUT P0, PT, P1, P0, PT, 0x20, 0x0 ;  /* 0x000000000000781c */ /* 0x000fce0000f00470 */
[----:B------:R-:W-:Y:S06]  /*137c0*/  @!P2 BRA `(.L_x_542) ;  /* 0x000000000004a947 */ /* 0x000fec0003800000 */
[----:B------:R-:W-:Y:S01]  /*137d0*/  BPT.TRAP 0x1 ;  /* 0x000000040000795c */ /* 0x000fe20000300000 */
.L_x_542:
[----:B------:R-:W1:Y:S01]  /*137e0*/  S2UR UR37, SR_CgaCtaId ;  /* 0x00000000002579c3 */ /* 0x000e620000008800 */
[----:B------:R-:W-:Y:S01]  /*137f0*/  UMOV UR13, 0x400 ;  /* 0x00000400000d7882 */ /* 0x000fe20000000000 */
[----:B------:R-:W-:-:S04]  /*13800*/  MOV R3, 0x1 ;  /* 0x0000000100037802 */ /* 0x000fc80000000f00 */
[----:B------:R-:W-:Y:S01]  /*13810*/  SHF.L.U32 R3, R3, 0x1f, RZ ;  /* 0x0000001f03037819 */ /* 0x000fe200000006ff */
[----:B-1----:R-:W-:-:S09]  /*13820*/  ULEA UR13, UR37, UR13, 0x18 ;  /* 0x0000000d250d7291 */ /* 0x002fd2000f8ec03f */
[----:B------:R-:W1:Y:S02]  /*13830*/  SYNCS.PHASECHK.TRANS64.TRYWAIT P1, [UR13+0x60], R3 ;  /* 0x00006003ff0075a7 */ /* 0x000e64000802014d */
[----:B-1----:R-:W-:Y:S05]  /*13840*/  @!P1 BRA `(.L_x_543) ;  /* 0x0000002400d49947 */ /* 0x002fea0003800000 */
.L_x_628:
[----:B------:R-:W-:Y:S04]  /*13850*/  BSSY B0, `(.L_x_544) ;  /* 0x000000e000007945 */ /* 0x000fe80003800000 */
[----:B------:R-:W-:Y:S05]  /*13860*/  @!P0 BRA `(.L_x_545) ;  /* 0x0000000000308947 */ /* 0x000fea0003800000 */
[----:B------:R-:W-:Y:S01]  /*13870*/  R2UR UR44, R13 ;  /* 0x000000000d2c72ca */ /* 0x000fe200000e0000 */
[----:B------:R-:W-:Y:S02]  /*13880*/  UIADD3 UR8, UP0, UR22, 0x3f0, URZ ;  /* 0x000003f016087890 */ /* 0x000fe4000ff1e03f */
[----:B------:R-:W-:Y:S02]  /*13890*/  UIADD3 UR40, UR13, 0x200, URZ ;  /* 0x000002000d287890 */ /* 0x000fe4000fffe03f */
[----:B------:R-:W-:Y:S02]  /*138a0*/  UIADD3 UR41, UR13, 0x40, URZ ;  /* 0x000000400d297890 */ /* 0x000fe4000fffe03f */
[----:B------:R-:W-:Y:S01]  /*138b0*/  UIADD3.X UR9, URZ, UR23, URZ, UP0, !UPT ;  /* 0x000000173f097290 */ /* 0x000fe200087fe43f */
[----:B------:R-:W-:Y:S01]  /*138c0*/  UMOV UR10, 0x0 ;  /* 0x00000000000a7882 */ /* 0x000fe20000000000 */
[----:B------:R-:W-:-:S07]  /*138d0*/  UMOV UR11, 0x10000000 ;  /* 0x10000000000b7882 */ /* 0x000fce0000000000 */
[----:B------:R3:W-:Y:S02]  /*138e0*/  UTMALDG.3D [UR40], [UR8], desc[UR10] ;  /* 0x00000a28080075b4 */ /* 0x0007e40008011000 */
[----:B---3--:R-:W-:Y:S05]  /*138f0*/  @!P2 BRA `(.L_x_546) ;  /* 0x000000000004a947 */ /* 0x008fea0003800000 */
[----:B------:R-:W-:Y:S01]  /*13900*/  BPT.TRAP 0x1 ;  /* 0x000000040000795c */ /* 0x000fe20000300000 */
.L_x_546:
[----:B-12---:R-:W1:Y:S02]  /*13910*/  LDC R4, c[0x0][0x800] ;  /* 0x00020000ff047b82 */ /* 0x006e640000000800 */
[----:B-1----:R3:W-:Y:S02]  /*13920*/  SYNCS.ARRIVE.TRANS64.RED.A0TR RZ, [UR13+0x40], R4 ;  /* 0x00004004ffff79a7 */ /* 0x0027e4000830040d */
.L_x_545:
[----:B------:R-:W-:Y:S05]  /*13930*/  BSYNC B0 ;  /* 0x0000000000007941 */ /* 0x000fea0003800000 */
.L_x_544:
[----:B------:R-:W-:Y:S05]  /*13940*/  @!P2 BRA `(.L_x_547) ;  /* 0x000000000004a947 */ /* 0x000fea0003800000 */
[----:B------:R-:W-:Y:S01]  /*13950*/  BPT.TRAP 0x1 ;  /* 0x000000040000795c */ /* 0x000fe20000300000 */
.L_x_547:
[----:B------:R-:W-:-:S04]  /*13960*/  UIADD3 UR33, UR13, 0x40, URZ ;  /* 0x000000400d217890 */ /* 0x000fc8000fffe03f */
[----:B------:R-:W-:-:S09]  /*13970*/  UPRMT UR16, UR37, 0x654, UR33 ;  /* 0x0000065425107896 */ /* 0x000fd20008000021 */
[----:B------:R-:W-:Y:S01]  /*13980*/  SYNCS.ARRIVE.TRANS64.RED.A1T0 RZ, [UR16], RZ ;  /* 0x000000ffffff79a7 */ /* 0x000fe20008100410 */
[----:B------:R-:W-:Y:S05]  /*13990*/  @!P2 BRA `(.L_x_548) ;  /* 0x000000000004a947 */ /* 0x000fea0003800000 */
[----:B------:R-:W-:Y:S01]  /*139a0*/  BPT.TRAP 0x1 ;  /* 0x000000040000795c */ /* 0x000fe20000300000 */
.L_x_548:
[----:B------:R-:W4:Y:S02]  /*139b0*/  SYNCS.PHASECHK.TRANS64.TRYWAIT P1, [UR13+0x68], R3 ;  /* 0x00006803ff0075a7 */ /* 0x000f24000802014d */
[----:B----4-:R-:W-:Y:S05]  /*139c0*/  @!P1 BRA `(.L_x_549) ;  /* 0x00000024008c9947 */ /* 0x010fea0003800000 */
.L_x_629:
[----:B------:R-:W-:Y:S04]  /*139d0*/  BSSY B0, `(.L_x_550) ;  /* 0x0000010000007945 */ /* 0x000fe80003800000 */
[----:B------:R-:W-:Y:S05]  /*139e0*/  @!P0 BRA `(.L_x_551) ;  /* 0x0000000000388947 */ /* 0x000fea0003800000 */
[----:B------:R-:W-:Y:S01]  /*139f0*/  UIADD3 UR18, UP0, UR22, 0x3f0, URZ ;  /* 0x000003f016127890 */ /* 0x000fe2000ff1e03f */
[----:B------:R-:W-:Y:S01]  /*13a00*/  R2UR UR12, R13 ;  /* 0x000000000d0c72ca */ /* 0x000fe200000e0000 */
[----:B------:R-:W-:Y:S02]  /*13a10*/  UIADD3 UR10, UR42, 0x20, URZ ;  /* 0x000000202a0a7890 */ /* 0x000fe4000fffe03f */
[----:B------:R-:W-:Y:S02]  /*13a20*/  UIADD3 UR8, UR13, 0x2200, URZ ;  /* 0x000022000d087890 */ /* 0x000fe4000fffe03f */
[----:B------:R-:W-:Y:S02]  /*13a30*/  UIADD3 UR9, UR13, 0x48, URZ ;  /* 0x000000480d097890 */ /* 0x000fe4000fffe03f */
[----:B------:R-:W-:Y:S01]  /*13a40*/  UIADD3.X UR19, URZ, UR23, URZ, UP0, !UPT ;  /* 0x000000173f137290 */ /* 0x000fe200087fe43f */
[----:B------:R-:W-:Y:S01]  /*13a50*/  UMOV UR20, 0x0 ;  /* 0x0000000000147882 */ /* 0x000fe20000000000 */
[----:B------:R-:W-:Y:S01]  /*13a60*/  UMOV UR21, 0x10000000 ;  /* 0x1000000000157882 */ /* 0x000fe20000000000 */
[----:B------:R-:W-:-:S06]  /*13a70*/  UMOV UR11, UR43 ;  /* 0x0000002b000b7c82 */ /* 0x000fcc0008000000 */
[----:B------:R4:W-:Y:S02]  /*13a80*/  UTMALDG.3D [UR8], [UR18], desc[UR20] ;  /* 0x00001408120075b4 */ /* 0x0009e40008011000 */
[----:B----4-:R-:W-:Y:S05]  /*13a90*/  @!P2 BRA `(.L_x_552) ;  /* 0x000000000004a947 */ /* 0x010fea0003800000 */
[----:B------:R-:W-:Y:S01]  /*13aa0*/  BPT.TRAP 0x1 ;  /* 0x000000040000795c */ /* 0x000fe20000300000 */
.L_x_552:
[----:B-123--:R-:W1:Y:S02]  /*13ab0*/  LDC R4, c[0x0][0x800] ;  /* 0x00020000ff047b82 */ /* 0x00ee640000000800 */
[----:B-1----:R4:W-:Y:S02]  /*13ac0*/  SYNCS.ARRIVE.TRANS64.RED.A0TR RZ, [UR13+0x48], R4 ;  /* 0x00004804ffff79a7 */ /* 0x0029e4000830040d */
.L_x_551:
[----:B------:R-:W-:Y:S05]  /*13ad0*/  BSYNC B0 ;  /* 0x0000000000007941 */ /* 0x000fea0003800000 */
.L_x_550:
[----:B------:R-:W-:Y:S05]  /*13ae0*/  @!P2 BRA `(.L_x_553) ;  /* 0x000000000004a947 */ /* 0x000fea0003800000 */
[----:B------:R-:W-:Y:S01]  /*13af0*/  BPT.TRAP 0x1 ;  /* 0x000000040000795c */ /* 0x000fe20000300000 */
.L_x_553:
[----:B------:R-:W-:-:S04]  /*13b00*/  UIADD3 UR25, UR13, 0x48, URZ ;  /* 0x000000480d197890 */ /* 0x000fc8000fffe03f */
[----:B------:R-:W-:-:S09]  /*13b10*/  UPRMT UR18, UR37, 0x654, UR25 ;  /* 0x0000065425127896 */ /* 0x000fd20008000019 */
[----:B------:R-:W-:Y:S01]  /*13b20*/  SYNCS.ARRIVE.TRANS64.RED.A1T0 RZ, [UR18], RZ ;  /* 0x000000ffffff79a7 */ /* 0x000fe20008100412 */
[----:B------:R-:W-:Y:S05]  /*13b30*/  @!P2 BRA `(.L_x_554) ;  /* 0x000000000004a947 */ /* 0x000fea0003800000 */
[----:B------:R-:W-:Y:S01]  /*13b40*/  BPT.TRAP 0x1 ;  /* 0x000000040000795c */ /* 0x000fe20000300000 */
.L_x_554:
[----:B------:R-:W5:Y:S02]  /*13b50*/  SYNCS.PHASECHK.TRANS64.TRYWAIT P1, [UR13+0x70], R3 ;  /* 0x00007003ff0075a7 */ /* 0x000f64000802014d */
[----:B-----5:R-:W-:Y:S05]  /*13b60*/  @!P1 BRA `(.L_x_555) ;  /* 0x00000024003c9947 */ /* 0x020fea0003800000 */
.L_x_630:
        /* <DEDUP_REMOVED lines=12> */
[----:B-1----:R-:W-:Y:S05]  /*13c30*/  @!P2 BRA `(.L_x_558) ;  /* 0x000000000004a947 */ /* 0x002fea0003800000 */
[----:B------:R-:W-:Y:S01]  /*13c40*/  BPT.TRAP 0x1 ;  /* 0x000000040000795c */ /* 0x000fe20000300000 */
.L_x_558:
[----:B--234-:R-:W1:Y:S02]  /*13c50*/  LDC R4, c[0x0][0x800] ;  /* 0x00020000ff047b82 */ /* 0x01ce640000000800 */
[----:B-1----:R1:W-:Y:S02]  /*13c60*/  SYNCS.ARRIVE.TRANS64.RED.A0TR RZ, [UR13+0x50], R4 ;  /* 0x00005004ffff79a7 */ /* 0x0023e4000830040d */
.L_x_557:
[----:B------:R-:W-:Y:S05]  /*13c70*/  BSYNC B0 ;  /* 0x0000000000007941 */ /* 0x000fea0003800000 */
.L_x_556:
[----:B------:R-:W-:Y:S05]  /*13c80*/  @!P2 BRA `(.L_x_559) ;  /* 0x000000000004a947 */ /* 0x000fea0003800000 */
[----:B------:R-:W-:Y:S01]  /*13c90*/  BPT.TRAP 0x1 ;  /* 0x000000040000795c */ /* 0x000fe20000300000 */
.L_x_559:
[----:B------:R-:W-:-:S04]  /*13ca0*/  UIADD3 UR17, UR13, 0x50, URZ ;  /* 0x000000500d117890 */ /* 0x000fc8000fffe03f */
[----:B------:R-:W-:-:S09]  /*13cb0*/  UPRMT UR21, UR37, 0x654, UR17 ;  /* 0x0000065425157896 */ /* 0x000fd20008000011 */
[----:B------:R-:W-:Y:S01]  /*13cc0*/  SYNCS.ARRIVE.TRANS64.RED.A1T0 RZ, [UR21], RZ ;  /* 0x000000ffffff79a7 */ /* 0x000fe20008100415 */
[----:B------:R-:W-:Y:S05]  /*13cd0*/  @!P2 BRA `(.L_x_560) ;  /* 0x000000000004a947 */ /* 0x000fea0003800000 */
[----:B------:R-:W-:Y:S01]  /*13ce0*/  BPT.TRAP 0x1 ;  /* 0x000000040000795c */ /* 0x000fe20000300000 */
.L_x_560:
[----:B------:R-:W5:Y:S02]  /*13cf0*/  SYNCS.PHASECHK.TRANS64.TRYWAIT P1, [UR13+0x78], R3 ;  /* 0x00007803ff0075a7 */ /* 0x000f64000802014d */
[----:B-----5:R-:W-:Y:S05]  /*13d00*/  @!P1 BRA `(.L_x_561) ;  /* 0x0000002000ec9947 */ /* 0x020fea0003800000 */
.L_x_631:
        /* <DEDUP_REMOVED lines=14> */
.L_x_564:
[----:B------:R-:W1:Y:S02]  /*13df0*/  LDC R3, c[0x0][0x800] ;  /* 0x00020000ff037b82 */ /* 0x000e640000000800 */
[----:B-1----:R1:W-:Y:S02]  /*13e00*/  SYNCS.ARRIVE.TRANS64.RED.A0TR RZ, [UR13+0x58], R3 ;  /* 0x00005803ffff79a7 */ /* 0x0023e4000830040d */
.L_x_563:
[----:B------:R-:W-:Y:S05]  /*13e10*/  BSYNC B0 ;  /* 0x0000000000007941 */ /* 0x000fea0003800000 */
.L_x_562:
[----:B------:R-:W-:Y:S05]  /*13e20*/  @!P2 BRA `(.L_x_565) ;  /* 0x000000000004a947 */ /* 0x000fea0003800000 */
[----:B------:R-:W-:Y:S01]  /*13e30*/  BPT.TRAP 0x1 ;  /* 0x000000040000795c */ /* 0x000fe20000300000 */
.L_x_565:
[----:B------:R-:W-:-:S04]  /*13e40*/  UIADD3 UR9, UR13, 0x58, URZ ;  /* 0x000000580d097890 */ /* 0x000fc8000fffe03f */
[----:B------:R-:W-:-:S09]  /*13e50*/  UPRMT UR29, UR37, 0x654, UR9 ;  /* 0x00000654251d7896 */ /* 0x000fd20008000009 */
[----:B------:R-:W-:Y:S01]  /*13e60*/  SYNCS.ARRIVE.TRANS64.RED.A1T0 RZ, [UR29], RZ ;  /* 0x000000ffffff79a7 */ /* 0x000fe2000810041d */
[----:B------:R-:W-:Y:S05]  /*13e70*/  @!P2 BRA `(.L_x_566) ;  /* 0x000000000004a947 */ /* 0x000fea0003800000 */
[----:B------:R-:W-:Y:S01]  /*13e80*/  BPT.TRAP 0x1 ;  /* 0x000000040000795c */ /* 0x000fe20000300000 */
.L_x_566:
[----:B-1----:R-:W-:-:S04]  /*13e90*/  SHF.L.U32 R3, RZ, 0x1f, RZ ;  /* 0x0000001fff037819 */ /* 0x002fc800000006ff */
[----:B------:R-:W1:Y:S02]  /*13ea0*/  SYNCS.PHASECHK.TRANS64.TRYWAIT P1, [UR13+0x60], R3 ;  /* 0x00006003ff0075a7 */ /* 0x000e64000802014d */
[----:B-1----:R-:W-:Y:S05]  /*13eb0*/  @!P1 BRA `(.L_x_567) ;  /* 0x0000002000989947 */ /* 0x002fea0003800000 */
.L_x_632:
        /* <DEDUP_REMOVED lines=13> */
.L_x_570:
[----:B--234-:R-:W1:Y:S02]  /*13f90*/  LDC R4, c[0x0][0x800] ;  /* 0x00020000ff047b82 */ /* 0x01ce640000000800 */
[----:B-1----:R1:W-:Y:S02]  /*13fa0*/  SYNCS.ARRIVE.TRANS64.RED.A0TR RZ, [UR13+0x40], R4 ;  /* 0x00004004ffff79a7 */ /* 0x0023e4000830040d */
.L_x_569:
[----:B------:R-:W-:Y:S05]  /*13fb0*/  BSYNC B0 ;  /* 0x0000000000007941 */ /* 0x000fea0003800000 */
.L_x_568:
[----:B------:R-:W-:Y:S05]  /*13fc0*/  @!P2 BRA `(.L_x_571) ;  /* 0x000000000004a947 */ /* 0x000fea0003800000 */
[----:B------:R-:W-:Y:S01]  /*13fd0*/  BPT.TRAP 0x1 ;  /* 0x000000040000795c */ /* 0x000fe20000300000 */
.L_x_571:
[----:B------:R-:W-:Y:S01]  /*13fe0*/  SYNCS.ARRIVE.TRANS64.RED.A1T0 RZ, [UR16], RZ ;  /* 0x000000ffffff79a7 */ /* 0x000fe20008100410 */
[----:B------:R-:W-:Y:S05]  /*13ff0*/  @!P2 BRA `(.L_x_572) ;  /* 0x000000000004a947 */ /* 0x000fea0003800000 */
[----:B------:R-:W-:Y:S01]  /*14000*/  BPT.TRAP 0x1 ;  /* 0x000000040000795c */ /* 0x000fe20000300000 */
.L_x_572:
[----:B------:R-:W5:Y:S02]  /*14010*/  SYNCS.PHASECHK.TRANS64.TRYWAIT P1, [UR13+0x68], R3 ;  /* 0x00006803ff0075a7 */ /* 0x000f64000802014d */
[----:B-----5:R-:W-:Y:S05]  /*14020*/  @!P1 BRA `(.L_x_573) ;  /* 0x0000002000549947 */ /* 0x020fea0003800000 */
.L_x_633:
        /* <DEDUP_REMOVED lines=13> */
.L_x_576:
[----:B--234-:R-:W1:Y:S02]  /*14100*/  LDC R4, c[0x0][0x800] ;  /* 0x00020000ff047b82 */ /* 0x01ce640000000800 */
[----:B-1----:R1:W-:Y:S02]  /*14110*/  SYNCS.ARRIVE.TRANS64.RED.A0TR RZ, [UR13+0x48], R4 ;  /* 0x00004804ffff79a7 */ /* 0x0023e4000830040d */
.L_x_575:
[----:B------:R-:W-:Y:S05]  /*14120*/  BSYNC B0 ;  /* 0x0000000000007941 */ /* 0x000fea0003800000 */
.L_x_574:
[----:B------:R-:W-:Y:S05]  /*14130*/  @!P2 BRA `(.L_x_577) ;  /* 0x000000000004a947 */ /* 0x000fea0003800000 */
[----:B------:R-:W-:Y:S01]  /*14140*/  BPT.TRAP 0x1 ;  /* 0x000000040000795c */ /* 0x000fe20000300000 */
.L_x_577:
[----:B------:R-:W-:Y:S01]  /*14150*/  SYNCS.ARRIVE.TRANS64.RED.A1T0 RZ, [UR18], RZ ;  /* 0x000000ffffff79a7 */ /* 0x000fe20008100412 */
[----:B------:R-:W-:Y:S05]  /*14160*/  @!P2 BRA `(.L_x_578) ;  /* 0x000000000004a947 */ /* 0x000fea0003800000 */
[----:B------:R-:W-:Y:S01]  /*14170*/  BPT.TRAP 0x1 ;  /* 0x000000040000795c */ /* 0x000fe20000300000 */
.L_x_578:
[----:B------:R-:W5:Y:S02]  /*14180*/  SYNCS.PHASECHK.TRANS64.TRYWAIT P1, [UR13+0x70], R3 ;  /* 0x00007003ff0075a7 */ /* 0x000f64000802014d */
[----:B-----5:R-:W-:Y:S05]  /*14190*/  @!P1 BRA `(.L_x_579) ;  /* 0x0000002000109947 */ /* 0x020fea0003800000 */
.L_x_634:
        /* <DEDUP_REMOVED lines=13> */
.L_x_582:
[----:B--234-:R-:W1:Y:S02]  /*14270*/  LDC R4, c[0x0][0x800] ;  /* 0x00020000ff047b82 */ /* 0x01ce640000000800 */
[----:B-1----:R1:W-:Y:S02]  /*14280*/  SYNCS.ARRIVE.TRANS64.RED.A0TR RZ, [UR13+0x50], R4 ;  /* 0x00005004ffff79a7 */ /* 0x0023e4000830040d */
.L_x_581:
[----:B------:R-:W-:Y:S05]  /*14290*/  BSYNC B0 ;  /* 0x0000000000007941 */ /* 0x000fea0003800000 */
.L_x_580:
[----:B------:R-:W-:Y:S05]  /*142a0*/  @!P2 BRA `(.L_x_583) ;  /* 0x000000000004a947 */ /* 0x000fea0003800000 */
[----:B------:R-:W-:Y:S01]  /*142b0*/  BPT.TRAP 0x1 ;  /* 0x000000040000795c */ /* 0x000fe20000300000 */
.L_x_583:
[----:B------:R-:W-:Y:S01]  /*142c0*/  SYNCS.ARRIVE.TRANS64.RED.A1T0 RZ, [UR21], RZ ;  /* 0x000000ffffff79a7 */ /* 0x000fe20008100415 */
[----:B------:R-:W-:Y:S05]  /*142d0*/  @!P2 BRA `(.L_x_584) ;  /* 0x000000000004a947 */ /* 0x000fea0003800000 */
[----:B------:R-:W-:Y:S01]  /*142e0*/  BPT.TRAP 0x1 ;  /* 0x000000040000795c */ /* 0x000fe20000300000 */
.L_x_584:
[----:B------:R-:W5:Y:S02]  /*142f0*/  SYNCS.PHASECHK.TRANS64.TRYWAIT P1, [UR13+0x78], R3 ;  /* 0x00007803ff0075a7 */ /* 0x000f64000802014d */
[----:B-----5:R-:W-:Y:S05]  /*14300*/  @!P1 BRA `(.L_x_585) ;  /* 0x0000001c00cc9947 */ /* 0x020fea0003800000 */
.L_x_635:
        /* <DEDUP_REMOVED lines=13> */
.L_x_588:
[----:B------:R-:W1:Y:S02]  /*143e0*/  LDC R3, c[0x0][0x800] ;  /* 0x00020000ff037b82 */ /* 0x000e640000000800 */
[----:B-1----:R1:W-:Y:S02]  /*143f0*/  SYNCS.ARRIVE.TRANS64.RED.A0TR RZ, [UR13+0x58], R3 ;  /* 0x00005803ffff79a7 */ /* 0x0023e4000830040d */
.L_x_587:
[----:B------:R-:W-:Y:S05]  /*14400*/  BSYNC B0 ;  /* 0x0000000000007941 */ /* 0x000fea0003800000 */
.L_x_586:
[----:B------:R-:W-:Y:S05]  /*14410*/  @!P2 BRA `(.L_x_589) ;  /* 0x000000000004a947 */ /* 0x000fea0003800000 */
[----:B------:R-:W-:Y:S01]  /*14420*/  BPT.TRAP 0x1 ;  /* 0x000000040000795c */ /* 0x000fe20000300000 */
.L_x_589:
[----:B------:R-:W-:Y:S01]  /*14430*/  IADD3 R2, P0, R2, UR46, RZ ;  /* 0x0000002e02027c10 */ /* 0x000fe2000ff1e0ff */
[----:B------:R-:W-:Y:S01]  /*14440*/  SYNCS.ARRIVE.TRANS64.RED.A1T0 RZ, [UR29], RZ ;  /* 0x000000ffffff79a7 */ /* 0x000fe2000810041d */
[----:B-1234-:R-:W-:Y:S02]  /*14450*/  PRMT R4, RZ, 0x7610, R4 ;  /* 0x00007610ff047816 */ /* 0x01efe40000000004 */
[----:B------:R-:W-:Y:S02]  /*14460*/  IADD3.X R16, R16, UR38, RZ, P0, !PT ;  /* 0x0000002610107c10 */ /* 0x000fe400087fe4ff */
[----:B------:R-:W-:Y:S02]  /*14470*/  ISETP.GE.U32.AND P0, PT, R2, UR14, PT ;  /* 0x0000000e02007c0c */ /* 0x000fe4000bf06070 */
[----:B------:R-:W-:Y:S02]  /*14480*/  MOV R20, 0xffffffff ;  /* 0xffffffff00147802 */ /* 0x000fe40000000f00 */
[----:B------:R-:W-:-:S02]  /*14490*/  ISETP.GE.U32.AND.EX P0, PT, R16, UR15, PT, P0 ;  /* 0x0000000f10007c0c */ /* 0x000fc4000bf06100 */
[----:B------:R-:W-:Y:S02]  /*144a0*/  MOV R3, 0xffffffff ;  /* 0xffffffff00037802 */ /* 0x000fe40000000f00 */
[----:B------:R-:W-:-:S09]  /*144b0*/  MOV R13, 0xffffffff ;  /* 0xffffffff000d7802 */ /* 0x000fd20000000f00 */
[----:B------:R-:W-:Y:S05]  /*144c0*/  @P0 BRA `(.L_x_590) ;  /* 0x0000000400580947 */ /* 0x000fea0003800000 */
[----:B------:R-:W1:Y:S01]  /*144d0*/  S2R R17, SR_CTAID.X ;  /* 0x0000000000117919 */ /* 0x000e620000002500 */
[----:B------:R-:W2:Y:S01]  /*144e0*/  LDC.64 R14, c[0x0][0x8d0] ;  /* 0x00023400ff0e7b82 */ /* 0x000ea20000000a00 */
[----:B------:R-:W-:Y:S01]  /*144f0*/  ULDC UR8, c[0x0][0x150] ;  /* 0x0000540000087ab9 */ /* 0x000fe20000000800 */
[----:B------:R-:W-:Y:S01]  /*14500*/  MOV R7, R2 ;  /* 0x0000000200077202 */ /* 0x000fe20000000f00 */
[----:B------:R-:W3:Y:S01]  /*14510*/  S2R R3, SR_CTAID.Y ;  /* 0x0000000000037919 */ /* 0x000ee20000002600 */
[----:B------:R-:W-:-:S04]  /*14520*/  IMAD.MOV.U32 R21, RZ, RZ, R16 ;  /* 0x000000ffff157224 */ /* 0x000fc800078e0010 */
[----:B------:R-:W4:Y:S08]  /*14530*/  LDC R20, c[0x0][0x144] ;  /* 0x00005100ff147b82 */ /* 0x000f300000000800 */
[----:B------:R-:W4:Y:S01]  /*14540*/  LDC R18, c[0x0][0x8d8] ;  /* 0x00023600ff127b82 */ /* 0x000f220000000800 */
[----:B--2---:R-:W-:-:S04]  /*14550*/  ISETP.NE.U32.AND P0, PT, R14, RZ, PT ;  /* 0x000000ff0e00720c */ /* 0x004fc80003f05070 */
[----:B------:R-:W-:Y:S02]  /*14560*/  ISETP.NE.AND.EX P0, PT, R15, RZ, PT, P0 ;  /* 0x000000ff0f00720c */ /* 0x000fe40003f05300 */
[----:B-1----:R-:W-:Y:S02]  /*14570*/  I2FP.F32.U32 R4, R17 ;  /* 0x0000001100047245 */ /* 0x002fe40000201000 */
[----:B---3--:R-:W-:-:S03]  /*14580*/  I2FP.F32.U32 R23, R3 ;  /* 0x0000000300177245 */ /* 0x008fc60000201000 */
[----:B------:R-:W-:-:S04]  /*14590*/  FMUL R4, R4, UR8 ;  /* 0x0000000804047c20 */ /* 0x000fc80008400000 */
[----:B------:R1:W2:Y:S02]  /*145a0*/  F2I.U32.TRUNC.NTZ R13, R4 ;  /* 0x00000004000d7305 */ /* 0x0002a4000020f000 */
[----:B----4-:R-:W-:Y:S05]  /*145b0*/  @!P0 BRA `(.L_x_591) ;  /* 0x0000000000308947 */ /* 0x010fea0003800000 */
[----:B------:R-:W3:Y:S02]  /*145c0*/  LDC R5, c[0x0][0x8dc] ;  /* 0x00023700ff057b82 */ /* 0x000ee40000000800 */
[----:B---3--:R-:W-:-:S04]  /*145d0*/  IADD3 R5, P0, R2, R5, RZ ;  /* 0x0000000502057210 */ /* 0x008fc80007f1e0ff */
[----:B------:R-:W-:-:S05]  /*145e0*/  IADD3.X R21, RZ, R16, RZ, P0, !PT ;  /* 0x00000010ff157210 */ /* 0x000fca00007fe4ff */
[----:B------:R-:W-:-:S04]  /*145f0*/  IMAD.WIDE.U32 R6, R21, R14, RZ ;  /* 0x0000000e15067225 */ /* 0x000fc800078e00ff */
[----:B------:R-:W-:-:S04]  /*14600*/  IMAD.WIDE.U32 R6, P0, R5, R15, R6 ;  /* 0x0000000f05067225 */ /* 0x000fc80007800006 */
[----:B-1----:R-:W-:Y:S01]  /*14610*/  IMAD.WIDE.U32 R4, R5, R14, RZ ;  /* 0x0000000e05047225 */ /* 0x002fe200078e00ff */
[----:B------:R-:W-:-:S04]  /*14620*/  MOV R4, R7 ;  /* 0x0000000700047202 */ /* 0x000fc80000000f00 */
[----:B------:R-:W-:Y:S02]  /*14630*/  IADD3 RZ, P1, R5, R6, RZ ;  /* 0x0000000605ff7210 */ /* 0x000fe40007f3e0ff */
[----:B------:R-:W-:-:S03]  /*14640*/  IADD3.X R5, RZ, RZ, RZ, P0, !PT ;  /* 0x000000ffff057210 */ /* 0x000fc600007fe4ff */
[----:B------:R-:W-:-:S03]  /*14650*/  IMAD.WIDE.U32.X R4, R21, R15, R4, P1 ;  /* 0x0000000f15047225 */ /* 0x000fc600008e0404 */
[----:B------:R-:W-:Y:S02]  /*14660*/  MOV R7, R4 ;  /* 0x0000000400077202 */ /* 0x000fe40000000f00 */
[----:B------:R-:W-:-:S07]  /*14670*/  MOV R21, R5 ;  /* 0x0000000500157202 */ /* 0x000fce0000000f00 */
.L_x_591:
[----:B------:R-:W-:Y:S01]  /*14680*/  ULDC UR8, c[0x0][0x154] ;  /* 0x0000550000087ab9 */ /* 0x000fe20000000800 */
[----:B------:R-:W3:Y:S01]  /*14690*/  LDC R14, c[0x0][0x148] ;  /* 0x00005200ff0e7b82 */ /* 0x000ee20000000800 */
[----:B------:R-:W-:Y:S01]  /*146a0*/  FMUL R23, R23, UR8 ;  /* 0x0000000817177c20 */ /* 0x000fe20008400000 */
[----:B------:R-:W-:Y:S02]  /*146b0*/  ISETP.NE.AND P2, PT, R22, 0x1, PT ;  /* 0x000000011600780c */ /* 0x000fe40003f45270 */
[----:B--2---:R-:W-:Y:S02]  /*146c0*/  IADD3 R6, -R13, RZ, RZ ;  /* 0x000000ff0d067210 */ /* 0x004fe40007ffe1ff */
[----:B------:R-:W-:Y:S01]  /*146d0*/  SHF.R.U64 R13, R7, R18, R21 ;  /* 0x00000012070d7219 */ /* 0x000fe20000001215 */
[----:B------:R-:W2:Y:S01]  /*146e0*/  F2I.U32.TRUNC.NTZ R23, R23 ;  /* 0x0000001700177305 */ /* 0x000ea2000020f000 */
[----:B-1----:R-:W1:Y:S01]  /*146f0*/  LDC.64 R4, c[0x0][0x8c8] ;  /* 0x00023200ff047b82 */ /* 0x002e620000000a00 */
[----:B------:R-:W-:Y:S01]  /*14700*/  IMAD R17, R20, R6, R17 ;  /* 0x0000000614117224 */ /* 0x000fe200078e0211 */
[----:B------:R-:W-:-:S02]  /*14710*/  SHF.R.U32.HI R18, RZ, R18, R21 ;  /* 0x00000012ff127219 */ /* 0x000fc40000011615 */
[----:B------:R-:W-:-:S04]  /*14720*/  IADD3 R21, P0, RZ, -R13, RZ ;  /* 0x8000000dff157210 */ /* 0x000fc80007f1e0ff */
[----:B------:R-:W4:Y:S01]  /*14730*/  LDC R20, c[0x0][0x8c0] ;  /* 0x00023000ff147b82 */ /* 0x000f220000000800 */
[----:B------:R-:W-:Y:S01]  /*14740*/  IMAD.X R7, RZ, RZ, ~R18, P0 ;  /* 0x000000ffff077224 */ /* 0x000fe200000e0e12 */
[----:B--2---:R-:W-:-:S06]  /*14750*/  IADD3 R15, -R23, RZ, RZ ;  /* 0x000000ff170f7210 */ /* 0x004fcc0007ffe1ff */
[----:B------:R-:W2:Y:S01]  /*14760*/  LDC R23, c[0x0][0x8b0] ;  /* 0x00022c00ff177b82 */ /* 0x000ea20000000800 */
[----:B---3--:R-:W-:Y:S01]  /*14770*/  @P2 IMAD R17, R14, R15, R3 ;  /* 0x0000000f0e112224 */ /* 0x008fe200078e0203 */
[----:B------:R-:W-:-:S06]  /*14780*/  MOV R3, R16 ;  /* 0x0000001000037202 */ /* 0x000fcc0000000f00 */
[----:B------:R-:W3:Y:S01]  /*14790*/  LDC.64 R14, c[0x0][0x8e8] ;  /* 0x00023a00ff0e7b82 */ /* 0x000ee20000000a00 */
[----:B-1----:R-:W-:-:S04]  /*147a0*/  IMAD R6, R7, R4, RZ ;  /* 0x0000000407067224 */ /* 0x002fc800078e02ff */
[C---:B------:R-:W-:Y:S02]  /*147b0*/  IMAD R7, R21.reuse, R5, R6 ;  /* 0x0000000515077224 */ /* 0x040fe400078e0206 */
[----:B------:R-:W-:Y:S01]  /*147c0*/  IMAD.WIDE.U32 R4, R21, R4, R2 ;  /* 0x0000000415047225 */ /* 0x000fe200078e0002 */
[----:B------:R-:W1:Y:S04]  /*147d0*/  LDC R6, c[0x0][0x900] ;  /* 0x00024000ff067b82 */ /* 0x000e680000000800 */
[----:B------:R-:W-:-:S04]  /*147e0*/  IADD3 R3, R5, R7, RZ ;  /* 0x0000000705037210 */ /* 0x000fc80007ffe0ff */
[-CC-:B----4-:R-:W-:Y:S01]  /*147f0*/  SHF.R.U64 R21, R4, R20.reuse, R3.reuse ;  /* 0x0000001404157219 */ /* 0x190fe20000001203 */
[----:B------:R-:W4:Y:S01]  /*14800*/  LDC R25, c[0x0][0x8f0] ;  /* 0x00023c00ff197b82 */ /* 0x000f220000000800 */
[----:B------:R-:W-:-:S04]  /*14810*/  SHF.R.U32.HI R4, RZ, R20, R3 ;  /* 0x00000014ff047219 */ /* 0x000fc80000011603 */
[-CC-:B--2---:R-:W-:Y:S02]  /*14820*/  SHF.R.U64 R24, R21, R23.reuse, R4.reuse ;  /* 0x0000001715187219 */ /* 0x184fe40000001204 */
[----:B---3--:R-:W-:Y:S01]  /*14830*/  ISETP.NE.U32.AND P0, PT, R14, RZ, PT ;  /* 0x000000ff0e00720c */ /* 0x008fe20003f05070 */
[----:B------:R-:W2:Y:S01]  /*14840*/  LDC R20, c[0x0][0x8e0] ;  /* 0x00023800ff147b82 */ /* 0x000ea20000000800 */
[----:B------:R-:W-:Y:S02]  /*14850*/  SHF.R.U32.HI R5, RZ, R23, R4 ;  /* 0x00000017ff057219 */ /* 0x000fe40000011604 */
[----:B------:R-:W-:Y:S02]  /*14860*/  ISETP.NE.AND.EX P0, PT, R15, RZ, PT, P0 ;  /* 0x000000ff0f00720c */ /* 0x000fe40003f05300 */
[----:B-1----:R-:W-:-:S03]  /*14870*/  SHF.R.U64 R23, R24, R6, R5 ;  /* 0x0000000618177219 */ /* 0x002fc60000001205 */
[----:B------:R-:W1:Y:S01]  /*14880*/  LDC R18, c[0x0][0x8b8] ;  /* 0x00022e00ff127b82 */ /* 0x000e620000000800 */
[----:B------:R-:W-:Y:S02]  /*14890*/  SHF.R.U32.HI R27, RZ, R6, R5 ;  /* 0x00000006ff1b7219 */ /* 0x000fe40000011605 */
[----:B------:R-:W-:Y:S02]  /*148a0*/  MOV R4, R23 ;  /* 0x0000001700047202 */ /* 0x000fe40000000f00 */
[----:B------:R-:W-:-:S03]  /*148b0*/  MOV R5, R27 ;  /* 0x0000001b00057202 */ /* 0x000fc60000000f00 */
[----:B------:R-:W3:Y:S01]  /*148c0*/  LDC R3, c[0x0][0x8a8] ;  /* 0x00022a00ff037b82 */ /* 0x000ee20000000800 */
[----:B----4-:R-:W-:Y:S05]  /*148d0*/  @!P0 BRA `(.L_x_592) ;  /* 0x0000000000288947 */ /* 0x010fea0003800000 */
[----:B------:R-:W4:Y:S02]  /*148e0*/  LDC R4, c[0x0][0x8f4] ;  /* 0x00023d00ff047b82 */ /* 0x000f240000000800 */
[----:B----4-:R-:W-:-:S04]  /*148f0*/  IADD3 R5, P0, R23, R4, RZ ;  /* 0x0000000417057210 */ /* 0x010fc80007f1e0ff */
[----:B------:R-:W-:-:S05]  /*14900*/  IADD3.X R27, RZ, R27, RZ, P0, !PT ;  /* 0x0000001bff1b7210 */ /* 0x000fca00007fe4ff */
[----:B------:R-:W-:-:S04]  /*14910*/  IMAD.WIDE.U32 R6, R27, R14, RZ ;  /* 0x0000000e1b067225 */ /* 0x000fc800078e00ff */
[----:B------:R-:W-:-:S04]  /*14920*/  IMAD.WIDE.U32 R6, P0, R5, R15, R6 ;  /* 0x0000000f05067225 */ /* 0x000fc80007800006 */
[----:B------:R-:W-:Y:S01]  /*14930*/  IMAD.WIDE.U32 R4, R5, R14, RZ ;  /* 0x0000000e05047225 */ /* 0x000fe200078e00ff */
[----:B------:R-:W-:-:S04]  /*14940*/  MOV R4, R7 ;  /* 0x0000000700047202 */ /* 0x000fc80000000f00 */
[----:B------:R-:W-:Y:S01]  /*14950*/  IADD3 RZ, P1, R5, R6, RZ ;  /* 0x0000000605ff7210 */ /* 0x000fe20007f3e0ff */
[----:B------:R-:W-:-:S04]  /*14960*/  IMAD.X R5, RZ, RZ, RZ, P0 ;  /* 0x000000ffff057224 */ /* 0x000fc800000e06ff */
[----:B------:R-:W-:-:S08]  /*14970*/  IMAD.WIDE.U32.X R4, R27, R15, R4, P1 ;  /* 0x0000000f1b047225 */ /* 0x000fd000008e0404 */
.L_x_592:
[----:B------:R-:W-:Y:S02]  /*14980*/  SHF.R.U64 R25, R4, R25, R5 ;  /* 0x0000001904197219 */ /* 0x000fe40000001205 */
[----:B------:R-:W-:Y:S02]  /*14990*/  LOP3.LUT R5, R24, R9, RZ, 0xc0, !PT ;  /* 0x0000000918057212 */ /* 0x000fe400078ec0ff */
[----:B------:R-:W-:Y:S02]  /*149a0*/  IADD3 R4, -R25, RZ, RZ ;  /* 0x000000ff19047210 */ /* 0x000fe40007ffe1ff */
[----:B------:R-:W-:Y:S01]  /*149b0*/  LOP3.LUT R21, R21, R8, RZ, 0xc0, !PT ;  /* 0x0000000815157212 */ /* 0x000fe200078ec0ff */
[----:B------:R-:W-:Y:S02]  /*149c0*/  IMAD R5, R0, R25, R5 ;  /* 0x0000001900057224 */ /* 0x000fe400078e0205 */
[----:B--2---:R-:W-:Y:S01]  /*149d0*/  IMAD R20, R4, R20, R23 ;  /* 0x0000001404147224 */ /* 0x004fe200078e0217 */
[----:B------:R-:W-:Y:S01]  /*149e0*/  MOV R4, 0x1 ;  /* 0x0000000100047802 */ /* 0x000fe20000000f00 */
[----:B-1----:R-:W-:-:S02]  /*149f0*/  IMAD R17, R5, R18, R17 ;  /* 0x0000001205117224 */ /* 0x002fc400078e0211 */
[----:B---3--:R-:W-:-:S05]  /*14a00*/  IMAD R20, R20, R3, R21 ;  /* 0x0000000314147224 */ /* 0x008fca00078e0215 */
[----:B------:R-:W-:Y:S02]  /*14a10*/  SEL R3, R20, R17, !P2 ;  /* 0x0000001114037207 */ /* 0x000fe40005000000 */
[----:B------:R-:W-:-:S07]  /*14a20*/  SEL R20, R17, R20, !P2 ;  /* 0x0000001411147207 */ /* 0x000fce0005000000 */
.L_x_590:
[----:B------:R-:W-:-:S13]  /*14a30*/  LOP3.LUT P0, RZ, R4, 0xff, RZ, 0xc0, !PT ;  /* 0x000000ff04ff7812 */ /* 0x000fda000780c0ff */
[----:B------:R-:W-:Y:S05]  /*14a40*/  @P0 BRA `(.L_x_593) ;  /* 0xffffffe800e40947 */ /* 0x000fea000383ffff */
.L_x_537:
[----:B------:R-:W-:-:S13]  /*14a50*/  ELECT P0, URZ, PT ;  /* 0x00000000003f782f */ /* 0x000fda0003800000 */
[----:B------:R-:W-:Y:S05]  /*14a60*/  @!P0 BRA `(.L_x_14) ;  /* 0x00000010005c8947 */ /* 0x000fea0003800000 */
[----:B------:R-:W-:-:S04]  /*14a70*/  LOP3.LUT R19, R19, 0x2, RZ, 0xfc, !PT ;  /* 0x0000000213137812 */ /* 0x000fc800078efcff */
[----:B------:R-:W-:-:S13]  /*14a80*/  ISETP.NE.AND P1, PT, R19, 0x3, PT ;  /* 0x000000031300780c */ /* 0x000fda0003f25270 */
[----:B------:R-:W-:Y:S05]  /*14a90*/  @!P1 BRA `(.L_x_594) ;  /* 0x0000000000049947 */ /* 0x000fea0003800000 */
[----:B-1----:R-:W-:Y:S01]  /*14aa0*/  BPT.TRAP 0x1 ;  /* 0x000000040000795c */ /* 0x002fe20000300000 */
.L_x_594:
[----:B-1----:R-:W-:Y:S02]  /*14ab0*/  MOV R0, 0x400 ;  /* 0x0000040000007802 */ /* 0x002fe40000000f00 */
[----:B------:R-:W-:Y:S02]  /*14ac0*/  MOV R3, UR37 ;  /* 0x0000002500037c02 */ /* 0x000fe40008000f00 */
[----:B------:R-:W-:Y:S02]  /*14ad0*/  MOV R2, 0x1 ;  /* 0x0000000100027802 */ /* 0x000fe40000000f00 */
[----:B------:R-:W-:Y:S02]  /*14ae0*/  LEA R0, R3, R0, 0x18 ;  /* 0x0000000003007211 */ /* 0x000fe400078ec0ff */
[----:B------:R-:W-:-:S04]  /*14af0*/  SHF.L.U32 R3, R2, 0x1f, RZ ;  /* 0x0000001f02037819 */ /* 0x000fc800000006ff */
[----:B------:R-:W1:Y:S02]  /*14b00*/  SYNCS.PHASECHK.TRANS64.TRYWAIT P0, [R0+URZ+0x60], R3 ;  /* 0x00006003000075a7 */ /* 0x000e64000800017f */
[----:B-1----:R-:W-:Y:S05]  /*14b10*/  @!P0 BRA `(.L_x_595) ;  /* 0x0000001400e08947 */ /* 0x002fea0003800000 */
.L_x_636:
[----:B------:R-:W-:Y:S05]  /*14b20*/  @!P1 BRA `(.L_x_596) ;  /* 0x0000000000049947 */ /* 0x000fea0003800000 */
[----:B------:R-:W-:Y:S01]  /*14b30*/  BPT.TRAP 0x1 ;  /* 0x000000040000795c */ /* 0x000fe20000300000 */
.L_x_596:
[----:B------:R-:W4:Y:S02]  /*14b40*/  SYNCS.PHASECHK.TRANS64.TRYWAIT P0, [R0+URZ+0x68], R3 ;  /* 0x00006803000075a7 */ /* 0x000f24000800017f */
[----:B----4-:R-:W-:Y:S05]  /*14b50*/  @!P0 BRA `(.L_x_597) ;  /* 0x0000001400e48947 */ /* 0x010fea0003800000 */
.L_x_637:
[----:B------:R-:W-:Y:S05]  /*14b60*/  @!P1 BRA `(.L_x_598) ;  /* 0x0000000000049947 */ /* 0x000fea0003800000 */
[----:B------:R-:W-:Y:S01]  /*14b70*/  BPT.TRAP 0x1 ;  /* 0x000000040000795c */ /* 0x000fe20000300000 */
.L_x_598:
[----:B------:R-:W1:Y:S02]  /*14b80*/  SYNCS.PHASECHK.TRANS64.TRYWAIT P0, [R0+URZ+0x70], R3 ;  /* 0x00007003000075a7 */ /* 0x000e64000800017f */
[----:B-1----:R-:W-:Y:S05]  /*14b90*/  @!P0 BRA `(.L_x_599) ;  /* 0x0000001400e88947 */ /* 0x002fea0003800000 */
.L_x_638:
[----:B------:R-:W-:Y:S05]  /*14ba0*/  @!P1 BRA `(.L_x_600) ;  /* 0x0000000000049947 */ /* 0x000fea0003800000 */
[----:B------:R-:W-:Y:S01]  /*14bb0*/  BPT.TRAP 0x1 ;  /* 0x000000040000795c */ /* 0x000fe20000300000 */
.L_x_600:
[----:B----4-:R-:W-:-:S04]  /*14bc0*/  MOV R3, 0x1 ;  /* 0x0000000100037802 */ /* 0x010fc80000000f00 */
[----:B------:R-:W-:-:S07]  /*14bd0*/  SHF.L.U32 R3, R3, 0x1f, RZ ;  /* 0x0000001f03037819 */ /* 0x000fce00000006ff */
.L_x_601:
[----:B-1----:R1:W4:Y:S02]  /*14be0*/  SYNCS.PHASECHK.TRANS64.TRYWAIT P0, [R0+URZ+0x78], R3 ;  /* 0x00007803000075a7 */ /* 0x002324000800017f */
[----:B----4-:R-:W-:Y:S05]  /*14bf0*/  @!P0 NANOSLEEP.SYNCS 0x989680 ;  /* 0x009896800000895d */ /* 0x010fea0003900000 */
[----:B------:R-:W4:Y:S02]  /*14c00*/  @!P0 SYNCS.PHASECHK.TRANS64 P0, [R0+URZ+0x78], R3 ;  /* 0x00007803000085a7 */ /* 0x000f24000800007f */
[----:B----4-:R-:W-:Y:S05]  /*14c10*/  @P0 BRA `(.L_x_14) ;  /* 0x0000000c00f00947 */ /* 0x010fea0003800000 */
[----:B------:R-:W-:Y:S05]  /*14c20*/  BRA `(.L_x_601) ;  /* 0xfffffffc00ec7947 */ /* 0x000fea000383ffff */
.L_x_532:
[----:B------:R-:W-:Y:S01]  /*14c30*/  LOP3.LUT P0, RZ, R10, 0xff, RZ, 0xc0, !PT ;  /* 0x000000ff0aff7812 */ /* 0x000fe2000780c0ff */
[----:B------:R-:W-:Y:S01]  /*14c40*/  IMAD.MOV.U32 R11, RZ, RZ, 0x1 ;  /* 0x00000001ff0b7424 */ /* 0x000fe200078e00ff */
[----:B------:R-:W-:-:S11]  /*14c50*/  MOV R10, RZ ;  /* 0x000000ff000a7202 */ /* 0x000fd60000000f00 */
[----:B------:R-:W-:Y:S05]  /*14c60*/  @!P0 BRA `(.L_x_602) ;  /* 0x0000000c00288947 */ /* 0x000fea0003800000 */
[----:B------:R-:W2:Y:S01]  /*14c70*/  LDC R0, c[0x0][0x28c] ;  /* 0x0000a300ff007b82 */ /* 0x000ea20000000800 */
[----:B------:R-:W-:Y:S01]  /*14c80*/  ULDC UR6, c[0x0][0x900] ;  /* 0x0002400000067ab9 */ /* 0x000fe20000000800 */
[----:B------:R-:W-:Y:S01]  /*14c90*/  UMOV UR7, 0xffffffff ;  /* 0xffffffff00077882 */ /* 0x000fe20000000000 */
[----:B------:R-:W-:Y:S01]  /*14ca0*/  BSSY B0, `(.L_x_602) ;  /* 0x00000c6000007945 */ /* 0x000fe20003800000 */
[----:B-1----:R-:W-:Y:S01]  /*14cb0*/  USHF.L.U32 UR4, UR37, 0x7, URZ ;  /* 0x0000000725047899 */ /* 0x002fe2000800063f */
[----:B------:R-:W-:Y:S01]  /*14cc0*/  MOV R8, 0x1 ;  /* 0x0000000100087802 */ /* 0x000fe20000000f00 */
[----:B------:R-:W-:Y:S01]  /*14cd0*/  USHF.L.U32 UR7, UR7, UR6, URZ ;  /* 0x0000000607077299 */ /* 0x000fe2000800063f */
[----:B------:R-:W-:Y:S01]  /*14ce0*/  LOP3.LUT R12, R17, 0x2, RZ, 0xfc, !PT ;  /* 0x00000002110c7812 */ /* 0x000fe200078efcff */
[----:B------:R-:W-:Y:S01]  /*14cf0*/  ULDC UR5, c[0x0][0x8a8] ;  /* 0x00022a0000057ab9 */ /* 0x000fe20000000800 */
[----:B------:R-:W-:Y:S01]  /*14d00*/  MOV R11, 0x1 ;  /* 0x00000001000b7802 */ /* 0x000fe20000000f00 */
[----:B------:R-:W-:Y:S01]  /*14d10*/  UMOV UR8, 0x1 ;  /* 0x0000000100087882 */ /* 0x000fe20000000000 */
[----:B------:R-:W-:Y:S01]  /*14d20*/  MOV R10, RZ ;  /* 0x000000ff000a7202 */ /* 0x000fe20000000f00 */
[----:B------:R-:W-:-:S02]  /*14d30*/  USHF.L.U32 UR22, UR37, 0xd, URZ ;  /* 0x0000000d25167899 */ /* 0x000fc4000800063f */
[----:B------:R-:W-:Y:S02]  /*14d40*/  ULOP3.LUT UR4, UR4, 0x80, URZ, 0xc0, !UPT ;  /* 0x0000008004047892 */ /* 0x000fe4000f8ec03f */
[----:B------:R-:W-:Y:S02]  /*14d50*/  UIADD3 UR5, UR5, -0x1, URZ ;  /* 0xffffffff05057890 */ /* 0x000fe4000fffe03f */
[----:B------:R-:W-:Y:S02]  /*14d60*/  USHF.L.U32 UR18, UR8, UR6, URZ ;  /* 0x0000000608127299 */ /* 0x000fe4000800063f */
[----:B------:R-:W-:Y:S01]  /*14d70*/  ULOP3.LUT UR17, URZ, UR7, URZ, 0x33, !UPT ;  /* 0x000000073f117292 */ /* 0x000fe2000f8e333f */
[----:B------:R-:W-:Y:S01]  /*14d80*/  ULDC.64 UR20, c[0x0][0x198] ;  /* 0x0000660000147ab9 */ /* 0x000fe20000000a00 */
[----:B--2---:R-:W-:-:S04]  /*14d90*/  IADD3 R0, R0, 0x3f, RZ ;  /* 0x0000003f00007810 */ /* 0x004fc80007ffe0ff */
[----:B------:R-:W-:-:S04]  /*14da0*/  SHF.R.S32.HI R5, RZ, 0x1f, R0 ;  /* 0x0000001fff057819 */ /* 0x000fc80000011400 */
[----:B------:R-:W-:-:S04]  /*14db0*/  LEA.HI R5, R5, R0, RZ, 0x6 ;  /* 0x0000000005057211 */ /* 0x000fc800078f30ff */
[----:B------:R-:W-:-:S04]  /*14dc0*/  SHF.R.S32.HI R9, RZ, 0x6, R5 ;  /* 0x00000006ff097819 */ /* 0x000fc80000011405 */
[----:B------:R-:W-:-:S07]  /*14dd0*/  IADD3 R0, R9, 0x1, RZ ;  /* 0x0000000109007810 */ /* 0x000fce0007ffe0ff */
.L_x_613:
[----:B------:R-:W-:-:S03]  /*14de0*/  UMOV UR6, 0xffffffff ;  /* 0xffffffff00067882 */ /* 0x000fc60000000000 */
[----:B------:R-:W-:Y:S05]  /*14df0*/  BRA.DIV UR6, `(.L_x_603) ;  /* 0x0000001606647947 */ /* 0x000fea000b800000 */
[----:B------:R-:W-:-:S13]  /*14e00*/  ELECT P6, URZ, PT ;  /* 0x00000000003f782f */ /* 0x000fda00038c0000 */
.L_x_641:
[----:B------:R-:W1:Y:S01]  /*14e10*/  LDC R4, c[0x0][0x28c] ;  /* 0x0000a300ff047b82 */ /* 0x000e620000000800 */
[----:B------:R-:W-:Y:S01]  /*14e20*/  BSSY B1, `(.L_x_604) ;  /* 0x0000038000017945 */ /* 0x000fe20003800000 */
[----:B-1----:R-:W-:-:S13]  /*14e30*/  ISETP.LT.OR P6, PT, R4, 0x1, !P6 ;  /* 0x000000010400780c */ /* 0x002fda00077c1670 */
[----:B------:R-:W-:Y:S05]  /*14e40*/  @P6 BRA `(.L_x_605) ;  /* 0x0000000000d46947 */ /* 0x000fea0003800000 */
[----:B------:R-:W-:Y:S01]  /*14e50*/  LEA R14, R3, UR4, 0x8 ;  /* 0x00000004030e7c11 */ /* 0x000fe2000f8e40ff */
[----:B------:R-:W-:Y:S01]  /*14e60*/  IMAD.SHL.U32 R20, R20, 0x80, RZ ;  /* 0x0000008014147824 */ /* 0x000fe200078e00ff */
[----:B------:R-:W-:Y:S02]  /*14e70*/  MOV R19, RZ ;  /* 0x000000ff00137202 */ /* 0x000fe40000000f00 */
[----:B------:R-:W-:Y:S02]  /*14e80*/  MOV R3, R0 ;  /* 0x0000000000037202 */ /* 0x000fe40000000f00 */
[----:B------:R-:W-:Y:S02]  /*14e90*/  MOV R4, R11 ;  /* 0x0000000b00047202 */ /* 0x000fe40000000f00 */
[----:B------:R-:W-:-:S07]  /*14ea0*/  MOV R5, R10 ;  /* 0x0000000a00057202 */ /* 0x000fce0000000f00 */
.L_x_608:
[----:B------:R-:W1:Y:S01]  /*14eb0*/  S2R R7, SR_CgaCtaId ;  /* 0x0000000000077919 */ /* 0x000e620000008800 */
[----:B------:R-:W-:Y:S02]  /*14ec0*/  MOV R6, 0x400 ;  /* 0x0000040000067802 */ /* 0x000fe40000000f00 */
[----:B------:R-:W-:Y:S02]  /*14ed0*/  LOP3.LUT P1, RZ, R18, 0x7f, RZ, 0xc0, !PT ;  /* 0x0000007f12ff7812 */ /* 0x000fe4000782c0ff */
[----:B-1----:R-:W-:Y:S02]  /*14ee0*/  LEA R24, R7, R6, 0x18 ;  /* 0x0000000607187211 */ /* 0x002fe400078ec0ff */
[----:B------:R-:W-:-:S09]  /*14ef0*/  SHF.L.U32 R6, R4, 0x1f, RZ ;  /* 0x0000001f04067819 */ /* 0x000fd200000006ff */
[----:B------:R-:W1:Y:S01]  /*14f00*/  @!P1 LDC R7, c[0x0][0x500] ;  /* 0x00014000ff079b82 */ /* 0x000e620000000800 */
[----:B------:R-:W-:-:S04]  /*14f10*/  LEA R15, R5, R24, 0x3 ;  /* 0x00000018050f7211 */ /* 0x000fc800078e18ff */
[----:B------:R-:W2:Y:S02]  /*14f20*/  SYNCS.PHASECHK.TRANS64.TRYWAIT P0, [R15+URZ+0x20], R6 ;  /* 0x000020060f0075a7 */ /* 0x000ea4000800017f */
[----:B--2---:R-:W-:Y:S05]  /*14f30*/  @!P0 BRA `(.L_x_606) ;  /* 0x0000001400348947 */ /* 0x004fea0003800000 */
.L_x_642:
[----:B--2---:R-:W-:Y:S01]  /*14f40*/  PRMT R6, R12, 0x9910, RZ ;  /* 0x000099100c067816 */ /* 0x004fe200000000ff */
[----:B-1----:R1:W-:Y:S03]  /*14f50*/  @!P1 SYNCS.ARRIVE.TRANS64 RZ, [R15+URZ], R7 ;  /* 0x000000070fff99a7 */ /* 0x0023e6000800003f */
[----:B------:R-:W-:-:S13]  /*14f60*/  ISETP.NE.AND P0, PT, R6, 0x2, PT ;  /* 0x000000020600780c */ /* 0x000fda0003f05270 */
[----:B-1----:R-:W-:Y:S05]  /*14f70*/  @P0 BRA `(.L_x_607) ;  /* 0x0000000000040947 */ /* 0x002fea0003800000 */
[----:B------:R-:W-:Y:S01]  /*14f80*/  BPT.TRAP 0x1 ;  /* 0x000000040000795c */ /* 0x000fe20000300000 */
.L_x_607:
[----:B------:R-:W-:Y:S01]  /*14f90*/  R2UR UR7, R5 ;  /* 0x00000000050772ca */ /* 0x000fe200000e0000 */
[----:B------:R-:W-:Y:S01]  /*14fa0*/  VIADD R3, R3, 0xffffffff ;  /* 0xffffffff03037836 */ /* 0x000fe20000000000 */
[----:B------:R-:W-:Y:S01]  /*14fb0*/  R2UR UR13, R24 ;  /* 0x00000000180d72ca */ /* 0x000fe200000e0000 */
[----:B------:R-:W-:Y:S01]  /*14fc0*/  UIADD3 UR6, UP0, UR20, 0xf0, URZ ;  /* 0x000000f014067890 */ /* 0x000fe2000ff1e03f */
[----:B------:R-:W-:Y:S01]  /*14fd0*/  R2UR UR9, R15 ;  /* 0x000000000f0972ca */ /* 0x000fe200000e0000 */
[----:B------:R-:W-:Y:S01]  /*14fe0*/  UIADD3 UR24, UP1, UR20, 0x1f0, URZ ;  /* 0x000001f014187890 */ /* 0x000fe2000ff3e03f */
[----:B------:R-:W-:Y:S01]  /*14ff0*/  R2UR UR11, R20 ;  /* 0x00000000140b72ca */ /* 0x000fe200000e0000 */
[----:B------:R-:W-:Y:S01]  /*15000*/  UMOV UR14, 0x0 ;  /* 0x00000000000e7882 */ /* 0x000fe20000000000 */
[----:B------:R-:W-:Y:S01]  /*15010*/  R2UR UR10, R19 ;  /* 0x00000000130a72ca */ /* 0x000fe200000e0000 */
[----:B------:R-:W-:Y:S01]  /*15020*/  UIADD3.X UR25, URZ, UR21, URZ, UP1, !UPT ;  /* 0x000000153f197290 */ /* 0x000fe20008ffe43f */
[----:B------:R-:W-:Y:S01]  /*15030*/  R2UR UR12, R13 ;  /* 0x000000000d0c72ca */ /* 0x000fe200000e0000 */
[----:B------:R-:W-:Y:S01]  /*15040*/  UMOV UR15, 0x10000000 ;  /* 0x10000000000f7882 */ /* 0x000fe20000000000 */
[----:B------:R-:W-:Y:S01]  /*15050*/  R2UR UR19, R14 ;  /* 0x000000000e1372ca */ /* 0x000fe200000e0000 */
[----:B------:R-:W-:Y:S01]  /*15060*/  USHF.L.U32 UR7, UR7, 0xe, URZ ;  /* 0x0000000e07077899 */ /* 0x000fe2000800063f */
[----:B------:R-:W-:Y:S01]  /*15070*/  ISETP.GT.AND P1, PT, R3, 0x1, PT ;  /* 0x000000010300780c */ /* 0x000fe20003f24270 */
[----:B------:R-:W-:Y:S01]  /*15080*/  UMOV UR23, 0x30000 ;  /* 0x0003000000177882 */ /* 0x000fe20000000000 */
[----:B------:R-:W-:Y:S01]  /*15090*/  IADD3 R5, R5, 0x1, RZ ;  /* 0x0000000105057810 */ /* 0x000fe20007ffe0ff */
[----:B------:R-:W-:Y:S01]  /*150a0*/  ULOP3.LUT UR8, UR7, 0x2000, UR22, 0xf8, !UPT ;  /* 0x0000200007087892 */ /* 0x000fe2000f8ef816 */
[----:B------:R-:W-:-:S02]  /*150b0*/  IADD3 R19, R19, 0x40, RZ ;  /* 0x0000004013137810 */ /* 0x000fc40007ffe0ff */
[C---:B------:R-:W-:Y:S01]  /*150c0*/  ISETP.NE.AND P0, PT, R5.reuse, 0x4, PT ;  /* 0x000000040500780c */ /* 0x040fe20003f05270 */
[----:B------:R-:W-:Y:S02]  /*150d0*/  ULEA UR8, UR8, UR13, 0x1 ;  /* 0x0000000d08087291 */ /* 0x000fe4000f8e083f */
[----:B------:R-:W-:Y:S01]  /*150e0*/  UIADD3 UR13, UR13, 0x8400, UR7 ;  /* 0x000084000d0d7890 */ /* 0x000fe2000fffe007 */
[----:B------:R-:W-:Y:S01]  /*150f0*/  SEL R7, RZ, 0x1, P0 ;  /* 0x00000001ff077807 */ /* 0x000fe20000000000 */
[----:B------:R-:W-:Y:S01]  /*15100*/  UIADD3.X UR7, URZ, UR21, URZ, UP0, !UPT ;  /* 0x000000153f077290 */ /* 0x000fe200087fe43f */
[----:B------:R-:W-:Y:S01]  /*15110*/  SEL R5, R5, RZ, P0 ;  /* 0x000000ff05057207 */ /* 0x000fe20000000000 */
[----:B------:R-:W-:Y:S01]  /*15120*/  UIADD3 UR16, UR8, 0x18400, URZ ;  /* 0x0001840008107890 */ /* 0x000fe2000fffe03f */
[----:B------:R-:W-:Y:S02]  /*15130*/  LOP3.LUT R4, R4, R7, RZ, 0x3c, !PT ;  /* 0x0000000704047212 */ /* 0x000fe400078e3cff */
[----:B------:R-:W-:-:S04]  /*15140*/  UMOV UR8, UR13 ;  /* 0x0000000d00087c82 */ /* 0x000fc80008000000 */
[----:B------:R1:W-:Y:S02]  /*15150*/  UTMALDG.3D [UR8], [UR6], desc[UR14] ;  /* 0x00000e08060075b4 */ /* 0x0003e40008011000 */
[----:B-1----:R-:W-:Y:S01]  /*15160*/  UMOV UR8, UR16 ;  /* 0x0000001000087c82 */ /* 0x002fe20008000000 */
[----:B------:R-:W-:Y:S02]  /*15170*/  UMOV UR11, UR19 ;  /* 0x00000013000b7c82 */ /* 0x000fe40008000000 */
[----:B------:R1:W-:Y:S02]  /*15180*/  UTMALDG.3D.MULTICAST [UR8], [UR24], UR23, desc[UR14] ;  /* 0x00000e08180073b4 */ /* 0x0003e40008011817 */
[----:B-1----:R-:W-:Y:S05]  /*15190*/  @P1 BRA `(.L_x_608) ;  /* 0xfffffffc00441947 */ /* 0x002fea000383ffff */
.L_x_605:
[----:B------:R-:W-:Y:S05]  /*151a0*/  BSYNC B1 ;  /* 0x0000000000017941 */ /* 0x000fea0003800000 */
.L_x_604:
[----:B------:R-:W-:Y:S01]  /*151b0*/  LOP3.LUT P1, RZ, R8, 0xff, RZ, 0xc0, !PT ;  /* 0x000000ff08ff7812 */ /* 0x000fe2000782c0ff */
[----:B------:R-:W-:Y:S01]  /*151c0*/  ULDC.64 UR6, c[0x0][0x8f8] ;  /* 0x00023e0000067ab9 */ /* 0x000fe20000000a00 */
[C---:B------:R-:W-:Y:S01]  /*151d0*/  IADD3 R10, R9.reuse, R10, RZ ;  /* 0x0000000a090a7210 */ /* 0x040fe20007ffe0ff */
[----:B------:R-:W-:Y:S01]  /*151e0*/  BSSY B1, `(.L_x_609) ;  /* 0x000006f000017945 */ /* 0x000fe20003800000 */
[----:B------:R-:W-:Y:S02]  /*151f0*/  IADD3 R2, P2, R2, UR46, RZ ;  /* 0x0000002e02027c10 */ /* 0x000fe4000ff5e0ff */
[----:B------:R-:W-:Y:S02]  /*15200*/  ISETP.GT.U32.AND P0, PT, R10, 0x3, PT ;  /* 0x000000030a00780c */ /* 0x000fe40003f04070 */
[----:B------:R-:W-:Y:S02]  /*15210*/  SHF.R.U32.HI R3, RZ, 0x2, R10 ;  /* 0x00000002ff037819 */ /* 0x000fe4000001160a */
[----:B------:R-:W-:-:S02]  /*15220*/  ISETP.LT.U32.AND P0, PT, R9, 0x4, P0 ;  /* 0x000000040900780c */ /* 0x000fc40000701070 */
[----:B------:R-:W-:Y:S01]  /*15230*/  IADD3.X R16, R16, UR38, RZ, P2, !PT ;  /* 0x0000002610107c10 */ /* 0x000fe200097fe4ff */
[----:B------:R-:W1:Y:S01]  /*15240*/  @P1 S2R R5, SR_CgaCtaId ;  /* 0x0000000000051919 */ /* 0x000e620000008800 */
[----:B------:R-:W-:Y:S02]  /*15250*/  @P1 MOV R4, 0x400 ;  /* 0x0000040000041802 */ /* 0x000fe40000000f00 */
[----:B------:R-:W-:Y:S02]  /*15260*/  ISETP.GE.U32.AND P2, PT, R2, UR6, PT ;  /* 0x0000000602007c0c */ /* 0x000fe4000bf46070 */
[----:B------:R-:W-:Y:S02]  /*15270*/  LOP3.LUT R3, R3, 0x1, RZ, 0xc0, !PT ;  /* 0x0000000103037812 */ /* 0x000fe400078ec0ff */
[----:B------:R-:W-:Y:S02]  /*15280*/  MOV R20, 0xffffffff ;  /* 0xffffffff00147802 */ /* 0x000fe40000000f00 */
[----:B------:R-:W-:-:S02]  /*15290*/  MOV R13, 0xffffffff ;  /* 0xffffffff000d7802 */ /* 0x000fc40000000f00 */
[----:B------:R-:W-:Y:S02]  /*152a0*/  LOP3.LUT R10, R10, 0x3, RZ, 0xc0, !PT ;  /* 0x000000030a0a7812 */ /* 0x000fe400078ec0ff */
[----:B------:R-:W-:Y:S02]  /*152b0*/  PRMT R8, RZ, 0x7610, R8 ;  /* 0x00007610ff087816 */ /* 0x000fe40000000008 */
[----:B-1----:R-:W-:-:S04]  /*152c0*/  @P1 LEA R4, R5, R4, 0x18 ;  /* 0x0000000405041211 */ /* 0x002fc800078ec0ff */
[----:B------:R1:W-:Y:S01]  /*152d0*/  @P1 SYNCS.ARRIVE.TRANS64.A1T0 RZ, [R4+URZ+0x88], RZ ;  /* 0x000088ff04ff19a7 */ /* 0x0003e2000810003f */
[----:B------:R-:W-:-:S04]  /*152e0*/  ISETP.NE.U32.AND P1, PT, R3, 0x1, PT ;  /* 0x000000010300780c */ /* 0x000fc80003f25070 */
[----:B------:R-:W-:Y:S02]  /*152f0*/  ISETP.GT.U32.AND P1, PT, R9, 0x3, !P1 ;  /* 0x000000030900780c */ /* 0x000fe40004f24070 */
[----:B-1----:R-:W-:Y:S02]  /*15300*/  SEL R4, RZ, 0x1, !P0 ;  /* 0x00000001ff047807 */ /* 0x002fe40004000000 */
[----:B------:R-:W-:Y:S02]  /*15310*/  ISETP.GE.U32.AND.EX P0, PT, R16, UR7, PT, P2 ;  /* 0x0000000710007c0c */ /* 0x000fe4000bf06120 */
[----:B------:R-:W-:-:S04]  /*15320*/  SEL R3, RZ, 0x1, !P1 ;  /* 0x00000001ff037807 */ /* 0x000fc80004800000 */
[--C-:B------:R-:W-:Y:S02]  /*15330*/  LOP3.LUT R11, R3, R11, R4.reuse, 0x96, !PT ;  /* 0x0000000b030b7212 */ /* 0x100fe400078e9604 */
[----:B------:R-:W-:Y:S02]  /*15340*/  MOV R3, 0xffffffff ;  /* 0xffffffff00037802 */ /* 0x000fe40000000f00 */
[----:B------:R-:W-:-:S03]  /*15350*/  PRMT R4, RZ, 0x7610, R4 ;  /* 0x00007610ff047816 */ /* 0x000fc60000000004 */
[----:B------:R-:W-:Y:S05]  /*15360*/  @P0 BRA `(.L_x_610) ;  /* 0x0000000400580947 */ /* 0x000fea0003800000 */
[----:B------:R-:W1:Y:S01]  /*15370*/  S2R R15, SR_CTAID.X ;  /* 0x00000000000f7919 */ /* 0x000e620000002500 */
[----:B------:R-:W-:Y:S01]  /*15380*/  ULDC.64 UR6, c[0x0][0x8d0] ;  /* 0x0002340000067ab9 */ /* 0x000fe20000000a00 */
[----:B------:R-:W2:Y:S01]  /*15390*/  LDC R20, c[0x0][0x144] ;  /* 0x00005100ff147b82 */ /* 0x000ea20000000800 */
[----:B------:R-:W-:Y:S01]  /*153a0*/  ISETP.NE.U32.AND P0, PT, RZ, UR6, PT ;  /* 0x00000006ff007c0c */ /* 0x000fe2000bf05070 */
[----:B------:R-:W3:Y:S01]  /*153b0*/  S2R R13, SR_CTAID.Y ;  /* 0x00000000000d7919 */ /* 0x000ee20000002600 */
[----:B------:R-:W-:Y:S01]  /*153c0*/  ULDC UR8, c[0x0][0x150] ;  /* 0x0000540000087ab9 */ /* 0x000fe20000000800 */
[----:B------:R-:W-:Y:S01]  /*153d0*/  ULDC UR9, c[0x0][0x8d8] ;  /* 0x0002360000097ab9 */ /* 0x000fe20000000800 */
[----:B------:R-:W-:Y:S01]  /*153e0*/  ISETP.NE.AND.EX P0, PT, RZ, UR7, PT, P0 ;  /* 0x00000007ff007c0c */ /* 0x000fe2000bf05300 */
[----:B------:R-:W-:Y:S01]  /*153f0*/  IMAD.MOV.U32 R5, RZ, RZ, R16 ;  /* 0x000000ffff057224 */ /* 0x000fe200078e0010 */
[----:B------:R-:W-:Y:S02]  /*15400*/  MOV R4, R2 ;  /* 0x0000000200047202 */ /* 0x000fe40000000f00 */
[----:B-1----:R-:W-:-:S05]  /*15410*/  I2FP.F32.U32 R3, R15 ;  /* 0x0000000f00037245 */ /* 0x002fca0000201000 */
[----:B------:R-:W-:-:S04]  /*15420*/  FMUL R19, R3, UR8 ;  /* 0x0000000803137c20 */ /* 0x000fc80008400000 */
[----:B---3--:R-:W-:Y:S05]  /*15430*/  @!P0 BRA `(.L_x_611) ;  /* 0x0000000000288947 */ /* 0x008fea0003800000 */
[----:B------:R-:W-:Y:S02]  /*15440*/  ULDC UR8, c[0x0][0x8dc] ;  /* 0x0002370000087ab9 */ /* 0x000fe40000000800 */
[----:B------:R-:W-:-:S04]  /*15450*/  IADD3 R5, P0, R2, UR8, RZ ;  /* 0x0000000802057c10 */ /* 0x000fc8000ff1e0ff */
[----:B------:R-:W-:-:S05]  /*15460*/  IADD3.X R3, RZ, R16, RZ, P0, !PT ;  /* 0x00000010ff037210 */ /* 0x000fca00007fe4ff */
[----:B------:R-:W-:-:S04]  /*15470*/  IMAD.WIDE.U32 R6, R3, UR6, RZ ;  /* 0x0000000603067c25 */ /* 0x000fc8000f8e00ff */
[----:B------:R-:W-:-:S04]  /*15480*/  IMAD.WIDE.U32 R6, P0, R5, UR7, R6 ;  /* 0x0000000705067c25 */ /* 0x000fc8000f800006 */
[----:B------:R-:W-:Y:S01]  /*15490*/  IMAD.WIDE.U32 R4, R5, UR6, RZ ;  /* 0x0000000605047c25 */ /* 0x000fe2000f8e00ff */
[----:B------:R-:W-:-:S04]  /*154a0*/  MOV R4, R7 ;  /* 0x0000000700047202 */ /* 0x000fc80000000f00 */
[----:B------:R-:W-:Y:S02]  /*154b0*/  IADD3 RZ, P1, R5, R6, RZ ;  /* 0x0000000605ff7210 */ /* 0x000fe40007f3e0ff */
[----:B------:R-:W-:-:S03]  /*154c0*/  IADD3.X R5, RZ, RZ, RZ, P0, !PT ;  /* 0x000000ffff057210 */ /* 0x000fc600007fe4ff */
[----:B------:R-:W-:-:S08]  /*154d0*/  IMAD.WIDE.U32.X R4, R3, UR7, R4, P1 ;  /* 0x0000000703047c25 */ /* 0x000fd000088e0404 */
.L_x_611:
[--C-:B------:R-:W-:Y:S01]  /*154e0*/  SHF.R.U64 R14, R4, UR9, R5.reuse ;  /* 0x00000009040e7c19 */ /* 0x100fe20008001205 */
[----:B------:R-:W1:Y:S01]  /*154f0*/  F2I.U32.TRUNC.NTZ R19, R19 ;  /* 0x0000001300137305 */ /* 0x000e62000020f000 */
[----:B------:R-:W-:Y:S01]  /*15500*/  SHF.R.U32.HI R3, RZ, UR9, R5 ;  /* 0x00000009ff037c19 */ /* 0x000fe20008011605 */
[----:B------:R-:W-:Y:S01]  /*15510*/  ULDC.64 UR6, c[0x0][0x8c8] ;  /* 0x0002320000067ab9 */ /* 0x000fe20000000a00 */
[----:B------:R-:W-:Y:S01]  /*15520*/  IADD3 R7, P0, RZ, -R14, RZ ;  /* 0x8000000eff077210 */ /* 0x000fe20007f1e0ff */
[----:B------:R-:W-:-:S03]  /*15530*/  ULDC.64 UR8, c[0x0][0x8e8] ;  /* 0x00023a0000087ab9 */ /* 0x000fc60000000a00 */
[----:B------:R-:W-:Y:S02]  /*15540*/  IADD3.X R3, RZ, ~R3, RZ, P0, !PT ;  /* 0x80000003ff037210 */ /* 0x000fe400007fe4ff */
[----:B------:R-:W-:-:S03]  /*15550*/  ISETP.NE.U32.AND P0, PT, RZ, UR8, PT ;  /* 0x00000008ff007c0c */ /* 0x000fc6000bf05070 */
[----:B------:R-:W-:Y:S01]  /*15560*/  IMAD R6, R3, UR6, RZ ;  /* 0x0000000603067c24 */ /* 0x000fe2000f8e02ff */
[----:B------:R-:W-:Y:S02]  /*15570*/  MOV R3, R16 ;  /* 0x0000001000037202 */ /* 0x000fe40000000f00 */
[----:B------:R-:W-:Y:S01]  /*15580*/  ISETP.NE.AND.EX P0, PT, RZ, UR9, PT, P0 ;  /* 0x00000009ff007c0c */ /* 0x000fe2000bf05300 */
[----:B------:R-:W-:Y:S01]  /*15590*/  IMAD.WIDE.U32 R4, R7, UR6, R2 ;  /* 0x0000000607047c25 */ /* 0x000fe2000f8e0002 */
[----:B------:R-:W-:-:S03]  /*155a0*/  ULDC UR6, c[0x0][0x8c0] ;  /* 0x0002300000067ab9 */ /* 0x000fc60000000800 */
[----:B------:R-:W-:Y:S01]  /*155b0*/  IMAD R3, R7, UR7, R6 ;  /* 0x0000000707037c24 */ /* 0x000fe2000f8e0206 */
[----:B-1----:R-:W-:Y:S01]  /*155c0*/  IADD3 R6, -R19, RZ, RZ ;  /* 0x000000ff13067210 */ /* 0x002fe20007ffe1ff */
[----:B------:R-:W-:Y:S02]  /*155d0*/  ULDC UR7, c[0x0][0x154] ;  /* 0x0000550000077ab9 */ /* 0x000fe40000000800 */
[----:B------:R-:W-:Y:S02]  /*155e0*/  IMAD.IADD R5, R5, 0x1, R3 ;  /* 0x0000000105057824 */ /* 0x000fe400078e0203 */
[----:B--2---:R-:W-:Y:S01]  /*155f0*/  IMAD R3, R20, R6, R15 ;  /* 0x0000000614037224 */ /* 0x004fe200078e020f */
[----:B------:R-:W-:Y:S01]  /*15600*/  I2FP.F32.U32 R6, R13 ;  /* 0x0000000d00067245 */ /* 0x000fe20000201000 */
[----:B------:R-:W1:Y:S01]  /*15610*/  LDC R20, c[0x0][0x148] ;  /* 0x00005200ff147b82 */ /* 0x000e620000000800 */
[--C-:B------:R-:W-:Y:S02]  /*15620*/  SHF.R.U64 R15, R4, UR6, R5.reuse ;  /* 0x00000006040f7c19 */ /* 0x100fe40008001205 */
[----:B------:R-:W-:Y:S01]  /*15630*/  SHF.R.U32.HI R4, RZ, UR6, R5 ;  /* 0x00000006ff047c19 */ /* 0x000fe20008011605 */
[----:B------:R-:W-:Y:S01]  /*15640*/  FMUL R6, R6, UR7 ;  /* 0x0000000706067c20 */ /* 0x000fe20008400000 */
[----:B------:R-:W-:-:S02]  /*15650*/  ULDC UR6, c[0x0][0x8b0] ;  /* 0x00022c0000067ab9 */ /* 0x000fc40000000800 */
[--C-:B------:R-:W-:Y:S01]  /*15660*/  SHF.R.U64 R21, R15, UR6, R4.reuse ;  /* 0x000000060f157c19 */ /* 0x100fe20008001204 */
[----:B------:R2:W3:Y:S01]  /*15670*/  F2I.U32.TRUNC.NTZ R24, R6 ;  /* 0x0000000600187305 */ /* 0x0004e2000020f000 */
[----:B------:R-:W-:Y:S01]  /*15680*/  SHF.R.U32.HI R4, RZ, UR6, R4 ;  /* 0x00000006ff047c19 */ /* 0x000fe20008011604 */
[----:B------:R-:W-:-:S03]  /*15690*/  ULDC UR6, c[0x0][0x900] ;  /* 0x0002400000067ab9 */ /* 0x000fc60000000800 */
[--C-:B------:R-:W-:Y:S02]  /*156a0*/  SHF.R.U64 R19, R21, UR6, R4.reuse ;  /* 0x0000000615137c19 */ /* 0x100fe40008001204 */
[----:B------:R-:W-:Y:S02]  /*156b0*/  SHF.R.U32.HI R23, RZ, UR6, R4 ;  /* 0x00000006ff177c19 */ /* 0x000fe40008011604 */
[----:B------:R-:W-:Y:S02]  /*156c0*/  MOV R4, R19 ;  /* 0x0000001300047202 */ /* 0x000fe40000000f00 */
[----:B------:R-:W-:Y:S01]  /*156d0*/  MOV R5, R23 ;  /* 0x0000001700057202 */ /* 0x000fe20000000f00 */
[----:B--2---:R-:W-:Y:S06]  /*156e0*/  @!P0 BRA `(.L_x_612) ;  /* 0x0000000000288947 */ /* 0x004fec0003800000 */
        /* <DEDUP_REMOVED lines=10> */
.L_x_612:
[----:B------:R-:W-:Y:S01]  /*15790*/  ISETP.NE.AND P0, PT, R22, 0x1, PT ;  /* 0x000000011600780c */ /* 0x000fe20003f05270 */
[----:B------:R-:W-:Y:S01]  /*157a0*/  ULDC UR6, c[0x0][0x8f0] ;  /* 0x00023c0000067ab9 */ /* 0x000fe20000000800 */
[----:B---3--:R-:W-:Y:S01]  /*157b0*/  IADD3 R24, -R24, RZ, RZ ;  /* 0x000000ff18187210 */ /* 0x008fe20007ffe1ff */
[----:B------:R-:W-:Y:S01]  /*157c0*/  ULDC UR7, c[0x0][0x8b8] ;  /* 0x00022e0000077ab9 */ /* 0x000fe20000000800 */
[----:B------:R-:W-:Y:S01]  /*157d0*/  SHF.R.U64 R4, R4, UR6, R5 ;  /* 0x0000000604047c19 */ /* 0x000fe20008001205 */
[----:B------:R-:W-:Y:S01]  /*157e0*/  ULDC UR6, c[0x0][0x8e0] ;  /* 0x0002380000067ab9 */ /* 0x000fe20000000800 */
[----:B------:R-:W-:-:S03]  /*157f0*/  LOP3.LUT R21, R21, UR17, RZ, 0xc0, !PT ;  /* 0x0000001115157c12 */ /* 0x000fc6000f8ec0ff */
[----:B------:R-:W-:-:S04]  /*15800*/  IMAD.MOV R6, RZ, RZ, -R4 ;  /* 0x000000ffff067224 */ /* 0x000fc800078e0a04 */
[----:B-1----:R-:W-:Y:S01]  /*15810*/  @P0 IMAD R3, R20, R24, R13 ;  /* 0x0000001814030224 */ /* 0x002fe200078e020d */
[----:B------:R-:W-:Y:S01]  /*15820*/  MOV R13, R14 ;  /* 0x0000000e000d7202 */ /* 0x000fe20000000f00 */
[----:B------:R-:W-:Y:S01]  /*15830*/  IMAD R20, R4, UR18, R21 ;  /* 0x0000001204147c24 */ /* 0x000fe2000f8e0215 */
[----:B------:R-:W-:Y:S01]  /*15840*/  LOP3.LUT R4, R15, UR5, RZ, 0xc0, !PT ;  /* 0x000000050f047c12 */ /* 0x000fe2000f8ec0ff */
[----:B------:R-:W-:Y:S01]  /*15850*/  IMAD R19, R6, UR6, R19 ;  /* 0x0000000606137c24 */ /* 0x000fe2000f8e0213 */
[----:B------:R-:W-:Y:S01]  /*15860*/  ULDC UR6, c[0x0][0x8a8] ;  /* 0x00022a0000067ab9 */ /* 0x000fe20000000800 */
[----:B------:R-:W-:Y:S01]  /*15870*/  IMAD R20, R20, UR7, R3 ;  /* 0x0000000714147c24 */ /* 0x000fe2000f8e0203 */
[----:B------:R-:W-:Y:S01]  /*15880*/  MOV R3, 0x1 ;  /* 0x0000000100037802 */ /* 0x000fe20000000f00 */
[----:B------:R-:W-:-:S03]  /*15890*/  IMAD R19, R19, UR6, R4 ;  /* 0x0000000613137c24 */ /* 0x000fc6000f8e0204 */
[----:B------:R-:W-:Y:S02]  /*158a0*/  PRMT R4, R3, 0x7610, R4 ;  /* 0x0000761003047816 */ /* 0x000fe40000000004 */
[----:B------:R-:W-:Y:S02]  /*158b0*/  SEL R3, R19, R20, !P0 ;  /* 0x0000001413037207 */ /* 0x000fe40004000000 */
[----:B------:R-:W-:-:S07]  /*158c0*/  SEL R20, R20, R19, !P0 ;  /* 0x0000001314147207 */ /* 0x000fce0004000000 */
.L_x_610:
[----:B------:R-:W-:Y:S05]  /*158d0*/  BSYNC B1 ;  /* 0x0000000000017941 */ /* 0x000fea0003800000 */
.L_x_609:
[----:B------:R-:W-:-:S13]  /*158e0*/  LOP3.LUT P0, RZ, R4, 0xff, RZ, 0xc0, !PT ;  /* 0x000000ff04ff7812 */ /* 0x000fda000780c0ff */
[----:B------:R-:W-:Y:S05]  /*158f0*/  @P0 BRA `(.L_x_613) ;  /* 0xfffffff400380947 */ /* 0x000fea000383ffff */
[----:B------:R-:W-:Y:S05]  /*15900*/  BSYNC B0 ;  /* 0x0000000000007941 */ /* 0x000fea0003800000 */
.L_x_602:
[----:B------:R-:W-:-:S03]  /*15910*/  UMOV UR6, 0xffffffff ;  /* 0xffffffff00067882 */ /* 0x000fc60000000000 */
[----:B------:R-:W-:Y:S05]  /*15920*/  BRA.DIV UR6, `(.L_x_614) ;  /* 0x0000000a06cc7947 */ /* 0x000fea000b800000 */
[----:B------:R-:W-:-:S13]  /*15930*/  ELECT P6, URZ, PT ;  /* 0x00000000003f782f */ /* 0x000fda00038c0000 */
.L_x_645:
[----:B------:R-:W-:Y:S05]  /*15940*/  @!P6 BRA `(.L_x_14) ;  /* 0x0000000000a4e947 */ /* 0x000fea0003800000 */
[----:B------:R-:W-:-:S04]  /*15950*/  LOP3.LUT R17, R17, 0x2, RZ, 0xfc, !PT ;  /* 0x0000000211117812 */ /* 0x000fc800078efcff */
[----:B------:R-:W-:-:S13]  /*15960*/  ISETP.NE.AND P0, PT, R17, 0x3, PT ;  /* 0x000000031100780c */ /* 0x000fda0003f05270 */
[----:B------:R-:W-:Y:S05]  /*15970*/  @!P0 BRA `(.L_x_615) ;  /* 0x0000000000048947 */ /* 0x000fea0003800000 */
[----:B-1----:R-:W-:Y:S01]  /*15980*/  BPT.TRAP 0x1 ;  /* 0x000000040000795c */ /* 0x002fe20000300000 */
.L_x_615:
[----:B------:R-:W2:Y:S01]  /*15990*/  S2R R3, SR_CgaCtaId ;  /* 0x0000000000037919 */ /* 0x000ea20000008800 */
[----:B------:R-:W-:Y:S02]  /*159a0*/  MOV R0, 0x400 ;  /* 0x0000040000007802 */ /* 0x000fe40000000f00 */
[----:B------:R-:W-:Y:S02]  /*159b0*/  SHF.L.U32 R2, R11, 0x1f, RZ ;  /* 0x0000001f0b027819 */ /* 0x000fe400000006ff */
[----:B--2---:R-:W-:-:S04]  /*159c0*/  LEA R3, R3, R0, 0x18 ;  /* 0x0000000003037211 */ /* 0x004fc800078ec0ff */
[----:B------:R-:W-:-:S04]  /*159d0*/  IADD3 R3, R3, 0x20, RZ ;  /* 0x0000002003037810 */ /* 0x000fc80007ffe0ff */
[C---:B------:R-:W-:Y:S02]  /*159e0*/  LEA R5, R10.reuse, R3, 0x3 ;  /* 0x000000030a057211 */ /* 0x040fe400078e18ff */
[----:B------:R-:W-:Y:S02]  /*159f0*/  IADD3 R10, R10, 0x1, RZ ;  /* 0x000000010a0a7810 */ /* 0x000fe40007ffe0ff */
[----:B------:R-:W2:Y:S02]  /*15a00*/  SYNCS.PHASECHK.TRANS64.TRYWAIT P0, [R5+URZ], R2 ;  /* 0x00000002050075a7 */ /* 0x000ea4000800017f */
[----:B------:R-:W-:-:S04]  /*15a10*/  ISETP.NE.AND P1, PT, R10, 0x4, PT ;  /* 0x000000040a00780c */ /* 0x000fc80003f25270 */
[----:B------:R-:W-:Y:S02]  /*15a20*/  SEL R0, RZ, 0x1, P1 ;  /* 0x00000001ff007807 */ /* 0x000fe40000800000 */
[----:B------:R-:W-:Y:S02]  /*15a30*/  SEL R10, R10, RZ, P1 ;  /* 0x000000ff0a0a7207 */ /* 0x000fe40000800000 */
[----:B------:R-:W-:Y:S02]  /*15a40*/  LOP3.LUT R11, R11, R0, RZ, 0x3c, !PT ;  /* 0x000000000b0b7212 */ /* 0x000fe400078e3cff */
[----:B------:R-:W-:Y:S02]  /*15a50*/  LEA R7, R10, R3, 0x3 ;  /* 0x000000030a077211 */ /* 0x000fe400078e18ff */
[----:B------:R-:W-:Y:S01]  /*15a60*/  SHF.L.U32 R4, R11, 0x1f, RZ ;  /* 0x0000001f0b047819 */ /* 0x000fe200000006ff */
[----:B--2---:R-:W-:Y:S06]  /*15a70*/  @!P0 BRA `(.L_x_616) ;  /* 0x0000000800988947 */ /* 0x004fec0003800000 */
.L_x_646:
[----:B------:R-:W3:Y:S01]  /*15a80*/  SYNCS.PHASECHK.TRANS64.TRYWAIT P0, [R7+URZ], R4 ;  /* 0x00000004070075a7 */ /* 0x000ee2000800017f */
[----:B------:R-:W-:-:S05]  /*15a90*/  VIADD R0, R10, 0x1 ;  /* 0x000000010a007836 */ /* 0x000fca0000000000 */
[----:B------:R-:W-:-:S04]  /*15aa0*/  ISETP.NE.AND P1, PT, R0, 0x4, PT ;  /* 0x000000040000780c */ /* 0x000fc80003f25270 */
[----:B--2---:R-:W-:Y:S02]  /*15ab0*/  SEL R2, RZ, 0x1, P1 ;  /* 0x00000001ff027807 */ /* 0x004fe40000800000 */
[----:B------:R-:W-:Y:S02]  /*15ac0*/  SEL R0, R0, RZ, P1 ;  /* 0x000000ff00007207 */ /* 0x000fe40000800000 */
[----:B------:R-:W-:Y:S02]  /*15ad0*/  LOP3.LUT R11, R11, R2, RZ, 0x3c, !PT ;  /* 0x000000020b0b7212 */ /* 0x000fe400078e3cff */
[----:B------:R-:W-:Y:S02]  /*15ae0*/  LEA R6, R0, R3, 0x3 ;  /* 0x0000000300067211 */ /* 0x000fe400078e18ff */
[----:B------:R-:W-:Y:S01]  /*15af0*/  SHF.L.U32 R5, R11, 0x1f, RZ ;  /* 0x0000001f0b057819 */ /* 0x000fe200000006ff */
[----:B---3--:R-:W-:Y:S06]  /*15b00*/  @!P0 BRA `(.L_x_617) ;  /* 0x0000000800888947 */ /* 0x008fec0003800000 */
.L_x_647:
[----:B------:R-:W3:Y:S01]  /*15b10*/  SYNCS.PHASECHK.TRANS64.TRYWAIT P0, [R6+URZ], R5 ;  /* 0x00000005060075a7 */ /* 0x000ee2000800017f */
[----:B------:R-:W-:-:S04]  /*15b20*/  IADD3 R0, R0, 0x1, RZ ;  /* 0x0000000100007810 */ /* 0x000fc80007ffe0ff */
[----:B------:R-:W-:-:S04]  /*15b30*/  ISETP.NE.AND P1, PT, R0, 0x4, PT ;  /* 0x000000040000780c */ /* 0x000fc80003f25270 */
[----:B------:R-:W-:Y:S02]  /*15b40*/  SEL R2, RZ, 0x1, P1 ;  /* 0x00000001ff027807 */ /* 0x000fe40000800000 */
[----:B------:R-:W-:Y:S02]  /*15b50*/  SEL R0, R0, RZ, P1 ;  /* 0x000000ff00007207 */ /* 0x000fe40000800000 */
[----:B------:R-:W-:Y:S01]  /*15b60*/  LOP3.LUT R2, R11, R2, RZ, 0x3c, !PT ;  /* 0x000000020b027212 */ /* 0x000fe200078e3cff */
[----:B---3--:R-:W-:Y:S06]  /*15b70*/  @!P0 BRA `(.L_x_618) ;  /* 0x0000000800808947 */ /* 0x008fec0003800000 */
.L_x_648:
[----:B------:R-:W-:Y:S02]  /*15b80*/  LEA R3, R0, R3, 0x3 ;  /* 0x0000000300037211 */ /* 0x000fe400078e18ff */
[----:B------:R-:W-:-:S07]  /*15b90*/  SHF.L.U32 R0, R2, 0x1f, RZ ;  /* 0x0000001f02007819 */ /* 0x000fce00000006ff */
.L_x_619:
[----:B----4-:R4:W1:Y:S02]  /*15ba0*/  SYNCS.PHASECHK.TRANS64.TRYWAIT P0, [R3+URZ], R0 ;  /* 0x00000000030075a7 */ /* 0x010864000800017f */
[----:B-1----:R-:W-:Y:S05]  /*15bb0*/  @!P0 NANOSLEEP.SYNCS 0x989680 ;  /* 0x009896800000895d */ /* 0x002fea0003900000 */
[----:B------:R-:W1:Y:S02]  /*15bc0*/  @!P0 SYNCS.PHASECHK.TRANS64 P0, [R3+URZ], R0 ;  /* 0x00000000030085a7 */ /* 0x000e64000800007f */
[----:B-1----:R-:W-:Y:S05]  /*15bd0*/  @!P0 BRA `(.L_x_619) ;  /* 0xfffffffc00f08947 */ /* 0x002fea000383ffff */
.L_x_14:
[----:B-1----:R-:W-:Y:S05]  /*15be0*/  BSYNC B6 ;  /* 0x0000000000067941 */ /* 0x002fea0003800000 */
.L_x_12:
[----:B------:R-:W-:Y:S05]  /*15bf0*/  EXIT ;  /* 0x000000000000794d */ /* 0x000fea0003800000 */
.L_x_27:
[----:B----4-:R4:W1:Y:S02]  /*15c00*/  SYNCS.PHASECHK.TRANS64.TRYWAIT P1, [R3+URZ], R0 ;  /* 0x00000000030075a7 */ /* 0x010864000802017f */
[----:B-1----:R-:W-:Y:S05]  /*15c10*/  @!P1 NANOSLEEP.SYNCS 0x989680 ;  /* 0x009896800000995d */ /* 0x002fea0003900000 */
[----:B------:R-:W1:Y:S02]  /*15c20*/  @!P1 SYNCS.PHASECHK.TRANS64 P1, [R3+URZ], R0 ;  /* 0x00000000030095a7 */ /* 0x000e64000802007f */
[----:B-1----:R-:W-:Y:S05]  /*15c30*/  @!P1 BRA `(.L_x_27) ;  /* 0xfffffffc00f09947 */ /* 0x002fea000383ffff */
[----:B------:R-:W-:Y:S05]  /*15c40*/  BRA `(.L_x_26) ;  /* 0xfffffebc00647947 */ /* 0x000fea000383ffff */
.L_x_32:
[----:B--2---:R-:W-:-:S04]  /*15c50*/  MOV R5, UR4 ;  /* 0x0000000400057c02 */ /* 0x004fc80008000f00 */
[----:B------:R2:W3:Y:S03]  /*15c60*/  SYNCS.PHASECHK.TRANS64.TRYWAIT P1, [R5+URZ], R4 ;  /* 0x00000004050075a7 */ /* 0x0004e6000802017f */
[----:B---3--:R-:W-:Y:S05]  /*15c70*/  @!P1 NANOSLEEP.SYNCS 0x989680 ;  /* 0x009896800000995d */ /* 0x008fea0003900000 */
[----:B------:R-:W3:Y:S02]  /*15c80*/  @!P1 SYNCS.PHASECHK.TRANS64 P1, [R5+URZ], R4 ;  /* 0x00000004050095a7 */ /* 0x000ee4000802007f */
[----:B---3--:R-:W-:Y:S05]  /*15c90*/  @!P1 BRA `(.L_x_32) ;  /* 0xfffffffc00ec9947 */ /* 0x008fea000383ffff */
[----:B------:R-:W-:Y:S05]  /*15ca0*/  BRA `(.L_x_31) ;  /* 0xfffffec000447947 */ /* 0x000fea000383ffff */
.L_x_53:
[----:B-1----:R-:W-:-:S04]  /*15cb0*/  MOV R3, UR45 ;  /* 0x0000002d00037c02 */ /* 0x002fc80008000f00 */
[----:B------:R1:W2:Y:S03]  /*15cc0*/  SYNCS.PHASECHK.TRANS64.TRYWAIT P2, [R3+URZ+0x40], R0 ;  /* 0x00004000030075a7 */ /* 0x0002a6000804017f */
[----:B--2---:R-:W-:Y:S05]  /*15cd0*/  @!P2 NANOSLEEP.SYNCS 0x989680 ;  /* 0x009896800000a95d */ /* 0x004fea0003900000 */
[----:B------:R-:W2:Y:S02]  /*15ce0*/  @!P2 SYNCS.PHASECHK.TRANS64 P2, [R3+URZ+0x40], R0 ;  /* 0x000040000300a5a7 */ /* 0x000ea4000804007f */
[----:B--2---:R-:W-:Y:S05]  /*15cf0*/  @!P2 BRA `(.L_x_53) ;  /* 0xfffffffc00eca947 */ /* 0x004fea000383ffff */
[----:B------:R-:W-:Y:S05]  /*15d00*/  BRA `(.L_x_620) ;  /* 0xfffffecc001c7947 */ /* 0x000fea000383ffff */
.L_x_112:
[----:B-1----:R1:W2:Y:S02]  /*15d10*/  SYNCS.PHASECHK.TRANS64.TRYWAIT P2, [R0+URZ+0x40], R3 ;  /* 0x00004003000075a7 */ /* 0x0022a4000804017f */
[----:B--2---:R-:W-:Y:S05]  /*15d20*/  @!P2 NANOSLEEP.SYNCS 0x989680 ;  /* 0x009896800000a95d */ /* 0x004fea0003900000 */
[----:B------:R-:W2:Y:S02]  /*15d30*/  @!P2 SYNCS.PHASECHK.TRANS64 P2, [R0+URZ+0x40], R3 ;  /* 0x000040030000a5a7 */ /* 0x000ea4000804007f */
[----:B--2---:R-:W-:Y:S05]  /*15d40*/  @!P2 BRA `(.L_x_112) ;  /* 0xfffffffc00f0a947 */ /* 0x004fea000383ffff */
[----:B------:R-:W-:Y:S05]  /*15d50*/  BRA `(.L_x_621) ;  /* 0xfffffeec003c7947 */ /* 0x000fea000383ffff */
.L_x_171:
[----:B-1----:R1:W2:Y:S02]  /*15d60*/  SYNCS.PHASECHK.TRANS64.TRYWAIT P2, [R0+URZ+0x40], R3 ;  /* 0x00004003000075a7 */ /* 0x0022a4000804017f */
[----:B--2---:R-:W-:Y:S05]  /*15d70*/  @!P2 NANOSLEEP.SYNCS 0x989680 ;  /* 0x009896800000a95d */ /* 0x004fea0003900000 */
[----:B------:R-:W2:Y:S02]  /*15d80*/  @!P2 SYNCS.PHASECHK.TRANS64 P2, [R0+URZ+0x40], R3 ;  /* 0x000040030000a5a7 */ /* 0x000ea4000804007f */
[----:B--2---:R-:W-:Y:S05]  /*15d90*/  @!P2 BRA `(.L_x_171) ;  /* 0xfffffffc00f0a947 */ /* 0x004fea000383ffff */
[----:B------:R-:W-:Y:S05]  /*15da0*/  BRA `(.L_x_622) ;  /* 0xffffff0c00007947 */ /* 0x000fea000383ffff */
.L_x_230:
[----:B-1----:R1:W2:Y:S02]  /*15db0*/  SYNCS.PHASECHK.TRANS64.TRYWAIT P2, [R3+URZ+0x40], R0 ;  /* 0x00004000030075a7 */ /* 0x0022a4000804017f */
[----:B--2---:R-:W-:Y:S05]  /*15dc0*/  @!P2 NANOSLEEP.SYNCS 0x989680 ;  /* 0x009896800000a95d */ /* 0x004fea0003900000 */
[----:B------:R-:W2:Y:S02]  /*15dd0*/  @!P2 SYNCS.PHASECHK.TRANS64 P2, [R3+URZ+0x40], R0 ;  /* 0x000040000300a5a7 */ /* 0x000ea4000804007f */
[----:B--2---:R-:W-:Y:S05]  /*15de0*/  @!P2 BRA `(.L_x_230) ;  /* 0xfffffffc00f0a947 */ /* 0x004fea000383ffff */
[----:B------:R-:W-:Y:S05]  /*15df0*/  BRA `(.L_x_623) ;  /* 0xffffff2800c87947 */ /* 0x000fea000383ffff */
.L_x_289:
[----:B-1----:R1:W2:Y:S02]  /*15e00*/  SYNCS.PHASECHK.TRANS64.TRYWAIT P2, [R0+URZ+0x40], R3 ;  /* 0x00004003000075a7 */ /* 0x0022a4000804017f */
[----:B--2---:R-:W-:Y:S05]  /*15e10*/  @!P2 NANOSLEEP.SYNCS 0x989680 ;  /* 0x009896800000a95d */ /* 0x004fea0003900000 */
[----:B------:R-:W2:Y:S02]  /*15e20*/  @!P2 SYNCS.PHASECHK.TRANS64 P2, [R0+URZ+0x40], R3 ;  /* 0x000040030000a5a7 */ /* 0x000ea4000804007f */
[----:B--2---:R-:W-:Y:S05]  /*15e30*/  @!P2 BRA `(.L_x_289) ;  /* 0xfffffffc00f0a947 */ /* 0x004fea000383ffff */
[----:B------:R-:W-:Y:S05]  /*15e40*/  BRA `(.L_x_624) ;  /* 0xffffff4800907947 */ /* 0x000fea000383ffff */
.L_x_348:
[----:B--2---:R2:W3:Y:S02]  /*15e50*/  SYNCS.PHASECHK.TRANS64.TRYWAIT P2, [R0+URZ+0x40], R3 ;  /* 0x00004003000075a7 */ /* 0x0044e4000804017f */
[----:B---3--:R-:W-:Y:S05]  /*15e60*/  @!P2 NANOSLEEP.SYNCS 0x989680 ;  /* 0x009896800000a95d */ /* 0x008fea0003900000 */
[----:B------:R-:W3:Y:S02]  /*15e70*/  @!P2 SYNCS.PHASECHK.TRANS64 P2, [R0+URZ+0x40], R3 ;  /* 0x000040030000a5a7 */ /* 0x000ee4000804007f */
[----:B---3--:R-:W-:Y:S05]  /*15e80*/  @!P2 BRA `(.L_x_348) ;  /* 0xfffffffc00f0a947 */ /* 0x008fea000383ffff */
[----:B------:R-:W-:Y:S05]  /*15e90*/  BRA `(.L_x_625) ;  /* 0xffffff68004c7947 */ /* 0x000fea000383ffff */
.L_x_407:
[----:B--2---:R2:W3:Y:S02]  /*15ea0*/  SYNCS.PHASECHK.TRANS64.TRYWAIT P2, [R0+URZ+0x40], R3 ;  /* 0x00004003000075a7 */ /* 0x0044e4000804017f */
[----:B---3--:R-:W-:Y:S05]  /*15eb0*/  @!P2 NANOSLEEP.SYNCS 0x989680 ;  /* 0x009896800000a95d */ /* 0x008fea0003900000 */
[----:B------:R-:W3:Y:S02]  /*15ec0*/  @!P2 SYNCS.PHASECHK.TRANS64 P2, [R0+URZ+0x40], R3 ;  /* 0x000040030000a5a7 */ /* 0x000ee4000804007f */
[----:B---3--:R-:W-:Y:S05]  /*15ed0*/  @!P2 BRA `(.L_x_407) ;  /* 0xfffffffc00f0a947 */ /* 0x008fea000383ffff */
[----:B------:R-:W-:Y:S05]  /*15ee0*/  BRA `(.L_x_626) ;  /* 0xffffff8800087947 */ /* 0x000fea000383ffff */
.L_x_466:
[----:B--2---:R2:W3:Y:S02]  /*15ef0*/  SYNCS.PHASECHK.TRANS64.TRYWAIT P2, [R3+URZ+0x40], R28 ;  /* 0x0000401c030075a7 */ /* 0x0044e4000804017f */
[----:B---3--:R-:W-:Y:S05]  /*15f00*/  @!P2 NANOSLEEP.SYNCS 0x989680 ;  /* 0x009896800000a95d */ /* 0x008fea0003900000 */
[----:B------:R-:W3:Y:S02]  /*15f10*/  @!P2 SYNCS.PHASECHK.TRANS64 P2, [R3+URZ+0x40], R28 ;  /* 0x0000401c0300a5a7 */ /* 0x000ee4000804007f */
[----:B---3--:R-:W-:Y:S05]  /*15f20*/  @!P2 BRA `(.L_x_466) ;  /* 0xfffffffc00f0a947 */ /* 0x008fea000383ffff */
[----:B------:R-:W-:Y:S05]  /*15f30*/  BRA `(.L_x_627) ;  /* 0xffffffa400b87947 */ /* 0x000fea000383ffff */
.L_x_534:
[----:B-1----:R-:W-:-:S04]  /*15f40*/  MOV R7, UR4 ;  /* 0x0000000400077c02 */ /* 0x002fc80008000f00 */
[----:B------:R1:W2:Y:S03]  /*15f50*/  SYNCS.PHASECHK.TRANS64.TRYWAIT P0, [R7+URZ+0x88], R0 ;  /* 0x00008800070075a7 */ /* 0x0002a6000800017f */
[----:B--2---:R-:W-:Y:S05]  /*15f60*/  @!P0 NANOSLEEP.SYNCS 0x989680 ;  /* 0x009896800000895d */ /* 0x004fea0003900000 */
[----:B------:R-:W2:Y:S02]  /*15f70*/  @!P0 SYNCS.PHASECHK.TRANS64 P0, [R7+URZ+0x88], R0 ;  /* 0x00008800070085a7 */ /* 0x000ea4000800007f */
[----:B--2---:R-:W-:Y:S05]  /*15f80*/  @!P0 BRA `(.L_x_534) ;  /* 0xfffffffc00ec8947 */ /* 0x004fea000383ffff */
[----:B------:R-:W-:Y:S05]  /*15f90*/  BRA `(.L_x_533) ;  /* 0xffffffd4002c7947 */ /* 0x000fea000383ffff */
.L_x_543:
[----:B-12---:R-:W-:-:S04]  /*15fa0*/  IMAD.U32 R4, RZ, RZ, UR13 ;  /* 0x0000000dff047e24 */ /* 0x006fc8000f8e00ff */
[----:B------:R1:W2:Y:S03]  /*15fb0*/  SYNCS.PHASECHK.TRANS64.TRYWAIT P1, [R4+URZ+0x60], R3 ;  /* 0x00006003040075a7 */ /* 0x0002a6000802017f */
[----:B--2---:R-:W-:Y:S05]  /*15fc0*/  @!P1 NANOSLEEP.SYNCS 0x989680 ;  /* 0x009896800000995d */ /* 0x004fea0003900000 */
[----:B------:R-:W2:Y:S02]  /*15fd0*/  @!P1 SYNCS.PHASECHK.TRANS64 P1, [R4+URZ+0x60], R3 ;  /* 0x00006003040095a7 */ /* 0x000ea4000802007f */
[----:B--2---:R-:W-:Y:S05]  /*15fe0*/  @!P1 BRA `(.L_x_543) ;  /* 0xfffffffc00ec9947 */ /* 0x004fea000383ffff */
[----:B------:R-:W-:Y:S05]  /*15ff0*/  BRA `(.L_x_628) ;  /* 0xffffffd800147947 */ /* 0x000fea000383ffff */
.L_x_549:
[----:B-123--:R-:W-:-:S04]  /*16000*/  MOV R4, UR13 ;  /* 0x0000000d00047c02 */ /* 0x00efc80008000f00 */
[----:B------:R1:W2:Y:S03]  /*16010*/  SYNCS.PHASECHK.TRANS64.TRYWAIT P1, [R4+URZ+0x68], R3 ;  /* 0x00006803040075a7 */ /* 0x0002a6000802017f */
[----:B--2---:R-:W-:Y:S05]  /*16020*/  @!P1 NANOSLEEP.SYNCS 0x989680 ;  /* 0x009896800000995d */ /* 0x004fea0003900000 */
[----:B------:R-:W2:Y:S02]  /*16030*/  @!P1 SYNCS.PHASECHK.TRANS64 P1, [R4+URZ+0x68], R3 ;  /* 0x00006803040095a7 */ /* 0x000ea4000802007f */
[----:B--2---:R-:W-:Y:S05]  /*16040*/  @!P1 BRA `(.L_x_549) ;  /* 0xfffffffc00ec9947 */ /* 0x004fea000383ffff */
[----:B------:R-:W-:Y:S05]  /*16050*/  BRA `(.L_x_629) ;  /* 0xffffffd8005c7947 */ /* 0x000fea000383ffff */
.L_x_555:
[----:B-1234-:R-:W-:-:S04]  /*16060*/  MOV R4, UR13 ;  /* 0x0000000d00047c02 */ /* 0x01efc80008000f00 */
[----:B------:R1:W2:Y:S03]  /*16070*/  SYNCS.PHASECHK.TRANS64.TRYWAIT P1, [R4+URZ+0x70], R3 ;  /* 0x00007003040075a7 */ /* 0x0002a6000802017f */
[----:B--2---:R-:W-:Y:S05]  /*16080*/  @!P1 NANOSLEEP.SYNCS 0x989680 ;  /* 0x009896800000995d */ /* 0x004fea0003900000 */
[----:B------:R-:W2:Y:S02]  /*16090*/  @!P1 SYNCS.PHASECHK.TRANS64 P1, [R4+URZ+0x70], R3 ;  /* 0x00007003040095a7 */ /* 0x000ea4000802007f */
[----:B--2---:R-:W-:Y:S05]  /*160a0*/  @!P1 BRA `(.L_x_555) ;  /* 0xfffffffc00ec9947 */ /* 0x004fea000383ffff */
[----:B------:R-:W-:Y:S05]  /*160b0*/  BRA `(.L_x_630) ;  /* 0xffffffd800ac7947 */ /* 0x000fea000383ffff */
.L_x_561:
[----:B-1234-:R-:W-:-:S04]  /*160c0*/  MOV R4, UR13 ;  /* 0x0000000d00047c02 */ /* 0x01efc80008000f00 */
[----:B------:R1:W2:Y:S03]  /*160d0*/  SYNCS.PHASECHK.TRANS64.TRYWAIT P1, [R4+URZ+0x78], R3 ;  /* 0x00007803040075a7 */ /* 0x0002a6000802017f */
[----:B--2---:R-:W-:Y:S05]  /*160e0*/  @!P1 NANOSLEEP.SYNCS 0x989680 ;  /* 0x009896800000995d */ /* 0x004fea0003900000 */
[----:B------:R-:W2:Y:S02]  /*160f0*/  @!P1 SYNCS.PHASECHK.TRANS64 P1, [R4+URZ+0x78], R3 ;  /* 0x00007803040095a7 */ /* 0x000ea4000802007f */
[----:B--2---:R-:W-:Y:S05]  /*16100*/  @!P1 BRA `(.L_x_561) ;  /* 0xfffffffc00ec9947 */ /* 0x004fea000383ffff */
[----:B------:R-:W-:Y:S05]  /*16110*/  BRA `(.L_x_631) ;  /* 0xffffffd800fc7947 */ /* 0x000fea000383ffff */
.L_x_567:
[----:B-1234-:R-:W-:-:S04]  /*16120*/  MOV R4, UR13 ;  /* 0x0000000d00047c02 */ /* 0x01efc80008000f00 */
[----:B------:R1:W2:Y:S03]  /*16130*/  SYNCS.PHASECHK.TRANS64.TRYWAIT P1, [R4+URZ+0x60], R3 ;  /* 0x00006003040075a7 */ /* 0x0002a6000802017f */
[----:B--2---:R-:W-:Y:S05]  /*16140*/  @!P1 NANOSLEEP.SYNCS 0x989680 ;  /* 0x009896800000995d */ /* 0x004fea0003900000 */
[----:B------:R-:W2:Y:S02]  /*16150*/  @!P1 SYNCS.PHASECHK.TRANS64 P1, [R4+URZ+0x60], R3 ;  /* 0x00006003040095a7 */ /* 0x000ea4000802007f */
[----:B--2---:R-:W-:Y:S05]  /*16160*/  @!P1 BRA `(.L_x_567) ;  /* 0xfffffffc00ec9947 */ /* 0x004fea000383ffff */
[----:B------:R-:W-:Y:S05]  /*16170*/  BRA `(.L_x_632) ;  /* 0xffffffdc00507947 */ /* 0x000fea000383ffff */
.L_x_573:
[----:B-1234-:R-:W-:-:S04]  /*16180*/  MOV R4, UR13 ;  /* 0x0000000d00047c02 */ /* 0x01efc80008000f00 */
[----:B------:R1:W2:Y:S03]  /*16190*/  SYNCS.PHASECHK.TRANS64.TRYWAIT P1, [R4+URZ+0x68], R3 ;  /* 0x00006803040075a7 */ /* 0x0002a6000802017f */
[----:B--2---:R-:W-:Y:S05]  /*161a0*/  @!P1 NANOSLEEP.SYNCS 0x989680 ;  /* 0x009896800000995d */ /* 0x004fea0003900000 */
[----:B------:R-:W2:Y:S02]  /*161b0*/  @!P1 SYNCS.PHASECHK.TRANS64 P1, [R4+URZ+0x68], R3 ;  /* 0x00006803040095a7 */ /* 0x000ea4000802007f */
[----:B--2---:R-:W-:Y:S05]  /*161c0*/  @!P1 BRA `(.L_x_573) ;  /* 0xfffffffc00ec9947 */ /* 0x004fea000383ffff */
[----:B------:R-:W-:Y:S05]  /*161d0*/  BRA `(.L_x_633) ;  /* 0xffffffdc00947947 */ /* 0x000fea000383ffff */
.L_x_579:
[----:B-1234-:R-:W-:-:S04]  /*161e0*/  MOV R4, UR13 ;  /* 0x0000000d00047c02 */ /* 0x01efc80008000f00 */
[----:B------:R1:W2:Y:S03]  /*161f0*/  SYNCS.PHASECHK.TRANS64.TRYWAIT P1, [R4+URZ+0x70], R3 ;  /* 0x00007003040075a7 */ /* 0x0002a6000802017f */
[----:B--2---:R-:W-:Y:S05]  /*16200*/  @!P1 NANOSLEEP.SYNCS 0x989680 ;  /* 0x009896800000995d */ /* 0x004fea0003900000 */
[----:B------:R-:W2:Y:S02]  /*16210*/  @!P1 SYNCS.PHASECHK.TRANS64 P1, [R4+URZ+0x70], R3 ;  /* 0x00007003040095a7 */ /* 0x000ea4000802007f */
[----:B--2---:R-:W-:Y:S05]  /*16220*/  @!P1 BRA `(.L_x_579) ;  /* 0xfffffffc00ec9947 */ /* 0x004fea000383ffff */
[----:B------:R-:W-:Y:S05]  /*16230*/  BRA `(.L_x_634) ;  /* 0xffffffdc00d87947 */ /* 0x000fea000383ffff */
.L_x_585:
[----:B-1234-:R-:W-:-:S04]  /*16240*/  IMAD.U32 R4, RZ, RZ, UR13 ;  /* 0x0000000dff047e24 */ /* 0x01efc8000f8e00ff */
[----:B------:R1:W2:Y:S03]  /*16250*/  SYNCS.PHASECHK.TRANS64.TRYWAIT P1, [R4+URZ+0x78], R3 ;  /* 0x00007803040075a7 */ /* 0x0002a6000802017f */
[----:B--2---:R-:W-:Y:S05]  /*16260*/  @!P1 NANOSLEEP.SYNCS 0x989680 ;  /* 0x009896800000995d */ /* 0x004fea0003900000 */
[----:B------:R-:W2:Y:S02]  /*16270*/  @!P1 SYNCS.PHASECHK.TRANS64 P1, [R4+URZ+0x78], R3 ;  /* 0x00007803040095a7 */ /* 0x000ea4000802007f */
[----:B--2---:R-:W-:Y:S05]  /*16280*/  @!P1 BRA `(.L_x_585) ;  /* 0xfffffffc00ec9947 */ /* 0x004fea000383ffff */
[----:B------:R-:W-:Y:S05]  /*16290*/  BRA `(.L_x_635) ;  /* 0xffffffe0001c7947 */ /* 0x000fea000383ffff */
.L_x_595:
[----:B-1----:R1:W4:Y:S02]  /*162a0*/  SYNCS.PHASECHK.TRANS64.TRYWAIT P0, [R0+URZ+0x60], R3 ;  /* 0x00006003000075a7 */ /* 0x002324000800017f */
[----:B----4-:R-:W-:Y:S05]  /*162b0*/  @!P0 NANOSLEEP.SYNCS 0x989680 ;  /* 0x009896800000895d */ /* 0x010fea0003900000 */
[----:B------:R-:W4:Y:S02]  /*162c0*/  @!P0 SYNCS.PHASECHK.TRANS64 P0, [R0+URZ+0x60], R3 ;  /* 0x00006003000085a7 */ /* 0x000f24000800007f */
[----:B----4-:R-:W-:Y:S05]  /*162d0*/  @!P0 BRA `(.L_x_595) ;  /* 0xfffffffc00f08947 */ /* 0x010fea000383ffff */
[----:B------:R-:W-:Y:S05]  /*162e0*/  BRA `(.L_x_636) ;  /* 0xffffffe8000c7947 */ /* 0x000fea000383ffff */
.L_x_597:
[----:B----4-:R4:W1:Y:S02]  /*162f0*/  SYNCS.PHASECHK.TRANS64.TRYWAIT P0, [R0+URZ+0x68], R3 ;  /* 0x00006803000075a7 */ /* 0x010864000800017f */
[----:B-1----:R-:W-:Y:S05]  /*16300*/  @!P0 NANOSLEEP.SYNCS 0x989680 ;  /* 0x009896800000895d */ /* 0x002fea0003900000 */
[----:B------:R-:W1:Y:S02]  /*16310*/  @!P0 SYNCS.PHASECHK.TRANS64 P0, [R0+URZ+0x68], R3 ;  /* 0x00006803000085a7 */ /* 0x000e64000800007f */
[----:B-1----:R-:W-:Y:S05]  /*16320*/  @!P0 BRA `(.L_x_597) ;  /* 0xfffffffc00f08947 */ /* 0x002fea000383ffff */
[----:B------:R-:W-:Y:S05]  /*16330*/  BRA `(.L_x_637) ;  /* 0xffffffe800087947 */ /* 0x000fea000383ffff */
.L_x_599:
[----:B------:R1:W1:Y:S02]  /*16340*/  SYNCS.PHASECHK.TRANS64.TRYWAIT P0, [R0+URZ+0x70], R3 ;  /* 0x00007003000075a7 */ /* 0x000264000800017f */
[----:B-1----:R-:W-:Y:S05]  /*16350*/  @!P0 NANOSLEEP.SYNCS 0x989680 ;  /* 0x009896800000895d */ /* 0x002fea0003900000 */
[----:B------:R-:W1:Y:S02]  /*16360*/  @!P0 SYNCS.PHASECHK.TRANS64 P0, [R0+URZ+0x70], R3 ;  /* 0x00007003000085a7 */ /* 0x000e64000800007f */
[----:B-1----:R-:W-:Y:S05]  /*16370*/  @!P0 BRA `(.L_x_599) ;  /* 0xfffffffc00f08947 */ /* 0x002fea000383ffff */
[----:B------:R-:W-:Y:S05]  /*16380*/  BRA `(.L_x_638) ;  /* 0xffffffe800047947 */ /* 0x000fea000383ffff */
.L_x_603:
[----:B------:R-:W-:Y:S01]  /*16390*/  BSSY B1, `(.L_x_639) ;  /* 0x0000006000017945 */ /* 0x000fe20003800000 */
[----:B------:R-:W-:-:S07]  /*163a0*/  MOV R15, 0xffffffff ;  /* 0xffffffff000f7802 */ /* 0x000fce0000000f00 */
[----:B------:R-:W-:Y:S05]  /*163b0*/  WARPSYNC.COLLECTIVE R15, `(.L_x_640) ;  /* 0x000000000f0c7348 */ /* 0x000fea0003c00000 */
[----:B------:R-:W-:Y:S02]  /*163c0*/  ELECT P6, UR62, PT ;  /* 0x00000000003e782f */ /* 0x000fe400038c0000 */
[----:B------:R-:W-:Y:S01]  /*163d0*/  MOV R14, UR62 ;  /* 0x0000003e000e7c02 */ /* 0x000fe20008000f00 */
[----:B------:R-:W-:Y:S10]  /*163e0*/  ENDCOLLECTIVE ;  /* 0x000000000000791b */ /* 0x000ff40003800000 */
.L_x_640:
[----:B------:R-:W-:Y:S05]  /*163f0*/  BSYNC B1 ;  /* 0x0000000000017941 */ /* 0x000fea0003800000 */
.L_x_639:
[----:B------:R-:W-:Y:S05]  /*16400*/  BRA `(.L_x_641) ;  /* 0xffffffe800807947 */ /* 0x000fea000383ffff */
.L_x_606:
[----:B--2---:R2:W3:Y:S02]  /*16410*/  SYNCS.PHASECHK.TRANS64.TRYWAIT P0, [R15+URZ+0x20], R6 ;  /* 0x000020060f0075a7 */ /* 0x0044e4000800017f */
[----:B---3--:R-:W-:Y:S05]  /*16420*/  @!P0 NANOSLEEP.SYNCS 0x989680 ;  /* 0x009896800000895d */ /* 0x008fea0003900000 */
[----:B------:R-:W3:Y:S02]  /*16430*/  @!P0 SYNCS.PHASECHK.TRANS64 P0, [R15+URZ+0x20], R6 ;  /* 0x000020060f0085a7 */ /* 0x000ee4000800007f */
[----:B---3--:R-:W-:Y:S05]  /*16440*/  @!P0 BRA `(.L_x_606) ;  /* 0xfffffffc00f08947 */ /* 0x008fea000383ffff */
[----:B------:R-:W-:Y:S05]  /*16450*/  BRA `(.L_x_642) ;  /* 0xffffffe800b87947 */ /* 0x000fea000383ffff */
.L_x_614:
[----:B------:R-:W-:Y:S01]  /*16460*/  BSSY B0, `(.L_x_643) ;  /* 0x0000006000007945 */ /* 0x000fe20003800000 */
[----:B------:R-:W-:-:S07]  /*16470*/  MOV R15, 0xffffffff ;  /* 0xffffffff000f7802 */ /* 0x000fce0000000f00 */
[----:B-1----:R-:W-:Y:S05]  /*16480*/  WARPSYNC.COLLECTIVE R15, `(.L_x_644) ;  /* 0x000000000f0c7348 */ /* 0x002fea0003c00000 */
[----:B------:R-:W-:Y:S02]  /*16490*/  ELECT P6, UR62, PT ;  /* 0x00000000003e782f */ /* 0x000fe400038c0000 */
[----:B------:R-:W-:Y:S01]  /*164a0*/  MOV R14, UR62 ;  /* 0x0000003e000e7c02 */ /* 0x000fe20008000f00 */
[----:B-1----:R-:W-:Y:S10]  /*164b0*/  ENDCOLLECTIVE ;  /* 0x000000000000791b */ /* 0x002ff40003800000 */
.L_x_644:
[----:B------:R-:W-:Y:S05]  /*164c0*/  BSYNC B0 ;  /* 0x0000000000007941 */ /* 0x000fea0003800000 */
.L_x_643:
[----:B------:R-:W-:Y:S05]  /*164d0*/  BRA `(.L_x_645) ;  /* 0xfffffff400187947 */ /* 0x000fea000383ffff */
.L_x_616:
[----:B--2---:R2:W3:Y:S02]  /*164e0*/  SYNCS.PHASECHK.TRANS64.TRYWAIT P0, [R5+URZ], R2 ;  /* 0x00000002050075a7 */ /* 0x0044e4000800017f */
[----:B---3--:R-:W-:Y:S05]  /*164f0*/  @!P0 NANOSLEEP.SYNCS 0x989680 ;  /* 0x009896800000895d */ /* 0x008fea0003900000 */
[----:B------:R-:W3:Y:S02]  /*16500*/  @!P0 SYNCS.PHASECHK.TRANS64 P0, [R5+URZ], R2 ;  /* 0x00000002050085a7 */ /* 0x000ee4000800007f */
[----:B---3--:R-:W-:Y:S05]  /*16510*/  @!P0 BRA `(.L_x_616) ;  /* 0xfffffffc00f08947 */ /* 0x008fea000383ffff */
[----:B------:R-:W-:Y:S05]  /*16520*/  BRA `(.L_x_646) ;  /* 0xfffffff400547947 */ /* 0x000fea000383ffff */
.L_x_617:
[----:B--2---:R2:W3:Y:S02]  /*16530*/  SYNCS.PHASECHK.TRANS64.TRYWAIT P0, [R7+URZ], R4 ;  /* 0x00000004070075a7 */ /* 0x0044e4000800017f */
[----:B---3--:R-:W-:Y:S05]  /*16540*/  @!P0 NANOSLEEP.SYNCS 0x989680 ;  /* 0x009896800000895d */ /* 0x008fea0003900000 */
[----:B------:R-:W3:Y:S02]  /*16550*/  @!P0 SYNCS.PHASECHK.TRANS64 P0, [R7+URZ], R4 ;  /* 0x00000004070085a7 */ /* 0x000ee4000800007f */
[----:B---3--:R-:W-:Y:S05]  /*16560*/  @!P0 BRA `(.L_x_617) ;  /* 0xfffffffc00f08947 */ /* 0x008fea000383ffff */
[----:B------:R-:W-:Y:S05]  /*16570*/  BRA `(.L_x_647) ;  /* 0xfffffff400647947 */ /* 0x000fea000383ffff */
.L_x_618:
[----:B---3--:R3:W4:Y:S02]  /*16580*/  SYNCS.PHASECHK.TRANS64.TRYWAIT P0, [R6+URZ], R5 ;  /* 0x00000005060075a7 */ /* 0x008724000800017f */
[----:B----4-:R-:W-:Y:S05]  /*16590*/  @!P0 NANOSLEEP.SYNCS 0x989680 ;  /* 0x009896800000895d */ /* 0x010fea0003900000 */
[----:B------:R-:W4:Y:S02]  /*165a0*/  @!P0 SYNCS.PHASECHK.TRANS64 P0, [R6+URZ], R5 ;  /* 0x00000005060085a7 */ /* 0x000f24000800007f */
[----:B----4-:R-:W-:Y:S05]  /*165b0*/  @!P0 BRA `(.L_x_618) ;  /* 0xfffffffc00f08947 */ /* 0x010fea000383ffff */
[----:B------:R-:W-:Y:S05]  /*165c0*/  BRA `(.L_x_648) ;  /* 0xfffffff4006c7947 */ /* 0x000fea000383ffff */
        .weak           $__internal_0_$__cuda_sm20_rcp_rn_f32_slowpath
        .type           $__internal_0_$__cuda_sm20_rcp_rn_f32_slowpath,@function
        .size           $__internal_0_$__cuda_sm20_rcp_rn_f32_slowpath,(.L_x_654 - $__internal_0_$__cuda_sm20_rcp_rn_f32_slowpath)
$__internal_0_$__cuda_sm20_rcp_rn_f32_slowpath:
[----:B------:R-:W-:Y:S01]  /*165d0*/  SHF.L.U32 R3, R0, 0x1, RZ ;  /* 0x0000000100037819 */ /* 0x000fe200000006ff */
[----:B------:R-:W-:Y:S03]  /*165e0*/  BSSY B0, `(.L_x_649) ;  /* 0x0000030000007945 */ /* 0x000fe60003800000 */
[----:B------:R-:W-:-:S04]  /*165f0*/  SHF.R.U32.HI R3, RZ, 0x18, R3 ;  /* 0x00000018ff037819 */ /* 0x000fc80000011603 */
[----:B------:R-:W-:-:S13]  /*16600*/  ISETP.NE.U32.AND P2, PT, R3, RZ, PT ;  /* 0x000000ff0300720c */ /* 0x000fda0003f45070 */
[----:B------:R-:W-:Y:S05]  /*16610*/  @P2 BRA `(.L_x_650) ;  /* 0x0000000000282947 */ /* 0x000fea0003800000 */
[----:B------:R-:W-:-:S04]  /*16620*/  SHF.L.U32 R3, R0, 0x1, RZ ;  /* 0x0000000100037819 */ /* 0x000fc800000006ff */
[----:B------:R-:W-:-:S13]  /*16630*/  ISETP.NE.AND P2, PT, R3, RZ, PT ;  /* 0x000000ff0300720c */ /* 0x000fda0003f45270 */
[----:B------:R-:W-:Y:S01]  /*16640*/  @P2 FFMA R162, R0, 1.84467440737095516160e+19, RZ ;  /* 0x5f80000000a22823 */ /* 0x000fe200000000ff */
[----:B------:R-:W-:Y:S08]  /*16650*/  @!P2 MUFU.RCP R5, R0 ;  /* 0x000000000005a308 */ /* 0x000ff00000001000 */
[----:B------:R-:W1:Y:S02]  /*16660*/  @P2 MUFU.RCP R3, R162 ;  /* 0x000000a200032308 */ /* 0x000e640000001000 */
[----:B-1----:R-:W-:-:S04]  /*16670*/  @P2 FFMA R164, R162, R3, -1 ;  /* 0xbf800000a2a42423 */ /* 0x002fc80000000003 */
[----:B------:R-:W-:-:S04]  /*16680*/  @P2 FADD.FTZ R164, -R164, -RZ ;  /* 0x800000ffa4a42221 */ /* 0x000fc80000010100 */
[----:B------:R-:W-:-:S04]  /*16690*/  @P2 FFMA R3, R3, R164, R3 ;  /* 0x000000a403032223 */ /* 0x000fc80000000003 */
[----:B------:R-:W-:Y:S01]  /*166a0*/  @P2 FFMA R5, R3, 1.84467440737095516160e+19, RZ ;  /* 0x5f80000003052823 */ /* 0x000fe200000000ff */
[----:B------:R-:W-:Y:S06]  /*166b0*/  BRA `(.L_x_651) ;  /* 0x0000000000887947 */ /* 0x000fec0003800000 */
.L_x_650:
[----:B------:R-:W-:-:S04]  /*166c0*/  IADD3 R5, R3, -0xfd, RZ ;  /* 0xffffff0303057810 */ /* 0x000fc80007ffe0ff */
[----:B------:R-:W-:-:S13]  /*166d0*/  ISETP.GT.U32.AND P2, PT, R5, 0x1, PT ;  /* 0x000000010500780c */ /* 0x000fda0003f44070 */
[----:B------:R-:W-:Y:S05]  /*166e0*/  @P2 BRA `(.L_x_652) ;  /* 0x0000000000782947 */ /* 0x000fea0003800000 */
[----:B------:R-:W-:Y:S02]  /*166f0*/  LOP3.LUT R177, R0, 0x7fffff, RZ, 0xc0, !PT ;  /* 0x007fffff00b17812 */ /* 0x000fe400078ec0ff */
[----:B------:R-:W-:Y:S02]  /*16700*/  MOV R166, 0x3 ;  /* 0x0000000300a67802 */ /* 0x000fe40000000f00 */
[----:B------:R-:W-:Y:S02]  /*16710*/  LOP3.LUT R177, R177, 0x3f800000, RZ, 0xfc, !PT ;  /* 0x3f800000b1b17812 */ /* 0x000fe400078efcff */
[----:B------:R-:W-:Y:S02]  /*16720*/  SHF.L.U32 R173, R166, R5, RZ ;  /* 0x00000005a6ad7219 */ /* 0x000fe400000006ff */
[----:B------:R-:W1:Y:S01]  /*16730*/  MUFU.RCP R164, R177 ;  /* 0x000000b100a47308 */ /* 0x000e620000001000 */
[----:B------:R-:W-:Y:S01]  /*16740*/  IADD3 R3, R3, -0xfc, RZ ;  /* 0xffffff0403037810 */ /* 0x000fe20007ffe0ff */
[----:B-1----:R-:W-:-:S04]  /*16750*/  FFMA R175, R177, R164, -1 ;  /* 0xbf800000b1af7423 */ /* 0x002fc800000000a4 */
[----:B------:R-:W-:-:S04]  /*16760*/  FADD.FTZ R175, -R175, -RZ ;  /* 0x800000ffafaf7221 */ /* 0x000fc80000010100 */
[CCC-:B------:R-:W-:Y:S01]  /*16770*/  FFMA.RM R162, R164.reuse, R175.reuse, R164.reuse ;  /* 0x000000afa4a27223 */ /* 0x1c0fe200000040a4 */
[----:B------:R-:W-:-:S04]  /*16780*/  FFMA.RP R175, R164, R175, R164 ;  /* 0x000000afa4af7223 */ /* 0x000fc800000080a4 */
[C---:B------:R-:W-:Y:S02]  /*16790*/  LOP3.LUT R164, R162.reuse, 0x7fffff, RZ, 0xc0, !PT ;  /* 0x007fffffa2a47812 */ /* 0x040fe400078ec0ff */
[----:B------:R-:W-:Y:S02]  /*167a0*/  FSETP.NEU.FTZ.AND P2, PT, R162, R175, PT ;  /* 0x000000afa200720b */ /* 0x000fe40003f5d000 */
[----:B------:R-:W-:Y:S02]  /*167b0*/  LOP3.LUT R162, R164, 0x800000, RZ, 0xfc, !PT ;  /* 0x00800000a4a27812 */ /* 0x000fe400078efcff */
[----:B------:R-:W-:Y:S02]  /*167c0*/  SEL R164, RZ, 0xffffffff, !P2 ;  /* 0xffffffffffa47807 */ /* 0x000fe40005000000 */
[----:B------:R-:W-:Y:S02]  /*167d0*/  LOP3.LUT R166, R173, R162, RZ, 0xc0, !PT ;  /* 0x000000a2ada67212 */ /* 0x000fe400078ec0ff */
[----:B------:R-:W-:Y:S01]  /*167e0*/  SHF.R.U32.HI R3, RZ, R3, R162 ;  /* 0x00000003ff037219 */ /* 0x000fe200000116a2 */
[----:B------:R-:W-:Y:S01]  /*167f0*/  IMAD.MOV R164, RZ, RZ, -R164 ;  /* 0x000000ffffa47224 */ /* 0x000fe200078e0aa4 */
[----:B------:R-:W-:-:S04]  /*16800*/  SHF.R.U32.HI R166, RZ, R5, R166 ;  /* 0x00000005ffa67219 */ /* 0x000fc800000116a6 */
[----:B------:R-:W-:Y:S02]  /*16810*/  LOP3.LUT P3, RZ, R164, R5, R162, 0xf8, !PT ;  /* 0x00000005a4ff7212 */ /* 0x000fe4000786f8a2 */
[C---:B------:R-:W-:Y:S02]  /*16820*/  LOP3.LUT P2, RZ, R166.reuse, 0x1, RZ, 0xc0, !PT ;  /* 0x00000001a6ff7812 */ /* 0x040fe4000784c0ff */
[----:B------:R-:W-:-:S04]  /*16830*/  LOP3.LUT P4, RZ, R166, 0x2, RZ, 0xc0, !PT ;  /* 0x00000002a6ff7812 */ /* 0x000fc8000788c0ff */
[----:B------:R-:W-:Y:S02]  /*16840*/  PLOP3.LUT P2, PT, P2, P3, P4, 0xe0, 0x0 ;  /* 0x000000000000781c */ /* 0x000fe40001747c40 */
[----:B------:R-:W-:Y:S02]  /*16850*/  LOP3.LUT P3, RZ, R0, 0x7fffff, RZ, 0xc0, !PT ;  /* 0x007fffff00ff7812 */ /* 0x000fe4000786c0ff */
[----:B------:R-:W-:-:S04]  /*16860*/  SEL R5, RZ, 0x1, !P2 ;  /* 0x00000001ff057807 */ /* 0x000fc80005000000 */
[----:B------:R-:W-:-:S04]  /*16870*/  IADD3 R5, -R5, RZ, RZ ;  /* 0x000000ff05057210 */ /* 0x000fc80007ffe1ff */
[----:B------:R-:W-:-:S13]  /*16880*/  ISETP.GE.AND P2, PT, R5, RZ, PT ;  /* 0x000000ff0500720c */ /* 0x000fda0003f46270 */
[----:B------:R-:W-:-:S04]  /*16890*/  @!P2 IADD3 R3, R3, 0x1, RZ ;  /* 0x000000010303a810 */ /* 0x000fc80007ffe0ff */
[----:B------:R-:W-:-:S04]  /*168a0*/  @!P3 SHF.L.U32 R3, R3, 0x1, RZ ;  /* 0x000000010303b819 */ /* 0x000fc800000006ff */
[----:B------:R-:W-:Y:S01]  /*168b0*/  LOP3.LUT R5, R3, 0x80000000, R0, 0xf8, !PT ;  /* 0x8000000003057812 */ /* 0x000fe200078ef800 */
[----:B------:R-:W-:Y:S06]  /*168c0*/  BRA `(.L_x_651) ;  /* 0x0000000000047947 */ /* 0x000fec0003800000 */
.L_x_652:
[----:B------:R1:W2:Y:S02]  /*168d0*/  MUFU.RCP R5, R0 ;  /* 0x0000000000057308 */ /* 0x0002a40000001000 */
.L_x_651:
[----:B------:R-:W-:Y:S05]  /*168e0*/  BSYNC B0 ;  /* 0x0000000000007941 */ /* 0x000fea0003800000 */
.L_x_649:
[----:B-12---:R-:W-:Y:S02]  /*168f0*/  MOV R0, R5 ;  /* 0x0000000500007202 */ /* 0x006fe40000000f00 */
[----:B------:R-:W-:-:S04]  /*16900*/  MOV R5, 0x0 ;  /* 0x0000000000057802 */ /* 0x000fc80000000f00 */
[----:B------:R-:W-:Y:S05]  /*16910*/  RET.REL.NODEC R4 `(_ZN7cutlass13device_kernelINS_4gemm6kernel13GemmUniversalIN4cute5tupleIJiiiiEEENS1_10collective13CollectiveMmaINS1_34MainloopSm90TmaGmmaWarpSpecializedILi4ENS5_IJNS4_1CILi2EEENSA_ILi1EEESC_EEENS1_35KernelTmaWarpSpecializedCooperativeEEENS5_IJNSA_ILi128EEENSA_ILi256EEENSA_ILi64EEEEEENS_10bfloat16_tENS5_IJlSC_lEEESK_SL_NS4_8TiledMMAINS4_8MMA_AtomIJNS4_4SM904GMMA28MMA_64x256x16_F32BF16BF16_SSILNSP_5MajorE0ELSR_0ELNSP_7ScaleInE1ELSS_1EEEEEENS4_6LayoutISD_NS5_IJSC_NSA_ILi0EEESW_EEEEENS5_IJNS4_10UnderscoreESZ_SZ_EEEEENS4_13SM90_TMA_LOADENS4_14ComposedLayoutINS4_7SwizzleILi3ELi4ELi3EEENS4_18smem_ptr_flag_bitsILi16EEENSV_INS5_IJNSA_ILi8EEESI_EEENS5_IJSI_SC_EEEEEEEvNS4_8identityENS4_23SM90_TMA_LOAD_MULTICASTES1C_vS1D_EENS_8epilogue10collective18CollectiveEpilogueINS1G_22Sm90TmaWarpSpecializedILi4ELi2ELi16ELb1ELb0EEEJSJ_NS5_IJSG_NSA_ILi32EEEEEESK_SL_SK_SL_NS1G_6fusion15FusionCallbacksIS1K_NS1N_13LinCombEltActINS1G_6thread4SiLuESK_fSK_fLNS_15FloatRoundStyleE2EEESJ_S1M_JEEES12_NS13_INS14_ILi2ELi4ELi3EEES17_NSV_INS5_IJS18_S1L_EEENS5_IJS1L_SC_EEEEEEENS4_17SM75_U32x4_LDSM_NENS4_14SM90_TMA_STOREES1Z_NS4_17SM90_U32x4_STSM_NENS4_9Copy_AtomIJS22_NS_6half_tEEEEvEEEvvEEEEvNT_6ParamsE) ;  /* 0xfffffe9404b87950 */ /* 0x000fea0003c3ffff */
.L_x_653:
[----:B------:R-:W-:-:S00]  /*16920*/  BRA `(.L_x_653) ;  /* 0xfffffffc00fc7947 */ /* 0x000fc0000383ffff */
[----:B------:R-:W-:-:S00]  /*16930*/  NOP ;  /* 0x0000000000007918 */ /* 0x000fc00000000000 */
        /* <DEDUP_REMOVED lines=12> */
.L_x_654:


//--------------------- .nv.global.init           --------------------------
	.section	.nv.global.init,"aw",@progbits
.nv.global.init:
	.type		$str$22,@object
	.size		$str$22,($str$26 - $str$22)
$str$22:
        /*0000*/ 	.byte	0x6b, 0x5f, 0x74, 0x69, 0x6c, 0x65, 0x5f, 0x63, 0x6f, 0x75, 0x6e, 0x74, 0x20, 0x3e, 0x3d, 0x20
        /*0010*/ 	.byte	0x31, 0x00
	.type		$str$26,@object
	.size		$str$26,($str$27 - $str$26)
$str$26:
        /*0012*/ 	.byte	0x28, 0x61, 0x64, 0x64, 0x72, 0x65, 0x73, 0x73, 0x20, 0x26, 0x20, 0x6d, 0x61, 0x73, 0x6b, 0x29
        /*0022*/ 	.byte	0x20, 0x3d, 0x3d, 0x20, 0x30, 0x00
	.type		$str$27,@object
	.size		$str$27,($str$23 - $str$27)
$str$27:
        /*0028*/ 	.byte	0x2f, 0x74, 0x6d, 0x70, 0x2f, 0x63, 0x75, 0x74, 0x6c, 0x61, 0x73, 0x73, 0x5f, 0x73, 0x77, 0x65
        /*0038*/ 	.byte	0x65, 0x70, 0x5f, 0x73, 0x72, 0x63, 0x2f, 0x69, 0x6e, 0x63, 0x6c, 0x75, 0x64, 0x65, 0x2f, 0x63
        /*0048*/ 	.byte	0x75, 0x74, 0x65, 0x2f, 0x70, 0x6f, 0x69, 0x6e, 0x74, 0x65, 0x72, 0x5f, 0x66, 0x6c, 0x61, 0x67
        /*0058*/ 	.byte	0x67, 0x65, 0x64, 0x2e, 0x68, 0x70, 0x70, 0x00
	.type		$str$23,@object
	.size		$str$23,(__unnamed_2 - $str$23)
$str$23:
        /*0060*/ 	.byte	0x2f, 0x74, 0x6d, 0x70, 0x2f, 0x63, 0x75, 0x74, 0x6c, 0x61, 0x73, 0x73, 0x5f, 0x73, 0x77, 0x65
        /*0070*/ 	.byte	0x65, 0x70, 0x5f, 0x73, 0x72, 0x63, 0x2f, 0x69, 0x6e, 0x63, 0x6c, 0x75, 0x64, 0x65, 0x2f, 0x63
        /*0080*/ 	.byte	0x75, 0x74, 0x6c, 0x61, 0x73, 0x73, 0x2f, 0x67, 0x65, 0x6d, 0x6d, 0x2f, 0x63, 0x6f, 0x6c, 0x6c
        /*0090*/ 	.byte	0x65, 0x63, 0x74, 0x69, 0x76, 0x65, 0x2f, 0x73, 0x6d, 0x39, 0x30, 0x5f, 0x6d, 0x6d, 0x61, 0x5f
        /*00a0*/ 	.byte	0x74, 0x6d, 0x61, 0x5f, 0x67, 0x6d, 0x6d, 0x61, 0x5f, 0x73, 0x73, 0x5f, 0x77, 0x61, 0x72, 0x70
        /*00b0*/ 	.byte	0x73, 0x70, 0x65, 0x63, 0x69, 0x61, 0x6c, 0x69, 0x7a, 0x65, 0x64, 0x2e, 0x68, 0x70, 0x70, 0x00
	.type		__unnamed_2,@object
	.size		__unnamed_2,(__unnamed_1 - __unnamed_2)
__unnamed_2:
        /*00c0*/ 	.byte	0x61, 0x75, 0x74, 0x6f, 0x20, 0x63, 0x75, 0x74, 0x65, 0x3a, 0x3a, 0x61, 0x73, 0x5f, 0x70, 0x6f
        /* <DEDUP_REMOVED lines=27> */
        /*0280*/ 	.byte	0x3c, 0x34, 0x30, 0x39, 0x36, 0x3e, 0x3e, 0x3e, 0x3e, 0x3e, 0x5d, 0x00
	.type		__unnamed_1,@object
	.size		__unnamed_1,(.L_0 - __unnamed_1)
__unnamed_1:
        /* <DEDUP_REMOVED lines=182> */
.L_0:


//--------------------- .nv.shared._ZN7cutlass13device_kernelINS_4gemm6kernel13GemmUniversalIN4cute5tupleIJiiiiEEENS1_10collective13CollectiveMmaINS1_34MainloopSm90TmaGmmaWarpSpecializedILi4ENS5_IJNS4_1CILi2EEENSA_ILi1EEESC_EEENS1_35KernelTmaWarpSpecializedCooperativeEEENS5_IJNSA_ILi128EEENSA_ILi256EEENSA_ILi64EEEEEENS_10bfloat16_tENS5_IJlSC_lEEESK_SL_NS4_8TiledMMAINS4_8MMA_AtomIJNS4_4SM904GMMA28MMA_64x256x16_F32BF16BF16_SSILNSP_5MajorE0ELSR_0ELNSP_7ScaleInE1ELSS_1EEEEEENS4_6LayoutISD_NS5_IJSC_NSA_ILi0EEESW_EEEEENS5_IJNS4_10UnderscoreESZ_SZ_EEEEENS4_13SM90_TMA_LOADENS4_14ComposedLayoutINS4_7SwizzleILi3ELi4ELi3EEENS4_18smem_ptr_flag_bitsILi16EEENSV_INS5_IJNSA_ILi8EEESI_EEENS5_IJSI_SC_EEEEEEEvNS4_8identityENS4_23SM90_TMA_LOAD_MULTICASTES1C_vS1D_EENS_8epilogue10collective18CollectiveEpilogueINS1G_22Sm90TmaWarpSpecializedILi4ELi2ELi16ELb1ELb0EEEJSJ_NS5_IJSG_NSA_ILi32EEEEEESK_SL_SK_SL_NS1G_6fusion15FusionCallbacksIS1K_NS1N_13LinCombEltActINS1G_6thread4SiLuESK_fSK_fLNS_15FloatRoundStyleE2EEESJ_S1M_JEEES12_NS13_INS14_ILi2ELi4ELi3EEES17_NSV_INS5_IJS18_S1L_EEENS5_IJS1L_SC_EEEEEEENS4_17SM75_U32x4_LDSM_NENS4_14SM90_TMA_STOREES1Z_NS4_17SM90_U32x4_STSM_NENS4_9Copy_AtomIJS22_NS_6half_tEEEEvEEEvvEEEEvNT_6ParamsE --------------------------
	.section	.nv.shared._ZN7cutlass13device_kernelINS_4gemm6kernel13GemmUniversalIN4cute5tupleIJiiiiEEENS1_10collective13CollectiveMmaINS1_34MainloopSm90TmaGmmaWarpSpecializedILi4ENS5_IJNS4_1CILi2EEENSA_ILi1EEESC_EEENS1_35KernelTmaWarpSpecializedCooperativeEEENS5_IJNSA_ILi128EEENSA_ILi256EEENSA_ILi64EEEEEENS_10bfloat16_tENS5_IJlSC_lEEESK_SL_NS4_8TiledMMAINS4_8MMA_AtomIJNS4_4SM904GMMA28MMA_64x256x16_F32BF16BF16_SSILNSP_5MajorE0ELSR_0ELNSP_7ScaleInE1ELSS_1EEEEEENS4_6LayoutISD_NS5_IJSC_NSA_ILi0EEESW_EEEEENS5_IJNS4_10UnderscoreESZ_SZ_EEEEENS4_13SM90_TMA_LOADENS4_14ComposedLayoutINS4_7SwizzleILi3ELi4ELi3EEENS4_18smem_ptr_flag_bitsILi16EEENSV_INS5_IJNSA_ILi8EEESI_EEENS5_IJSI_SC_EEEEEEEvNS4_8identityENS4_23SM90_TMA_LOAD_MULTICASTES1C_vS1D_EENS_8epilogue10collective18CollectiveEpilogueINS1G_22Sm90TmaWarpSpecializedILi4ELi2ELi16ELb1ELb0EEEJSJ_NS5_IJSG_NSA_ILi32EEEEEESK_SL_SK_SL_NS1G_6fusion15FusionCallbacksIS1K_NS1N_13LinCombEltActINS1G_6thread4SiLuESK_fSK_fLNS_15FloatRoundStyleE2EEESJ_S1M_JEEES12_NS13_INS14_ILi2ELi4ELi3EEES17_NSV_INS5_IJS18_S1L_EEENS5_IJS1L_SC_EEEEEEENS4_17SM75_U32x4_LDSM_NENS4_14SM90_TMA_STOREES1Z_NS4_17SM90_U32x4_STSM_NENS4_9Copy_AtomIJS22_NS_6half_tEEEEvEEEvvEEEEvNT_6ParamsE,"aw",@nobits
	.sectionflags	@""
	.align	16
	.zero		1024


//--------------------- .nv.shared.reserved.0     --------------------------
	.section	.nv.shared.reserved.0,"aw",@nobits
	.weak		__nv_reservedSMEM_offset_0_alias
	.size		__nv_reservedSMEM_offset_0_alias, 0, 0
	.other		__nv_reservedSMEM_offset_0_alias,@"STO_CUDA_RESERVED_SHARED STV_DEFAULT"
__nv_reservedSMEM_offset_0_alias:
	.zero		0


//--------------------- .nv.global                --------------------------
	.section	.nv.global,"aw",@nobits
.nv.global:
	.type		_ZN39_INTERNAL_65dcd61b_4_k_cu_8b239227_27964cute1_E,@object
	.size		_ZN39_INTERNAL_65dcd61b_4_k_cu_8b239227_27964cute1_E,(_ZN39_INTERNAL_65dcd61b_4_k_cu_8b239227_27964cuda3std3__45__cpo6cbeginE - _ZN39_INTERNAL_65dcd61b_4_k_cu_8b239227_27964cute1_E)
_ZN39_INTERNAL_65dcd61b_4_k_cu_8b239227_27964cute1_E:
	.zero		1
	.type		_ZN39_INTERNAL_65dcd61b_4_k_cu_8b239227_27964cuda3std3__45__cpo6cbeginE,@object
	.size		_ZN39_INTERNAL_65dcd61b_4_k_cu_8b239227_27964cuda3std3__45__cpo6cbeginE,(_ZN39_INTERNAL_65dcd61b_4_k_cu_8b239227_27964cuda3std3__48in_placeE - _ZN39_INTERNAL_65dcd61b_4_k_cu_8b239227_27964cuda3std3__45__cpo6cbeginE)
_ZN39_INTERNAL_65dcd61b_4_k_cu_8b239227_27964cuda3std3__45__cpo6cbeginE:
	.zero		1
	.type		_ZN39_INTERNAL_65dcd61b_4_k_cu_8b239227_27964cuda3std3__48in_placeE,@object
	.size		_ZN39_INTERNAL_65dcd61b_4_k_cu_8b239227_27964cuda3std3__48in_placeE,(_ZN39_INTERNAL_65dcd61b_4_k_cu_8b239227_27964cuda3std6ranges3__45__cpo9iter_moveE - _ZN39_INTERNAL_65dcd61b_4_k_cu_8b239227_27964cuda3std3__48in_placeE)
_ZN39_INTERNAL_65dcd61b_4_k_cu_8b239227_27964cuda3std3__48in_placeE:
	.zero		1
	.type		_ZN39_INTERNAL_65dcd61b_4_k_cu_8b239227_27964cuda3std6ranges3__45__cpo9iter_moveE,@object
	.size		_ZN39_INTERNAL_65dcd61b_4_k_cu_8b239227_27964cuda3std6ranges3__45__cpo9iter_moveE,(_ZN39_INTERNAL_65dcd61b_4_k_cu_8b239227_27964cuda3std3__45__cpo5beginE - _ZN39_INTERNAL_65dcd61b_4_k_cu_8b239227_27964cuda3std6ranges3__45__cpo9iter_moveE)
_ZN39_INTERNAL_65dcd61b_4_k_cu_8b239227_27964cuda3std6ranges3__45__cpo9iter_moveE:
	.zero		1
	.type		_ZN39_INTERNAL_65dcd61b_4_k_cu_8b239227_27964cuda3std3__45__cpo5beginE,@object
	.size		_ZN39_INTERNAL_65dcd61b_4_k_cu_8b239227_27964cuda3std3__45__cpo5beginE,(_ZN39_INTERNAL_65dcd61b_4_k_cu_8b239227_27964cuda3std3__441_GLOBAL__N__65dcd61b_4_k_cu_8b239227_27966ignoreE - _ZN39_INTERNAL_65dcd61b_4_k_cu_8b239227_27964cuda3std3__45__cpo5beginE)
_ZN39_INTERNAL_65dcd61b_4_k_cu_8b239227_27964cuda3std3__45__cpo5beginE:
	.zero		1
	.type		_ZN39_INTERNAL_65dcd61b_4_k_cu_8b239227_27964cuda3std3__441_GLOBAL__N__65dcd61b_4_k_cu_8b239227_27966ignoreE,@object
	.size		_ZN39_INTERNAL_65dcd61b_4_k_cu_8b239227_27964cuda3std3__441_GLOBAL__N__65dcd61b_4_k_cu_8b239227_27966ignoreE,(_ZN39_INTERNAL_65dcd61b_4_k_cu_8b239227_27964cute7productE - _ZN39_INTERNAL_65dcd61b_4_k_cu_8b239227_27964cuda3std3__441_GLOBAL__N__65dcd61b_4_k_cu_8b239227_27966ignoreE)
_ZN39_INTERNAL_65dcd61b_4_k_cu_8b239227_27964cuda3std3__441_GLOBAL__N__65dcd61b_4_k_cu_8b239227_27966ignoreE:
	.zero		1
	.type		_ZN39_INTERNAL_65dcd61b_4_k_cu_8b239227_27964cute7productE,@object
	.size		_ZN39_INTERNAL_65dcd61b_4_k_cu_8b239227_27964cute7productE,(_ZN39_INTERNAL_65dcd61b_4_k_cu_8b239227_27964cuda3std3__45__cpo3endE - _ZN39_INTERNAL_65dcd61b_4_k_cu_8b239227_27964cute7productE)
_ZN39_INTERNAL_65dcd61b_4_k_cu_8b239227_27964cute7productE:
	.zero		1
	.type		_ZN39_INTERNAL_65dcd61b_4_k_cu_8b239227_27964cuda3std3__45__cpo3endE,@object
	.size		_ZN39_INTERNAL_65dcd61b_4_k_cu_8b239227_27964cuda3std3__45__cpo3endE,(_ZN39_INTERNAL_65dcd61b_4_k_cu_8b239227_27964cuda3std3__419piecewise_constructE - _ZN39_INTERNAL_65dcd61b_4_k_cu_8b239227_27964cuda3std3__45__cpo3endE)
_ZN39_INTERNAL_65dcd61b_4_k_cu_8b239227_27964cuda3std3__45__cpo3endE:
	.zero		1
	.type		_ZN39_INTERNAL_65dcd61b_4_k_cu_8b239227_27964cuda3std3__419piecewise_constructE,@object
	.size		_ZN39_INTERNAL_65dcd61b_4_k_cu_8b239227_27964cuda3std3__419piecewise_constructE,(_ZN39_INTERNAL_65dcd61b_4_k_cu_8b239227_27964cuda3std3__45__cpo4cendE - _ZN39_INTERNAL_65dcd61b_4_k_cu_8b239227_27964cuda3std3__419piecewise_constructE)
_ZN39_INTERNAL_65dcd61b_4_k_cu_8b239227_27964cuda3std3__419piecewise_constructE:
	.zero		1
	.type		_ZN39_INTERNAL_65dcd61b_4_k_cu_8b239227_27964cuda3std3__45__cpo4cendE,@object
	.size		_ZN39_INTERNAL_65dcd61b_4_k_cu_8b239227_27964cuda3std3__45__cpo4cendE,(_ZN39_INTERNAL_65dcd61b_4_k_cu_8b239227_27964cuda3std6ranges3__45__cpo4swapE - _ZN39_INTERNAL_65dcd61b_4_k_cu_8b239227_27964cuda3std3__45__cpo4cendE)
_ZN39_INTERNAL_65dcd61b_4_k_cu_8b239227_27964cuda3std3__45__cpo4cendE:
	.zero		1
	.type		_ZN39_INTERNAL_65dcd61b_4_k_cu_8b239227_27964cuda3std6ranges3__45__cpo4swapE,@object
	.size		_ZN39_INTERNAL_65dcd61b_4_k_cu_8b239227_27964cuda3std6ranges3__45__cpo4swapE,(.L_9 - _ZN39_INTERNAL_65dcd61b_4_k_cu_8b239227_27964cuda3std6ranges3__45__cpo4swapE)
_ZN39_INTERNAL_65dcd61b_4_k_cu_8b239227_27964cuda3std6ranges3__45__cpo4swapE:
	.zero		1
.L_9:


//--------------------- .nv.constant0._ZN7cutlass13device_kernelINS_4gemm6kernel13GemmUniversalIN4cute5tupleIJiiiiEEENS1_10collective13CollectiveMmaINS1_34MainloopSm90TmaGmmaWarpSpecializedILi4ENS5_IJNS4_1CILi2EEENSA_ILi1EEESC_EEENS1_35KernelTmaWarpSpecializedCooperativeEEENS5_IJNSA_ILi128EEENSA_ILi256EEENSA_ILi64EEEEEENS_10bfloat16_tENS5_IJlSC_lEEESK_SL_NS4_8TiledMMAINS4_8MMA_AtomIJNS4_4SM904GMMA28MMA_64x256x16_F32BF16BF16_SSILNSP_5MajorE0ELSR_0ELNSP_7ScaleInE1ELSS_1EEEEEENS4_6LayoutISD_NS5_IJSC_NSA_ILi0EEESW_EEEEENS5_IJNS4_10UnderscoreESZ_SZ_EEEEENS4_13SM90_TMA_LOADENS4_14ComposedLayoutINS4_7SwizzleILi3ELi4ELi3EEENS4_18smem_ptr_flag_bitsILi16EEENSV_INS5_IJNSA_ILi8EEESI_EEENS5_IJSI_SC_EEEEEEEvNS4_8identityENS4_23SM90_TMA_LOAD_MULTICASTES1C_vS1D_EENS_8epilogue10collective18CollectiveEpilogueINS1G_22Sm90TmaWarpSpecializedILi4ELi2ELi16ELb1ELb0EEEJSJ_NS5_IJSG_NSA_ILi32EEEEEESK_SL_SK_SL_NS1G_6fusion15FusionCallbacksIS1K_NS1N_13LinCombEltActINS1G_6thread4SiLuESK_fSK_fLNS_15FloatRoundStyleE2EEESJ_S1M_JEEES12_NS13_INS14_ILi2ELi4ELi3EEES17_NSV_INS5_IJS18_S1L_EEENS5_IJS1L_SC_EEEEEEENS4_17SM75_U32x4_LDSM_NENS4_14SM90_TMA_STOREES1Z_NS4_17SM90_U32x4_STSM_NENS4_9Copy_AtomIJS22_NS_6half_tEEEEvEEEvvEEEEvNT_6ParamsE --------------------------
	.section	.nv.constant0._ZN7cutlass13device_kernelINS_4gemm6kernel13GemmUniversalIN4cute5tupleIJiiiiEEENS1_10collective13CollectiveMmaINS1_34MainloopSm90TmaGmmaWarpSpecializedILi4ENS5_IJNS4_1CILi2EEENSA_ILi1EEESC_EEENS1_35KernelTmaWarpSpecializedCooperativeEEENS5_IJNSA_ILi128EEENSA_ILi256EEENSA_ILi64EEEEEENS_10bfloat16_tENS5_IJlSC_lEEESK_SL_NS4_8TiledMMAINS4_8MMA_AtomIJNS4_4SM904GMMA28MMA_64x256x16_F32BF16BF16_SSILNSP_5MajorE0ELSR_0ELNSP_7ScaleInE1ELSS_1EEEEEENS4_6LayoutISD_NS5_IJSC_NSA_ILi0EEESW_EEEEENS5_IJNS4_10UnderscoreESZ_SZ_EEEEENS4_13SM90_TMA_LOADENS4_14ComposedLayoutINS4_7SwizzleILi3ELi4ELi3EEENS4_18smem_ptr_flag_bitsILi16EEENSV_INS5_IJNSA_ILi8EEESI_EEENS5_IJSI_SC_EEEEEEEvNS4_8identityENS4_23SM90_TMA_LOAD_MULTICASTES1C_vS1D_EENS_8epilogue10collective18CollectiveEpilogueINS1G_22Sm90TmaWarpSpecializedILi4ELi2ELi16ELb1ELb0EEEJSJ_NS5_IJSG_NSA_ILi32EEEEEESK_SL_SK_SL_NS1G_6fusion15FusionCallbacksIS1K_NS1N_13LinCombEltActINS1G_6thread4SiLuESK_fSK_fLNS_15FloatRoundStyleE2EEESJ_S1M_JEEES12_NS13_INS14_ILi2ELi4ELi3EEES17_NSV_INS5_IJS18_S1L_EEENS5_IJS1L_SC_EEEEEEENS4_17SM75_U32x4_LDSM_NENS4_14SM90_TMA_STOREES1Z_NS4_17SM90_U32x4_STSM_NENS4_9Copy_AtomIJS22_NS_6half_tEEEEvEEEvvEEEEvNT_6ParamsE,"a",@progbits
	.sectionflags	@""
	.align	4
.nv.constant0._ZN7cutlass13device_kernelINS_4gemm6kernel13GemmUniversalIN4cute5tupleIJiiiiEEENS1_10collective13CollectiveMmaINS1_34MainloopSm90TmaGmmaWarpSpecializedILi4ENS5_IJNS4_1CILi2EEENSA_ILi1EEESC_EEENS1_35KernelTmaWarpSpecializedCooperativeEEENS5_IJNSA_ILi128EEENSA_ILi256EEENSA_ILi64EEEEEENS_10bfloat16_tENS5_IJlSC_lEEESK_SL_NS4_8TiledMMAINS4_8MMA_AtomIJNS4_4SM904GMMA28MMA_64x256x16_F32BF16BF16_SSILNSP_5MajorE0ELSR_0ELNSP_7ScaleInE1ELSS_1EEEEEENS4_6LayoutISD_NS5_IJSC_NSA_ILi0EEESW_EEEEENS5_IJNS4_10UnderscoreESZ_SZ_EEEEENS4_13SM90_TMA_LOADENS4_14ComposedLayoutINS4_7SwizzleILi3ELi4ELi3EEENS4_18smem_ptr_flag_bitsILi16EEENSV_INS5_IJNSA_ILi8EEESI_EEENS5_IJSI_SC_EEEEEEEvNS4_8identityENS4_23SM90_TMA_LOAD_MULTICASTES1C_vS1D_EENS_8epilogue10collective18CollectiveEpilogueINS1G_22Sm90TmaWarpSpecializedILi4ELi2ELi16ELb1ELb0EEEJSJ_NS5_IJSG_NSA_ILi32EEEEEESK_SL_SK_SL_NS1G_6fusion15FusionCallbacksIS1K_NS1N_13LinCombEltActINS1G_6thread4SiLuESK_fSK_fLNS_15FloatRoundStyleE2EEESJ_S1M_JEEES12_NS13_INS14_ILi2ELi4ELi3EEES17_NSV_INS5_IJS18_S1L_EEENS5_IJS1L_SC_EEEEEEENS4_17SM75_U32x4_LDSM_NENS4_14SM90_TMA_STOREES1Z_NS4_17SM90_U32x4_STSM_NENS4_9Copy_AtomIJS22_NS_6half_tEEEEvEEEvvEEEEvNT_6ParamsE:
	.zero		2432


//--------------------- SYMBOLS --------------------------

	.type		.nv.reservedSmem.offset0,@object
	.size		.nv.reservedSmem.offset0,0x4
	.type		__assertfail,@function
